def matmul_kernel(
    a_ptr,
    b_ptr,
    c_ptr,
    M,
    N,
    K,
    stride_am,
    stride_ak,
    stride_bk,
    stride_bn,
    stride_cm,
    stride_cn,
    BLOCK_M: tl.constexpr,
    BLOCK_N: tl.constexpr,
    BLOCK_K: tl.constexpr,
    GROUP_M: tl.constexpr,
):
    pid = tl.program_id(axis=0)
    num_pid_m = tl.cdiv(M, BLOCK_M)
    num_pid_n = tl.cdiv(N, BLOCK_N)
    num_pid_in_group = GROUP_M * num_pid_n
    group_id = pid // num_pid_in_group
    first_pid_m = group_id * GROUP_M
    group_size_m = min(num_pid_m - first_pid_m, GROUP_M)
    pid_m = first_pid_m + ((pid % num_pid_in_group) % group_size_m)
    pid_n = (pid % num_pid_in_group) // group_size_m

    offs_am = (pid_m * BLOCK_M + tl.arange(0, BLOCK_M)) % M
    offs_bn = (pid_n * BLOCK_N + tl.arange(0, BLOCK_N)) % N
    offs_k = tl.arange(0, BLOCK_K)
    a_ptrs = a_ptr + offs_am[:, None] * stride_am + offs_k[None, :] * stride_ak
    b_ptrs = b_ptr + offs_k[:, None] * stride_bk + offs_bn[None, :] * stride_bn

    acc = tl.zeros((BLOCK_M, BLOCK_N), dtype=tl.float32)
    for kk in range(0, tl.cdiv(K, BLOCK_K)):
        a = tl.load(a_ptrs, mask=offs_k[None, :] < K - kk * BLOCK_K, other=0.0)
        b = tl.load(b_ptrs, mask=offs_k[:, None] < K - kk * BLOCK_K, other=0.0)
        acc = tl.dot(a, b, acc)
        a_ptrs += BLOCK_K * stride_ak
        b_ptrs += BLOCK_K * stride_bk

    c = acc.to(c_ptr.dtype.element_ty)
    offs_cm = pid_m * BLOCK_M + tl.arange(0, BLOCK_M)
    offs_cn = pid_n * BLOCK_N + tl.arange(0, BLOCK_N)
    c_ptrs = c_ptr + offs_cm[:, None] * stride_cm + offs_cn[None, :] * stride_cn
    mask = (offs_cm[:, None] < M) & (offs_cn[None, :] < N)
    tl.store(c_ptrs, c, mask=mask)

# config = {"BLOCK_K": 64, "BLOCK_M": 64, "BLOCK_N": 256, "GROUP_M": 8, "arch": "sm_100", "dtype": "fp16", "num_ctas": 1, "num_stages": 3, "num_warps": 2}
# arch = sm_100


// ===== COMPILED SASS (sm_100a) =====

	.target	sm_100a

	.elftype	@"ET_EXEC"


//--------------------- .note.nv.tkinfo           --------------------------
	.section	.note.nv.tkinfo,"",@"SHT_NOTE"
	.sectionflags	@"SHF_NOTE_NV_TKINFO"
	.tkinfo
        /*0018*/ 	.word	0x00000081
        /*0030*/ 	.string	""
        /*0030*/ 	.string	"ptxas-blackwell"
        /*0030*/ 	.string	"Cuda compilation tools, release 12.9, V12.9.86"
        /*0030*/ 	.string	"Build cuda_12.9.r12.9/compiler.36037853_0"
        /*0030*/ 	.string	"-v  -suppress-debug-info  -lineinfo  -arch sm_100a "



//--------------------- .note.nv.cuver            --------------------------
	.section	.note.nv.cuver,"",@"SHT_NOTE"
	.sectionflags	@"SHF_NOTE_NV_CUVER"
        /*0018*/ 	.short	0x0001
        /*001a*/ 	.short	0x0064
        /*001c*/ 	.short	0x0001
        /*001e*/ 	.short	0x0000
        /*0020*/ 	.short	0x0001
        /*0022*/ 	.short	0x0000


//--------------------- .nv.info                  --------------------------
	.section	.nv.info,"",@"SHT_CUDA_INFO"
	.align	4


	//----- nvinfo : EIATTR_REGCOUNT
	.align		4
        /*0000*/ 	.byte	0x04, 0x2f
        /*0002*/ 	.short	(.L_1 - .L_0)
	.align		4
.L_0:
        /*0004*/ 	.word	index@(matmul_kernel)
        /*0008*/ 	.word	0x00000020


	//----- nvinfo : EIATTR_FRAME_SIZE
	.align		4
.L_1:
        /*000c*/ 	.byte	0x04, 0x11
        /*000e*/ 	.short	(.L_3 - .L_2)
	.align		4
.L_2:
        /*0010*/ 	.word	index@(matmul_kernel)
        /*0014*/ 	.word	0x000027e0


	//----- nvinfo : EIATTR_MIN_STACK_SIZE
	.align		4
.L_3:
        /*0018*/ 	.byte	0x04, 0x12
        /*001a*/ 	.short	(.L_5 - .L_4)
	.align		4
.L_4:
        /*001c*/ 	.word	index@(matmul_kernel)
        /*0020*/ 	.word	0x000027e0
.L_5:


//--------------------- .nv.info.matmul_kernel    --------------------------
	.section	.nv.info.matmul_kernel,"",@"SHT_CUDA_INFO"
	.sectionflags	@""
	.align	4


	//----- nvinfo : EIATTR_CUDA_API_VERSION
	.align		4
        /*0000*/ 	.byte	0x04, 0x37
        /*0002*/ 	.short	(.L_7 - .L_6)
.L_6:
        /*0004*/ 	.word	0x00000081


	//----- nvinfo : EIATTR_KPARAM_INFO
	.align		4
.L_7:
        /*0008*/ 	.byte	0x04, 0x17
        /*000a*/ 	.short	(.L_9 - .L_8)
.L_8:
        /*000c*/ 	.word	0x00000000
        /*0010*/ 	.short	0x000d
        /*0012*/ 	.short	0x0048
        /*0014*/ 	.byte	0x00, 0xf4, 0x21, 0x00


	//----- nvinfo : EIATTR_KPARAM_INFO
	.align		4
.L_9:
        /*0018*/ 	.byte	0x04, 0x17
        /*001a*/ 	.short	(.L_11 - .L_10)
.L_10:
        /*001c*/ 	.word	0x00000000
        /*0020*/ 	.short	0x000c
        /*0022*/ 	.short	0x0040
        /*0024*/ 	.byte	0x00, 0xf4, 0x21, 0x00


	//----- nvinfo : EIATTR_KPARAM_INFO
	.align		4
.L_11:
        /*0028*/ 	.byte	0x04, 0x17
        /*002a*/ 	.short	(.L_13 - .L_12)
.L_12:
        /*002c*/ 	.word	0x00000000
        /*0030*/ 	.short	0x000b
        /*0032*/ 	.short	0x0038
        /*0034*/ 	.byte	0x00, 0xf0, 0x11, 0x00


	//----- nvinfo : EIATTR_KPARAM_INFO
	.align		4
.L_13:
        /*0038*/ 	.byte	0x04, 0x17
        /*003a*/ 	.short	(.L_15 - .L_14)
.L_14:
        /*003c*/ 	.word	0x00000000
        /*0040*/ 	.short	0x000a
        /*0042*/ 	.short	0x0034
        /*0044*/ 	.byte	0x00, 0xf0, 0x11, 0x00


	//----- nvinfo : EIATTR_KPARAM_INFO
	.align		4
.L_15:
        /*0048*/ 	.byte	0x04, 0x17
        /*004a*/ 	.short	(.L_17 - .L_16)
.L_16:
        /*004c*/ 	.word	0x00000000
        /*0050*/ 	.short	0x0009
        /*0052*/ 	.short	0x0030
        /*0054*/ 	.byte	0x00, 0xf0, 0x11, 0x00


	//----- nvinfo : EIATTR_KPARAM_INFO
	.align		4
.L_17:
        /*0058*/ 	.byte	0x04, 0x17
        /*005a*/ 	.short	(.L_19 - .L_18)
.L_18:
        /*005c*/ 	.word	0x00000000
        /*0060*/ 	.short	0x0008
        /*0062*/ 	.short	0x002c
        /*0064*/ 	.byte	0x00, 0xf0, 0x11, 0x00


	//----- nvinfo : EIATTR_KPARAM_INFO
	.align		4
.L_19:
        /*0068*/ 	.byte	0x04, 0x17
        /*006a*/ 	.short	(.L_21 - .L_20)
.L_20:
        /*006c*/ 	.word	0x00000000
        /*0070*/ 	.short	0x0007
        /*0072*/ 	.short	0x0028
        /*0074*/ 	.byte	0x00, 0xf0, 0x11, 0x00


	//----- nvinfo : EIATTR_KPARAM_INFO
	.align		4
.L_21:
        /*0078*/ 	.byte	0x04, 0x17
        /*007a*/ 	.short	(.L_23 - .L_22)
.L_22:
        /*007c*/ 	.word	0x00000000
        /*0080*/ 	.short	0x0006
        /*0082*/ 	.short	0x0024
        /*0084*/ 	.byte	0x00, 0xf0, 0x11, 0x00


	//----- nvinfo : EIATTR_KPARAM_INFO
	.align		4
.L_23:
        /*0088*/ 	.byte	0x04, 0x17
        /*008a*/ 	.short	(.L_25 - .L_24)
.L_24:
        /*008c*/ 	.word	0x00000000
        /*0090*/ 	.short	0x0005
        /*0092*/ 	.short	0x0020
        /*0094*/ 	.byte	0x00, 0xf0, 0x11, 0x00


	//----- nvinfo : EIATTR_KPARAM_INFO
	.align		4
.L_25:
        /*0098*/ 	.byte	0x04, 0x17
        /*009a*/ 	.short	(.L_27 - .L_26)
.L_26:
        /*009c*/ 	.word	0x00000000
        /*00a0*/ 	.short	0x0004
        /*00a2*/ 	.short	0x001c
        /*00a4*/ 	.byte	0x00, 0xf0, 0x11, 0x00


	//----- nvinfo : EIATTR_KPARAM_INFO
	.align		4
.L_27:
        /*00a8*/ 	.byte	0x04, 0x17
        /*00aa*/ 	.short	(.L_29 - .L_28)
.L_28:
        /*00ac*/ 	.word	0x00000000
        /*00b0*/ 	.short	0x0003
        /*00b2*/ 	.short	0x0018
        /*00b4*/ 	.byte	0x00, 0xf0, 0x11, 0x00


	//----- nvinfo : EIATTR_KPARAM_INFO
	.align		4
.L_29:
        /*00b8*/ 	.byte	0x04, 0x17
        /*00ba*/ 	.short	(.L_31 - .L_30)
.L_30:
        /*00bc*/ 	.word	0x00000000
        /*00c0*/ 	.short	0x0002
        /*00c2*/ 	.short	0x0010
        /*00c4*/ 	.byte	0x00, 0xf4, 0x21, 0x00


	//----- nvinfo : EIATTR_KPARAM_INFO
	.align		4
.L_31:
        /*00c8*/ 	.byte	0x04, 0x17
        /*00ca*/ 	.short	(.L_33 - .L_32)
.L_32:
        /*00cc*/ 	.word	0x00000000
        /*00d0*/ 	.short	0x0001
        /*00d2*/ 	.short	0x0008
        /*00d4*/ 	.byte	0x00, 0xf4, 0x21, 0x00


	//----- nvinfo : EIATTR_KPARAM_INFO
	.align		4
.L_33:
        /*00d8*/ 	.byte	0x04, 0x17
        /*00da*/ 	.short	(.L_35 - .L_34)
.L_34:
        /*00dc*/ 	.word	0x00000000
        /*00e0*/ 	.short	0x0000
        /*00e2*/ 	.short	0x0000
        /*00e4*/ 	.byte	0x00, 0xf4, 0x21, 0x00


	//----- nvinfo : EIATTR_SPARSE_MMA_MASK
	.align		4
.L_35:
        /*00e8*/ 	.byte	0x03, 0x50
        /*00ea*/ 	.short	0x0000


	//----- nvinfo : EIATTR_MAXREG_COUNT
	.align		4
        /*00ec*/ 	.byte	0x03, 0x1b
        /*00ee*/ 	.short	0x00ff


	//----- nvinfo : EIATTR_NUM_BARRIERS
	.align		4
        /*00f0*/ 	.byte	0x02, 0x4c
        /*00f2*/ 	.byte	0x01
	.zero		1


	//----- nvinfo : EIATTR_ANNOTATIONS
	.align		4
        /*00f4*/ 	.byte	0x04, 0x55
        /*00f6*/ 	.short	(.L_37 - .L_36)


	//   ....[0]....
.L_36:
        /*00f8*/ 	.word	0x00000001
        /*00fc*/ 	.byte	0x10, 0x05, 0x00, 0x00, 0x01, 0x00, 0x00, 0x00, 0x40, 0x05, 0x00, 0x00, 0x01, 0x00, 0x00, 0x00
        /* <DEDUP_REMOVED lines=955> */
        /*3cbc*/ 	.byte	0x20, 0x57, 0x01, 0x00, 0x01, 0x00, 0x00, 0x00, 0x40, 0x57, 0x01, 0x00


	//----- nvinfo : EIATTR_VRC_CTA_INIT_COUNT
	.align		4
.L_37:
        /*3cc8*/ 	.byte	0x02, 0x4a
	.zero		1
	.zero		1


	//----- nvinfo : EIATTR_EXIT_INSTR_OFFSETS
	.align		4
        /*3ccc*/ 	.byte	0x04, 0x1c
        /*3cce*/ 	.short	(.L_39 - .L_38)


	//   ....[0]....
.L_38:
        /*3cd0*/ 	.word	0x0004fe70


	//   ....[1]....
        /*3cd4*/ 	.word	0x0004fea0


	//----- nvinfo : EIATTR_REQNTID
	.align		4
.L_39:
        /*3cd8*/ 	.byte	0x04, 0x10
        /*3cda*/ 	.short	(.L_41 - .L_40)
.L_40:
        /*3cdc*/ 	.word	0x00000040
        /*3ce0*/ 	.word	0x00000001
        /*3ce4*/ 	.word	0x00000001


	//----- nvinfo : EIATTR_CBANK_PARAM_SIZE
	.align		4
.L_41:
        /*3ce8*/ 	.byte	0x03, 0x19
        /*3cea*/ 	.short	0x0050


	//----- nvinfo : EIATTR_PARAM_CBANK
	.align		4
        /*3cec*/ 	.byte	0x04, 0x0a
        /*3cee*/ 	.short	(.L_43 - .L_42)
	.align		4
.L_42:
        /*3cf0*/ 	.word	index@(.nv.constant0.matmul_kernel)
        /*3cf4*/ 	.short	0x0380
        /*3cf6*/ 	.short	0x0050


	//----- nvinfo : EIATTR_SW_WAR
	.align		4
.L_43:
        /*3cf8*/ 	.byte	0x04, 0x36
        /*3cfa*/ 	.short	(.L_45 - .L_44)
.L_44:
        /*3cfc*/ 	.word	0x00000008
.L_45:


//--------------------- .nv.compat                --------------------------
	.section	.nv.compat,"",@"SHT_CUDA_COMPAT_INFO"
	.align	4
        /*0000*/ 	.byte	0x02, 0x02, 0x01, 0x00, 0x02, 0x05, 0x05, 0x00, 0x02, 0x03, 0x00, 0x00, 0x02, 0x06, 0x01, 0x00


//--------------------- .nv.callgraph             --------------------------
	.section	.nv.callgraph,"",@"SHT_CUDA_CALLGRAPH"
	.align	4
	.sectionentsize	8
	.align		4
        /*0000*/ 	.word	0x00000000
	.align		4
        /*0004*/ 	.word	0xffffffff
	.align		4
        /*0008*/ 	.word	0x00000000
	.align		4
        /*000c*/ 	.word	0xfffffffe
	.align		4
        /*0010*/ 	.word	0x00000000
	.align		4
        /*0014*/ 	.word	0xfffffffd
	.align		4
        /*0018*/ 	.word	0x00000000
	.align		4
        /*001c*/ 	.word	0xfffffffc


//--------------------- .text.matmul_kernel       --------------------------
	.section	.text.matmul_kernel,"ax",@progbits
	.align	128
        .global         matmul_kernel
        .type           matmul_kernel,@function
        .size           matmul_kernel,(.L_x_4 - matmul_kernel)
        .other          matmul_kernel,@"STO_CUDA_ENTRY STV_DEFAULT"
matmul_kernel:
.text.matmul_kernel:
[----:B------:R-:W0:Y:S08]  /*0000*/  LDC R1, c[0x0][0x37c] ;  /* 0x0000df00ff017b82 */ /* 0x000e300000000800 */
[----:B------:R-:W1:Y:S01]  /*0010*/  LDC.64 R4, c[0x0][0x398] ;  /* 0x0000e600ff047b82 */ /* 0x000e620000000a00 */
[----:B0-----:R-:W-:Y:S01]  /*0020*/  VIADD R1, R1, 0xffffd820 ;  /* 0xffffd82001017836 */ /* 0x001fe20000000000 */
[----:B------:R-:W0:Y:S01]  /*0030*/  S2R R14, SR_TID.X ;  /* 0x00000000000e7919 */ /* 0x000e220000002100 */
[----:B------:R-:W2:Y:S01]  /*0040*/  LDCU UR4, c[0x0][0x3a0] ;  /* 0x00007400ff0477ac */ /* 0x000ea20008000800 */
[----:B------:R-:W-:-:S04]  /*0050*/  UMOV UR5, 0x400 ;  /* 0x0000040000057882 */ /* 0x000fc80000000000 */
[----:B------:R-:W3:Y:S01]  /*0060*/  S2UR UR6, SR_CgaCtaId ;  /* 0x00000000000679c3 */ /* 0x000ee20000008800 */
[----:B------:R-:W4:Y:S01]  /*0070*/  LDCU.64 UR8, c[0x0][0x358] ;  /* 0x00006b00ff0877ac */ /* 0x000f220008000a00 */
[----:B--2---:R-:W-:Y:S01]  /*0080*/  UIADD3 UR4, UPT, UPT, UR4, 0x3f, URZ ;  /* 0x0000003f04047890 */ /* 0x004fe2000fffe0ff */
[----:B-1----:R-:W-:-:S03]  /*0090*/  VIADD R0, R5, 0xff ;  /* 0x000000ff05007836 */ /* 0x002fc60000000000 */
[----:B------:R-:W-:Y:S02]  /*00a0*/  UISETP.GT.AND UP0, UPT, UR4, 0x3f, UPT ;  /* 0x0000003f0400788c */ /* 0x000fe4000bf04270 */
[----:B------:R-:W-:Y:S01]  /*00b0*/  SHF.R.S32.HI R3, RZ, 0x1f, R0 ;  /* 0x0000001fff037819 */ /* 0x000fe20000011400 */
[----:B---3--:R-:W-:-:S03]  /*00c0*/  ULEA UR5, UR6, UR5, 0x18 ;  /* 0x0000000506057291 */ /* 0x008fc6000f8ec0ff */
[----:B------:R-:W-:Y:S02]  /*00d0*/  LEA.HI R3, R3, R0, RZ, 0x8 ;  /* 0x0000000003037211 */ /* 0x000fe400078f40ff */
[----:B0-----:R-:W-:Y:S02]  /*00e0*/  LOP3.LUT R17, R14, 0x3f, RZ, 0xc0, !PT ;  /* 0x0000003f0e117812 */ /* 0x001fe400078ec0ff */
[----:B------:R-:W-:Y:S02]  /*00f0*/  SHF.R.S32.HI R0, RZ, 0x8, R3 ;  /* 0x00000008ff007819 */ /* 0x000fe40000011403 */
[----:B------:R-:W0:Y:S03]  /*0100*/  S2R R3, SR_CTAID.X ;  /* 0x0000000000037919 */ /* 0x000e260000002500 */
[----:B------:R-:W-:-:S05]  /*0110*/  IMAD.SHL.U32 R0, R0, 0x8, RZ ;  /* 0x0000000800007824 */ /* 0x000fca00078e00ff */
[-C--:B------:R-:W-:Y:S02]  /*0120*/  IABS R9, R0.reuse ;  /* 0x0000000000097213 */ /* 0x080fe40000000000 */
[----:B------:R-:W-:Y:S02]  /*0130*/  IABS R12, R0 ;  /* 0x00000000000c7213 */ /* 0x000fe40000000000 */
[----:B------:R-:W1:Y:S08]  /*0140*/  I2F.RP R2, R9 ;  /* 0x0000000900027306 */ /* 0x000e700000209400 */
[----:B-1----:R-:W1:Y:S01]  /*0150*/  MUFU.RCP R2, R2 ;  /* 0x0000000200027308 */ /* 0x002e620000001000 */
[----:B0-----:R-:W-:Y:S01]  /*0160*/  IABS R10, R3 ;  /* 0x00000003000a7213 */ /* 0x001fe20000000000 */
[----:B-1----:R-:W-:-:S02]  /*0170*/  VIADD R6, R2, 0xffffffe ;  /* 0x0ffffffe02067836 */ /* 0x002fc40000000000 */
[----:B------:R-:W-:-:S04]  /*0180*/  IMAD.MOV R2, RZ, RZ, -R12 ;  /* 0x000000ffff027224 */ /* 0x000fc800078e0a0c */
[----:B------:R0:W1:Y:S02]  /*0190*/  F2I.FTZ.U32.TRUNC.NTZ R7, R6 ;  /* 0x0000000600077305 */ /* 0x000064000021f000 */
[----:B0-----:R-:W-:Y:S02]  /*01a0*/  IMAD.MOV.U32 R6, RZ, RZ, RZ ;  /* 0x000000ffff067224 */ /* 0x001fe400078e00ff */
[----:B-1----:R-:W-:-:S04]  /*01b0*/  IMAD.MOV R8, RZ, RZ, -R7 ;  /* 0x000000ffff087224 */ /* 0x002fc800078e0a07 */
[----:B------:R-:W-:Y:S02]  /*01c0*/  IMAD R11, R8, R9, RZ ;  /* 0x00000009080b7224 */ /* 0x000fe400078e02ff */
[----:B------:R-:W-:Y:S02]  /*01d0*/  IMAD.MOV.U32 R8, RZ, RZ, R10 ;  /* 0x000000ffff087224 */ /* 0x000fe400078e000a */
[----:B------:R-:W-:-:S06]  /*01e0*/  IMAD.HI.U32 R7, R7, R11, R6 ;  /* 0x0000000b07077227 */ /* 0x000fcc00078e0006 */
[----:B------:R-:W-:-:S04]  /*01f0*/  IMAD.HI.U32 R7, R7, R8, RZ ;  /* 0x0000000807077227 */ /* 0x000fc800078e00ff */
[----:B------:R-:W-:-:S05]  /*0200*/  IMAD R2, R7, R2, R8 ;  /* 0x0000000207027224 */ /* 0x000fca00078e0208 */
[----:B------:R-:W-:-:S13]  /*0210*/  ISETP.GT.U32.AND P1, PT, R9, R2, PT ;  /* 0x000000020900720c */ /* 0x000fda0003f24070 */
[----:B------:R-:W-:Y:S02]  /*0220*/  @!P1 IMAD.IADD R2, R2, 0x1, -R9 ;  /* 0x0000000102029824 */ /* 0x000fe400078e0a09 */
[----:B------:R-:W-:Y:S01]  /*0230*/  @!P1 VIADD R7, R7, 0x1 ;  /* 0x0000000107079836 */ /* 0x000fe20000000000 */
[----:B------:R-:W-:Y:S02]  /*0240*/  ISETP.NE.AND P1, PT, R0, RZ, PT ;  /* 0x000000ff0000720c */ /* 0x000fe40003f25270 */
[----:B------:R-:W-:Y:S02]  /*0250*/  ISETP.GE.U32.AND P0, PT, R2, R9, PT ;  /* 0x000000090200720c */ /* 0x000fe40003f06070 */
[----:B------:R-:W-:-:S04]  /*0260*/  LOP3.LUT R2, R3, R0, RZ, 0x3c, !PT ;  /* 0x0000000003027212 */ /* 0x000fc800078e3cff */
[----:B------:R-:W-:Y:S01]  /*0270*/  ISETP.GE.AND P2, PT, R2, RZ, PT ;  /* 0x000000ff0200720c */ /* 0x000fe20003f46270 */
[----:B------:R-:W-:-:S06]  /*0280*/  VIADD R2, R4, 0x3f ;  /* 0x0000003f04027836 */ /* 0x000fcc0000000000 */
[----:B------:R-:W-:-:S04]  /*0290*/  @P0 VIADD R7, R7, 0x1 ;  /* 0x0000000107070836 */ /* 0x000fc80000000000 */
[----:B------:R-:W-:Y:S01]  /*02a0*/  IMAD.MOV.U32 R6, RZ, RZ, R7 ;  /* 0x000000ffff067224 */ /* 0x000fe200078e0007 */
[----:B------:R-:W-:-:S03]  /*02b0*/  SHF.R.S32.HI R7, RZ, 0x1f, R2 ;  /* 0x0000001fff077819 */ /* 0x000fc60000011402 */
[----:B------:R-:W-:Y:S01]  /*02c0*/  @!P2 IMAD.MOV R6, RZ, RZ, -R6 ;  /* 0x000000ffff06a224 */ /* 0x000fe200078e0a06 */
[----:B------:R-:W-:Y:S02]  /*02d0*/  @!P1 LOP3.LUT R6, RZ, R0, RZ, 0x33, !PT ;  /* 0x00000000ff069212 */ /* 0x000fe400078e33ff */
[----:B------:R-:W-:-:S03]  /*02e0*/  LEA.HI R7, R7, R2, RZ, 0x6 ;  /* 0x0000000207077211 */ /* 0x000fc600078f30ff */
[----:B------:R-:W-:Y:S02]  /*02f0*/  IMAD.SHL.U32 R2, R6, 0x8, RZ ;  /* 0x0000000806027824 */ /* 0x000fe400078e00ff */
[----:B------:R-:W-:-:S03]  /*0300*/  IMAD.MOV R6, RZ, RZ, -R6 ;  /* 0x000000ffff067224 */ /* 0x000fc600078e0a06 */
[----:B------:R-:W-:Y:S01]  /*0310*/  LEA.HI.SX32 R7, R7, -R2, 0x1a ;  /* 0x8000000207077211 */ /* 0x000fe200078fd2ff */
[----:B------:R-:W-:Y:S02]  /*0320*/  IMAD R15, R0, R6, R3 ;  /* 0x00000006000f7224 */ /* 0x000fe400078e0203 */
[----:B------:R-:W-:Y:S01]  /*0330*/  IMAD.MOV.U32 R6, RZ, RZ, RZ ;  /* 0x000000ffff067224 */ /* 0x000fe200078e00ff */
[----:B------:R-:W-:Y:S02]  /*0340*/  VIMNMX R8, PT, PT, R7, 0x8, PT ;  /* 0x0000000807087848 */ /* 0x000fe40003fe0100 */
[----:B------:R-:W-:Y:S02]  /*0350*/  IABS R13, R15 ;  /* 0x0000000f000d7213 */ /* 0x000fe40000000000 */
[----:B------:R-:W-:-:S04]  /*0360*/  IABS R11, R8 ;  /* 0x00000008000b7213 */ /* 0x000fc80000000000 */
[----:B------:R-:W0:Y:S08]  /*0370*/  I2F.RP R9, R11 ;  /* 0x0000000b00097306 */ /* 0x000e300000209400 */
[----:B0-----:R-:W0:Y:S02]  /*0380*/  MUFU.RCP R9, R9 ;  /* 0x0000000900097308 */ /* 0x001e240000001000 */
[----:B0-----:R-:W-:-:S06]  /*0390*/  VIADD R7, R9, 0xffffffe ;  /* 0x0ffffffe09077836 */ /* 0x001fcc0000000000 */
[----:B------:R-:W0:Y:S02]  /*03a0*/  F2I.FTZ.U32.TRUNC.NTZ R7, R7 ;  /* 0x0000000700077305 */ /* 0x000e24000021f000 */
[----:B0-----:R-:W-:-:S04]  /*03b0*/  IMAD.MOV R10, RZ, RZ, -R7 ;  /* 0x000000ffff0a7224 */ /* 0x001fc800078e0a07 */
[----:B------:R-:W-:-:S04]  /*03c0*/  IMAD.MOV.U32 R0, RZ, RZ, R10 ;  /* 0x000000ffff007224 */ /* 0x000fc800078e000a */
[----:B------:R-:W-:Y:S01]  /*03d0*/  IMAD R3, R0, R11, RZ ;  /* 0x0000000b00037224 */ /* 0x000fe200078e02ff */
[----:B------:R-:W-:-:S03]  /*03e0*/  IABS R0, R8 ;  /* 0x0000000800007213 */ /* 0x000fc60000000000 */
[----:B------:R-:W-:-:S04]  /*03f0*/  IMAD.HI.U32 R6, R7, R3, R6 ;  /* 0x0000000307067227 */ /* 0x000fc800078e0006 */
[----:B------:R-:W-:Y:S02]  /*0400*/  IMAD.MOV R0, RZ, RZ, -R0 ;  /* 0x000000ffff007224 */ /* 0x000fe400078e0a00 */
        /* <DEDUP_REMOVED lines=8> */
[----:B------:R-:W-:-:S07]  /*0490*/  ISETP.GE.AND P2, PT, R0, RZ, PT ;  /* 0x000000ff0000720c */ /* 0x000fce0003f46270 */
[----:B------:R-:W-:-:S06]  /*04a0*/  @P0 VIADD R6, R6, 0x1 ;  /* 0x0000000106060836 */ /* 0x000fcc0000000000 */
[----:B------:R-:W-:Y:S01]  /*04b0*/  @!P2 IMAD.MOV R6, RZ, RZ, -R6 ;  /* 0x000000ffff06a224 */ /* 0x000fe200078e0a06 */
[----:B------:R-:W-:-:S05]  /*04c0*/  @!P1 LOP3.LUT R6, RZ, R8, RZ, 0x33, !PT ;  /* 0x00000008ff069212 */ /* 0x000fca00078e33ff */
[----:B------:R-:W-:Y:S02]  /*04d0*/  IMAD.MOV R3, RZ, RZ, -R6 ;  /* 0x000000ffff037224 */ /* 0x000fe400078e0a06 */
[----:B------:R-:W-:Y:S02]  /*04e0*/  IMAD.SHL.U32 R16, R6, 0x100, RZ ;  /* 0x0000010006107824 */ /* 0x000fe400078e00ff */
[----:B------:R-:W-:Y:S02]  /*04f0*/  IMAD R3, R8, R3, R15 ;  /* 0x0000000308037224 */ /* 0x000fe400078e020f */
[----:B------:R-:W-:Y:S01]  /*0500*/  VIADD R6, R16, 0x1 ;  /* 0x0000000110067836 */ /* 0x000fe20000000000 */
[----:B------:R-:W-:Y:S01]  /*0510*/  STL [R1+0x4d0], R16 ;  /* 0x0004d01001007387 */ /* 0x000fe20000100800 */
[----:B------:R-:W-:Y:S02]  /*0520*/  IMAD.IADD R0, R2, 0x1, R3 ;  /* 0x0000000102007824 */ /* 0x000fe400078e0203 */
[C---:B------:R-:W-:Y:S01]  /*0530*/  VIADD R3, R16.reuse, 0x2 ;  /* 0x0000000210037836 */ /* 0x040fe20000000000 */
[----:B------:R0:W-:Y:S01]  /*0540*/  STL [R1+0x5f4], R6 ;  /* 0x0005f40601007387 */ /* 0x0001e20000100800 */
[----:B------:R-:W-:-:S02]  /*0550*/  VIADD R2, R16, 0x3 ;  /* 0x0000000310027836 */ /* 0x000fc40000000000 */
[C---:B------:R-:W-:Y:S01]  /*0560*/  VIADD R7, R16.reuse, 0x16 ;  /* 0x0000001610077836 */ /* 0x040fe20000000000 */
[----:B------:R1:W-:Y:S01]  /*0570*/  STL [R1+0x5f0], R3 ;  /* 0x0005f00301007387 */ /* 0x0003e20000100800 */
[C---:B------:R-:W-:Y:S02]  /*0580*/  VIADD R28, R16.reuse, 0x1c ;  /* 0x0000001c101c7836 */ /* 0x040fe40000000000 */
[C---:B------:R-:W-:Y:S01]  /*0590*/  VIADD R29, R16.reuse, 0x1e ;  /* 0x0000001e101d7836 */ /* 0x040fe20000000000 */
[----:B------:R2:W-:Y:S01]  /*05a0*/  STL [R1+0x5ec], R2 ;  /* 0x0005ec0201007387 */ /* 0x0005e20000100800 */
[C---:B------:R-:W-:Y:S02]  /*05b0*/  VIADD R20, R16.reuse, 0xed ;  /* 0x000000ed10147836 */ /* 0x040fe40000000000 */
[C---:B0-----:R-:W-:Y:S02]  /*05c0*/  VIADD R6, R16.reuse, 0x4 ;  /* 0x0000000410067836 */ /* 0x041fe40000000000 */
[----:B------:R-:W-:-:S02]  /*05d0*/  VIADD R22, R16, 0xee ;  /* 0x000000ee10167836 */ /* 0x000fc40000000000 */
[C---:B-1----:R-:W-:Y:S01]  /*05e0*/  VIADD R3, R16.reuse, 0x5 ;  /* 0x0000000510037836 */ /* 0x042fe20000000000 */
[----:B------:R0:W-:Y:S01]  /*05f0*/  STL [R1+0x5e8], R6 ;  /* 0x0005e80601007387 */ /* 0x0001e20000100800 */
[C---:B------:R-:W-:Y:S02]  /*0600*/  VIADD R13, R16.reuse, 0xef ;  /* 0x000000ef100d7836 */ /* 0x040fe40000000000 */
[C---:B--2---:R-:W-:Y:S01]  /*0610*/  VIADD R2, R16.reuse, 0x6 ;  /* 0x0000000610027836 */ /* 0x044fe20000000000 */
[----:B------:R1:W-:Y:S01]  /*0620*/  STL [R1+0x5e4], R3 ;  /* 0x0005e40301007387 */ /* 0x0003e20000100800 */
[C---:B------:R-:W-:Y:S02]  /*0630*/  VIADD R19, R16.reuse, 0xf0 ;  /* 0x000000f010137836 */ /* 0x040fe40000000000 */
[C---:B------:R-:W-:Y:S01]  /*0640*/  VIADD R12, R16.reuse, 0xf1 ;  /* 0x000000f1100c7836 */ /* 0x040fe20000000000 */
[----:B------:R2:W-:Y:S01]  /*0650*/  STL [R1+0x5e0], R2 ;  /* 0x0005e00201007387 */ /* 0x0005e20000100800 */
[----:B------:R-:W-:-:S02]  /*0660*/  VIADD R9, R16, 0xf2 ;  /* 0x000000f210097836 */ /* 0x000fc40000000000 */
[C---:B0-----:R-:W-:Y:S02]  /*0670*/  VIADD R6, R16.reuse, 0x7 ;  /* 0x0000000710067836 */ /* 0x041fe40000000000 */
[C---:B------:R-:W-:Y:S02]  /*0680*/  VIADD R21, R16.reuse, 0xf3 ;  /* 0x000000f310157836 */ /* 0x040fe40000000000 */
[C---:B-1----:R-:W-:Y:S01]  /*0690*/  VIADD R3, R16.reuse, 0x8 ;  /* 0x0000000810037836 */ /* 0x042fe20000000000 */
[----:B------:R0:W-:Y:S01]  /*06a0*/  STL [R1+0x5dc], R6 ;  /* 0x0005dc0601007387 */ /* 0x0001e20000100800 */
[C---:B------:R-:W-:Y:S02]  /*06b0*/  VIADD R8, R16.reuse, 0xf5 ;  /* 0x000000f510087836 */ /* 0x040fe40000000000 */
[C---:B--2---:R-:W-:Y:S01]  /*06c0*/  VIADD R2, R16.reuse, 0x9 ;  /* 0x0000000910027836 */ /* 0x044fe20000000000 */
[----:B------:R1:W-:Y:S01]  /*06d0*/  STL [R1+0x5d8], R3 ;  /* 0x0005d80301007387 */ /* 0x0003e20000100800 */
[----:B------:R-:W-:-:S02]  /*06e0*/  VIADD R10, R16, 0xf6 ;  /* 0x000000f6100a7836 */ /* 0x000fc40000000000 */
[C---:B------:R-:W-:Y:S01]  /*06f0*/  VIADD R11, R16.reuse, 0xf8 ;  /* 0x000000f8100b7836 */ /* 0x040fe20000000000 */
[----:B------:R2:W-:Y:S01]  /*0700*/  STL [R1+0x5d4], R2 ;  /* 0x0005d40201007387 */ /* 0x0005e20000100800 */
[C---:B------:R-:W-:Y:S02]  /*0710*/  VIADD R24, R16.reuse, 0xfa ;  /* 0x000000fa10187836 */ /* 0x040fe40000000000 */
[C---:B0-----:R-:W-:Y:S02]  /*0720*/  VIADD R6, R16.reuse, 0xa ;  /* 0x0000000a10067836 */ /* 0x041fe40000000000 */
[C---:B------:R-:W-:Y:S02]  /*0730*/  VIADD R27, R16.reuse, 0xfc ;  /* 0x000000fc101b7836 */ /* 0x040fe40000000000 */
[C---:B-1----:R-:W-:Y:S01]  /*0740*/  VIADD R3, R16.reuse, 0xb ;  /* 0x0000000b10037836 */ /* 0x042fe20000000000 */
[----:B------:R0:W-:Y:S01]  /*0750*/  STL [R1+0x5d0], R6 ;  /* 0x0005d00601007387 */ /* 0x0001e20000100800 */
[----:B------:R-:W-:-:S02]  /*0760*/  VIADD R25, R16, 0xfd ;  /* 0x000000fd10197836 */ /* 0x000fc40000000000 */
[C---:B--2---:R-:W-:Y:S01]  /*0770*/  VIADD R2, R16.reuse, 0xc ;  /* 0x0000000c10027836 */ /* 0x044fe20000000000 */
[----:B------:R1:W-:Y:S01]  /*0780*/  STL [R1+0x5c0], R3 ;  /* 0x0005c00301007387 */ /* 0x0003e20000100800 */
[C---:B------:R-:W-:Y:S02]  /*0790*/  VIADD R18, R16.reuse, 0xfe ;  /* 0x000000fe10127836 */ /* 0x040fe40000000000 */
[C---:B------:R-:W-:Y:S01]  /*07a0*/  VIADD R23, R16.reuse, 0xff ;  /* 0x000000ff10177836 */ /* 0x040fe20000000000 */
[----:B------:R2:W-:Y:S01]  /*07b0*/  STL [R1+0x5cc], R2 ;  /* 0x0005cc0201007387 */ /* 0x0005e20000100800 */
[C---:B0-----:R-:W-:Y:S02]  /*07c0*/  VIADD R6, R16.reuse, 0xd ;  /* 0x0000000d10067836 */ /* 0x041fe40000000000 */
[----:B-1----:R-:W-:-:S03]  /*07d0*/  VIADD R3, R16, 0xe ;  /* 0x0000000e10037836 */ /* 0x002fc60000000000 */
[----:B------:R0:W-:Y:S01]  /*07e0*/  STL [R1+0x5c8], R6 ;  /* 0x0005c80601007387 */ /* 0x0001e20000100800 */
[----:B--2---:R-:W-:-:S03]  /*07f0*/  VIADD R2, R16, 0xf ;  /* 0x0000000f10027836 */ /* 0x004fc60000000000 */
[----:B------:R1:W-:Y:S04]  /*0800*/  STL [R1+0x5c4], R3 ;  /* 0x0005c40301007387 */ /* 0x0003e80000100800 */
        /* <DEDUP_REMOVED lines=20> */
[C---:B-1----:R-:W-:Y:S02]  /*0950*/  VIADD R3, R16.reuse, 0x1a ;  /* 0x0000001a10037836 */ /* 0x042fe40000000000 */
[----:B--2---:R-:W-:-:S03]  /*0960*/  VIADD R7, R16, 0x21 ;  /* 0x0000002110077836 */ /* 0x004fc60000000000 */
[----:B------:R0:W-:Y:S04]  /*0970*/  STL [R1+0x590], R3 ;  /* 0x0005900301007387 */ /* 0x0001e80000100800 */
[----:B------:R1:W-:Y:S01]  /*0980*/  STL [R1+0x58c], R6 ;  /* 0x00058c0601007387 */ /* 0x0003e20000100800 */
[C---:B0-----:R-:W-:Y:S02]  /*0990*/  VIADD R3, R16.reuse, 0x1d ;  /* 0x0000001d10037836 */ /* 0x041fe40000000000 */
[----:B-1----:R-:W-:-:S03]  /*09a0*/  VIADD R6, R16, 0x1f ;  /* 0x0000001f10067836 */ /* 0x002fc60000000000 */
[----:B------:R0:W-:Y:S04]  /*09b0*/  STL [R1+0x584], R3 ;  /* 0x0005840301007387 */ /* 0x0001e80000100800 */
[----:B------:R1:W-:Y:S01]  /*09c0*/  STL [R1+0x57c], R6 ;  /* 0x00057c0601007387 */ /* 0x0003e20000100800 */
[C---:B0-----:R-:W-:Y:S02]  /*09d0*/  VIADD R3, R16.reuse, 0x20 ;  /* 0x0000002010037836 */ /* 0x041fe40000000000 */
[----:B-1----:R-:W-:-:S03]  /*09e0*/  VIADD R6, R16, 0x22 ;  /* 0x0000002210067836 */ /* 0x002fc60000000000 */
[----:B------:R0:W-:Y:S04]  /*09f0*/  STL [R1+0x578], R3 ;  /* 0x0005780301007387 */ /* 0x0001e80000100800 */
        /* <DEDUP_REMOVED lines=404> */
[----:B0-----:R-:W-:Y:S02]  /*2340*/  IMAD R3, R0, 0x40, R17 ;  /* 0x0000004000037824 */ /* 0x001fe400078e0211 */
[C---:B------:R-:W-:Y:S02]  /*2350*/  VIADD R0, R16.reuse, 0xec ;  /* 0x000000ec10007836 */ /* 0x040fe40000000000 */
[C---:B-1----:R-:W-:Y:S01]  /*2360*/  VIADD R7, R16.reuse, 0xf9 ;  /* 0x000000f910077836 */ /* 0x042fe20000000000 */
[----:B------:R0:W-:Y:S01]  /*2370*/  STL [R1+0x1054], R3 ;  /* 0x0010540301007387 */ /* 0x0001e20000100800 */
[----:B--2---:R-:W-:-:S03]  /*2380*/  VIADD R6, R16, 0xf4 ;  /* 0x000000f410067836 */ /* 0x004fc60000000000 */
[----:B------:R1:W-:Y:S01]  /*2390*/  STL [R1+0x4], R0 ;  /* 0x0000040001007387 */ /* 0x0003e20000100800 */
[C---:B0-----:R-:W-:Y:S02]  /*23a0*/  VIADD R3, R16.reuse, 0xf7 ;  /* 0x000000f710037836 */ /* 0x041fe40000000000 */
[----:B-1----:R-:W-:-:S05]  /*23b0*/  VIADD R0, R16, 0xfb ;  /* 0x000000fb10007836 */ /* 0x002fca0000000000 */
[----:B------:R0:W-:Y:S01]  /*23c0*/  STL [R1+0x10], R0 ;  /* 0x0000100001007387 */ /* 0x0001e20000100800 */
[----:B----4-:R-:W-:Y:S05]  /*23d0*/  BRA.U UP0, `(.L_x_0) ;  /* 0x0000000500e07547 */ /* 0x010fea000b800000 */
[----:B------:R1:W-:Y:S01]  /*23e0*/  STL [R1], RZ ;  /* 0x000000ff01007387 */ /* 0x0003e20000100800 */
[----:B0-----:R-:W-:Y:S01]  /*23f0*/  IMAD.SHL.U32 R0, R14, 0x20, RZ ;  /* 0x000000200e007824 */ /* 0x001fe200078e00ff */
[----:B------:R-:W-:Y:S02]  /*2400*/  CS2R R24, SRZ ;  /* 0x0000000000187805 */ /* 0x000fe4000001ff00 */
[----:B------:R-:W-:Y:S01]  /*2410*/  CS2R R26, SRZ ;  /* 0x00000000001a7805 */ /* 0x000fe2000001ff00 */
[----:B------:R1:W-:Y:S01]  /*2420*/  STL [R1+0x4], RZ ;  /* 0x000004ff01007387 */ /* 0x0003e20000100800 */
[----:B------:R-:W-:Y:S02]  /*2430*/  CS2R R20, SRZ ;  /* 0x0000000000147805 */ /* 0x000fe4000001ff00 */
[----:B------:R-:W-:Y:S02]  /*2440*/  LOP3.LUT R0, R0, 0x400, RZ, 0xc0, !PT ;  /* 0x0000040000007812 */ /* 0x000fe400078ec0ff */
[----:B------:R-:W-:Y:S01]  /*2450*/  CS2R R22, SRZ ;  /* 0x0000000000167805 */ /* 0x000fe2000001ff00 */
[----:B------:R1:W-:Y:S01]  /*2460*/  STL [R1+0x8], RZ ;  /* 0x000008ff01007387 */ /* 0x0003e20000100800 */
[----:B------:R-:W-:-:S02]  /*2470*/  CS2R R16, SRZ ;  /* 0x0000000000107805 */ /* 0x000fc4000001ff00 */
[----:B------:R-:W-:Y:S02]  /*2480*/  CS2R R18, SRZ ;  /* 0x0000000000127805 */ /* 0x000fe4000001ff00 */
[----:B------:R-:W-:Y:S01]  /*2490*/  CS2R R12, SRZ ;  /* 0x00000000000c7805 */ /* 0x000fe2000001ff00 */
[----:B------:R1:W-:Y:S01]  /*24a0*/  STL [R1+0xc], RZ ;  /* 0x00000cff01007387 */ /* 0x0003e20000100800 */
[----:B------:R-:W-:Y:S02]  /*24b0*/  CS2R R14, SRZ ;  /* 0x00000000000e7805 */ /* 0x000fe4000001ff00 */
[----:B------:R-:W-:Y:S02]  /*24c0*/  CS2R R8, SRZ ;  /* 0x0000000000087805 */ /* 0x000fe4000001ff00 */
[----:B------:R-:W-:Y:S01]  /*24d0*/  CS2R R10, SRZ ;  /* 0x00000000000a7805 */ /* 0x000fe2000001ff00 */
[----:B------:R1:W-:Y:S01]  /*24e0*/  STL [R1+0x10], RZ ;  /* 0x000010ff01007387 */ /* 0x0003e20000100800 */
[----:B------:R-:W-:-:S02]  /*24f0*/  CS2R R4, SRZ ;  /* 0x0000000000047805 */ /* 0x000fc4000001ff00 */
[----:B------:R-:W-:Y:S01]  /*2500*/  CS2R R6, SRZ ;  /* 0x0000000000067805 */ /* 0x000fe2000001ff00 */
[----:B------:R1:W-:Y:S04]  /*2510*/  STL [R1+0x14], RZ ;  /* 0x000014ff01007387 */ /* 0x0003e80000100800 */
        /* <DEDUP_REMOVED lines=98> */
[----:B------:R1:W-:Y:S01]  /*2b40*/  STL [R1+0x1044], R0 ;  /* 0x0010440001007387 */ /* 0x0003e20000100800 */
[----:B------:R-:W-:Y:S05]  /*2b50*/  BRA `(.L_x_1) ;  /* 0x00000438007c7947 */ /* 0x000fea0003800000 */
.L_x_0:
[----:B------:R-:W2:Y:S01]  /*2b60*/  LDL.LU R17, [R1+0x594] ;  /* 0x0005940001117983 */ /* 0x000ea20000300800 */
[----:B------:R-:W-:Y:S02]  /*2b70*/  IABS R26, R4 ;  /* 0x00000004001a7213 */ /* 0x000fe40000000000 */
[----:B0-----:R-:W-:Y:S01]  /*2b80*/  IABS R0, R5 ;  /* 0x0000000500007213 */ /* 0x001fe20000000000 */
[----:B------:R-:W3:Y:S01]  /*2b90*/  LDL.LU R15, [R1+0x59c] ;  /* 0x00059c00010f7983 */ /* 0x000ee20000300800 */
[----:B------:R-:W-:Y:S01]  /*2ba0*/  IMAD.MOV.U32 R14, RZ, RZ, RZ ;  /* 0x000000ffff0e7224 */ /* 0x000fe200078e00ff */
[----:B------:R-:W-:Y:S01]  /*2bb0*/  ISETP.GE.AND P6, PT, R23, RZ, PT ;  /* 0x000000ff1700720c */ /* 0x000fe20003fc6270 */
[----:B------:R-:W0:Y:S01]  /*2bc0*/  LDCU UR6, c[0x0][0x3ac] ;  /* 0x00007580ff0677ac */ /* 0x000e220008000800 */
[----:B------:R-:W-:Y:S01]  /*2bd0*/  STL [R1+0x12d0], R9 ;  /* 0x0012d00901007387 */ /* 0x000fe20000100800 */
[----:B------:R-:W-:Y:S02]  /*2be0*/  ISETP.GE.AND P5, PT, R18, RZ, PT ;  /* 0x000000ff1200720c */ /* 0x000fe40003fa6270 */
[----:B------:R-:W-:Y:S01]  /*2bf0*/  ISETP.NE.AND P2, PT, R4, RZ, PT ;  /* 0x000000ff0400720c */ /* 0x000fe20003f45270 */
[----:B------:R1:W-:Y:S01]  /*2c00*/  STL [R1+0x12cc], R12 ;  /* 0x0012cc0c01007387 */ /* 0x0003e20000100800 */
[----:B------:R-:W4:Y:S01]  /*2c10*/  LDCU.128 UR12, c[0x0][0x380] ;  /* 0x00007000ff0c77ac */ /* 0x000f220008000c00 */
[----:B------:R-:W0:Y:S01]  /*2c20*/  LDCU UR10, c[0x0][0x3b0] ;  /* 0x00007600ff0a77ac */ /* 0x000e220008000800 */
[----:B------:R-:W0:Y:S01]  /*2c30*/  LDCU UR7, c[0x0][0x3a4] ;  /* 0x00007480ff0777ac */ /* 0x000e220008000800 */
[----:B-1----:R-:W4:Y:S01]  /*2c40*/  LDL R12, [R1+0x1054] ;  /* 0x00105400010c7983 */ /* 0x002f220000100800 */
[----:B------:R-:W1:Y:S03]  /*2c50*/  I2F.RP R16, R0 ;  /* 0x0000000000107306 */ /* 0x000e660000209400 */
[----:B------:R0:W-:Y:S04]  /*2c60*/  STL [R1+0x12c8], R19 ;  /* 0x0012c81301007387 */ /* 0x0001e80000100800 */
[----:B------:R1:W-:Y:S04]  /*2c70*/  STL [R1+0x12c4], R13 ;  /* 0x0012c40d01007387 */ /* 0x0003e80000100800 */
[----:B------:R-:W-:Y:S01]  /*2c80*/  STL [R1+0x12c0], R22 ;  /* 0x0012c01601007387 */ /* 0x000fe20000100800 */
[----:B0-----:R-:W-:-:S02]  /*2c90*/  IMAD.MOV.U32 R19, RZ, RZ, R2 ;  /* 0x000000ffff137224 */ /* 0x001fc400078e0002 */
[----:B------:R-:W0:Y:S01]  /*2ca0*/  I2F.RP R2, R26 ;  /* 0x0000001a00027306 */ /* 0x000e220000209400 */
[----:B------:R0:W-:Y:S01]  /*2cb0*/  STL [R1+0x12bc], R20 ;  /* 0x0012bc1401007387 */ /* 0x0001e20000100800 */
[----:B-1----:R-:W-:-:S03]  /*2cc0*/  IMAD.MOV.U32 R13, RZ, RZ, R28 ;  /* 0x000000ffff0d7224 */ /* 0x002fc600078e001c */
[----:B------:R2:W-:Y:S03]  /*2cd0*/  STL [R1+0x11d0], R5 ;  /* 0x0011d00501007387 */ /* 0x0005e60000100800 */
[----:B------:R-:W1:Y:S01]  /*2ce0*/  MUFU.RCP R16, R16 ;  /* 0x0000001000107308 */ /* 0x000e620000001000 */
[----:B0-----:R-:W-:-:S07]  /*2cf0*/  IMAD.MOV.U32 R20, RZ, RZ, R29 ;  /* 0x000000ffff147224 */ /* 0x001fce00078e001d */
[----:B------:R-:W0:Y:S01]  /*2d00*/  MUFU.RCP R2, R2 ;  /* 0x0000000200027308 */ /* 0x000e220000001000 */
[----:B-1----:R-:W-:Y:S02]  /*2d10*/  VIADD R16, R16, 0xffffffe ;  /* 0x0ffffffe10107836 */ /* 0x002fe40000000000 */
[----:B0-----:R-:W-:Y:S02]  /*2d20*/  VIADD R2, R2, 0xffffffe ;  /* 0x0ffffffe02027836 */ /* 0x001fe40000000000 */
[----:B--2---:R-:W-:-:S03]  /*2d30*/  IMAD.MOV.U32 R5, RZ, RZ, R17 ;  /* 0x000000ffff057224 */ /* 0x004fc600078e0011 */
[----:B------:R4:W-:Y:S01]  /*2d40*/  F2I.FTZ.U32.TRUNC.NTZ R17, R16 ;  /* 0x0000001000117305 */ /* 0x0009e2000021f000 */
[----:B---3--:R-:W-:-:S07]  /*2d50*/  IMAD.MOV.U32 R22, RZ, RZ, R15 ;  /* 0x000000ffff167224 */ /* 0x008fce00078e000f */
[----:B------:R-:W0:Y:S01]  /*2d60*/  F2I.FTZ.U32.TRUNC.NTZ R15, R2 ;  /* 0x00000002000f7305 */ /* 0x000e22000021f000 */
[----:B----4-:R-:W-:Y:S01]  /*2d70*/  IABS R16, R12 ;  /* 0x0000000c00107213 */ /* 0x010fe20000000000 */
[----:B0-----:R-:W-:-:S04]  /*2d80*/  IMAD.MOV R2, RZ, RZ, -R15 ;  /* 0x000000ffff027224 */ /* 0x001fc800078e0a0f */
[----:B------:R-:W-:-:S04]  /*2d90*/  IMAD R2, R2, R26, RZ ;  /* 0x0000001a02027224 */ /* 0x000fc800078e02ff */
[----:B------:R-:W-:Y:S01]  /*2da0*/  IMAD.HI.U32 R2, R15, R2, R14 ;  /* 0x000000020f027227 */ /* 0x000fe200078e000e */
[----:B------:R-:W-:-:S03]  /*2db0*/  IABS R15, R23 ;  /* 0x00000017000f7213 */ /* 0x000fc60000000000 */
[----:B------:R-:W-:Y:S02]  /*2dc0*/  IMAD.MOV R14, RZ, RZ, -R17 ;  /* 0x000000ffff0e7224 */ /* 0x000fe400078e0a11 */
[----:B------:R-:W-:-:S04]  /*2dd0*/  IMAD.HI.U32 R2, R2, R16, RZ ;  /* 0x0000001002027227 */ /* 0x000fc800078e00ff */
[----:B------:R-:W-:Y:S02]  /*2de0*/  IMAD.MOV.U32 R28, RZ, RZ, R14 ;  /* 0x000000ffff1c7224 */ /* 0x000fe400078e000e */
[----:B------:R-:W-:Y:S02]  /*2df0*/  IMAD.MOV R14, RZ, RZ, -R2 ;  /* 0x000000ffff0e7224 */ /* 0x000fe400078e0a02 */
[----:B------:R-:W-:Y:S02]  /*2e00*/  IMAD R2, R28, R0, RZ ;  /* 0x000000001c027224 */ /* 0x000fe400078e02ff */
[----:B------:R-:W-:Y:S02]  /*2e10*/  IMAD R14, R26, R14, R16 ;  /* 0x0000000e1a0e7224 */ /* 0x000fe400078e0210 */
[----:B------:R-:W-:-:S03]  /*2e20*/  IMAD.MOV.U32 R16, RZ, RZ, RZ ;  /* 0x000000ffff107224 */ /* 0x000fc600078e00ff */
[----:B------:R-:W-:Y:S01]  /*2e30*/  ISETP.GT.U32.AND P0, PT, R26, R14, PT ;  /* 0x0000000e1a00720c */ /* 0x000fe20003f04070 */
[----:B------:R-:W-:Y:S01]  /*2e40*/  IMAD.HI.U32 R2, R17, R2, R16 ;  /* 0x0000000211027227 */ /* 0x000fe200078e0010 */
[----:B------:R-:W-:Y:S02]  /*2e50*/  IABS R17, R18 ;  /* 0x0000001200117213 */ /* 0x000fe40000000000 */
[----:B------:R-:W-:-:S03]  /*2e60*/  IABS R16, R25 ;  /* 0x0000001900107213 */ /* 0x000fc60000000000 */
[----:B------:R-:W-:-:S04]  /*2e70*/  IMAD.HI.U32 R28, R2, R15, RZ ;  /* 0x0000000f021c7227 */ /* 0x000fc800078e00ff */
[----:B------:R-:W-:Y:S02]  /*2e80*/  IMAD.MOV R28, RZ, RZ, -R28 ;  /* 0x000000ffff1c7224 */ /* 0x000fe400078e0a1c */
[----:B------:R-:W-:Y:S02]  /*2e90*/  @!P0 IMAD.IADD R14, R14, 0x1, -R26 ;  /* 0x000000010e0e8824 */ /* 0x000fe400078e0a1a */
[----:B------:R-:W-:Y:S02]  /*2ea0*/  IMAD R15, R0, R28, R15 ;  /* 0x0000001c000f7224 */ /* 0x000fe400078e020f */
[----:B------:R-:W-:Y:S01]  /*2eb0*/  IMAD.HI.U32 R29, R2, R17, RZ ;  /* 0x00000011021d7227 */ /* 0x000fe200078e00ff */
[----:B------:R-:W-:Y:S02]  /*2ec0*/  ISETP.GT.U32.AND P0, PT, R26, R14, PT ;  /* 0x0000000e1a00720c */ /* 0x000fe40003f04070 */
[----:B------:R-:W-:Y:S01]  /*2ed0*/  ISETP.GE.AND P3, PT, R12, RZ, PT ;  /* 0x000000ff0c00720c */ /* 0x000fe20003f66270 */
[----:B------:R-:W-:Y:S01]  /*2ee0*/  IMAD.HI.U32 R28, R2, R16, RZ ;  /* 0x00000010021c7227 */ /* 0x000fe200078e00ff */
[----:B------:R-:W-:-:S03]  /*2ef0*/  ISETP.GT.U32.AND P1, PT, R0, R15, PT ;  /* 0x0000000f0000720c */ /* 0x000fc60003f24070 */
[----:B------:R-:W-:Y:S02]  /*2f00*/  IMAD.MOV R9, RZ, RZ, -R29 ;  /* 0x000000ffff097224 */ /* 0x000fe400078e0a1d */
[----:B------:R-:W-:Y:S01]  /*2f10*/  IMAD.MOV R29, RZ, RZ, -R28 ;  /* 0x000000ffff1d7224 */ /* 0x000fe200078e0a1c */
[----:B------:R-:W-:Y:S01]  /*2f20*/  IABS R28, R27 ;  /* 0x0000001b001c7213 */ /* 0x000fe20000000000 */
[----:B------:R-:W-:Y:S02]  /*2f30*/  IMAD R17, R0, R9, R17 ;  /* 0x0000000900117224 */ /* 0x000fe400078e0211 */
[----:B------:R-:W-:Y:S01]  /*2f40*/  @!P0 IMAD.IADD R14, R14, 0x1, -R26 ;  /* 0x000000010e0e8824 */ /* 0x000fe200078e0a1a */
[----:B------:R-:W2:Y:S01]  /*2f50*/  LDL.LU R9, [R1+0x12d0] ;  /* 0x0012d00001097983 */ /* 0x000ea20000300800 */
[C---:B------:R-:W-:Y:S02]  /*2f60*/  IMAD R16, R0.reuse, R29, R16 ;  /* 0x0000001d00107224 */ /* 0x040fe400078e0210 */
[----:B------:R-:W-:Y:S01]  /*2f70*/  IMAD.MOV.U32 R29, RZ, RZ, R5 ;  /* 0x000000ffff1d7224 */ /* 0x000fe200078e0005 */
[----:B------:R-:W3:Y:S01]  /*2f80*/  LDL.LU R12, [R1+0x12cc] ;  /* 0x0012cc00010c7983 */ /* 0x000ee20000300800 */
[----:B------:R-:W-:Y:S01]  /*2f90*/  IMAD.MOV.U32 R5, RZ, RZ, R19 ;  /* 0x000000ffff057224 */ /* 0x000fe200078e0013 */
[C---:B------:R-:W-:Y:S01]  /*2fa0*/  ISETP.GT.U32.AND P4, PT, R0.reuse, R17, PT ;  /* 0x000000110000720c */ /* 0x040fe20003f84070 */
[----:B------:R-:W-:Y:S01]  /*2fb0*/  IMAD.MOV.U32 R19, RZ, RZ, R14 ;  /* 0x000000ffff137224 */ /* 0x000fe200078e000e */
[----:B------:R-:W-:Y:S01]  /*2fc0*/  ISETP.GT.U32.AND P0, PT, R0, R16, PT ;  /* 0x000000100000720c */ /* 0x000fe20003f04070 */
[----:B------:R-:W4:Y:S01]  /*2fd0*/  LDL.LU R14, [R1+0x10] ;  /* 0x00001000010e7983 */ /* 0x000f220000300800 */
[----:B------:R-:W-:-:S02]  /*2fe0*/  @!P1 IMAD.IADD R15, R15, 0x1, -R0 ;  /* 0x000000010f0f9824 */ /* 0x000fc400078e0a00 */
[----:B------:R-:W-:Y:S01]  /*2ff0*/  @!P3 IMAD.MOV R19, RZ, RZ, -R19 ;  /* 0x000000ffff13b224 */ /* 0x000fe200078e0a13 */
[----:B------:R-:W2:Y:S01]  /*3000*/  LDL.LU R23, [R1+0x58c] ;  /* 0x00058c0001177983 */ /* 0x000ea20000300800 */
[----:B------:R-:W-:Y:S01]  /*3010*/  ISETP.GE.AND P3, PT, R25, RZ, PT ;  /* 0x000000ff1900720c */ /* 0x000fe20003f66270 */
[----:B------:R-:W-:Y:S02]  /*3020*/  IMAD.HI.U32 R26, R2, R28, RZ ;  /* 0x0000001c021a7227 */ /* 0x000fe400078e00ff */
[----:B------:R-:W2:Y:S04]  /*3030*/  LDL.LU R18, [R1+0x590] ;  /* 0x0005900001127983 */ /* 0x000ea80000300800 */
[----:B------:R-:W3:Y:S01]  /*3040*/  LDL.LU R25, [R1+0x5a0] ;  /* 0x0005a00001197983 */ /* 0x000ee20000300800 */
[----:B------:R-:W-:Y:S01]  /*3050*/  ISETP.GT.U32.AND P1, PT, R0, R15, PT ;  /* 0x0000000f0000720c */ /* 0x000fe20003f24070 */
[----:B------:R-:W-:-:S02]  /*3060*/  IMAD.MOV R26, RZ, RZ, -R26 ;  /* 0x000000ffff1a7224 */ /* 0x000fc400078e0a1a */
[----:B------:R-:W-:Y:S01]  /*3070*/  @!P4 IMAD.IADD R17, R17, 0x1, -R0 ;  /* 0x000000011111c824 */ /* 0x000fe200078e0a00 */
[----:B------:R-:W-:Y:S01]  /*3080*/  ISETP.GE.AND P4, PT, R27, RZ, PT ;  /* 0x000000ff1b00720c */ /* 0x000fe20003f86270 */
[----:B------:R-:W-:Y:S01]  /*3090*/  IMAD R26, R0, R26, R28 ;  /* 0x0000001a001a7224 */ /* 0x000fe200078e021c */
[----:B------:R-:W-:Y:S01]  /*30a0*/  @!P2 LOP3.LUT R19, RZ, R4, RZ, 0x33, !PT ;  /* 0x00000004ff13a212 */ /* 0x000fe200078e33ff */
[----:B------:R-:W-:-:S06]  /*30b0*/  @!P0 IMAD.IADD R16, R16, 0x1, -R0 ;  /* 0x0000000110108824 */ /* 0x000fcc00078e0a00 */
[----:B------:R-:W-:Y:S01]  /*30c0*/  @!P1 IMAD.IADD R15, R15, 0x1, -R0 ;  /* 0x000000010f0f9824 */ /* 0x000fe200078e0a00 */
[----:B------:R-:W-:-:S03]  /*30d0*/  ISETP.GT.U32.AND P0, PT, R0, R17, PT ;  /* 0x000000110000720c */ /* 0x000fc60003f04070 */
[----:B------:R-:W-:Y:S01]  /*30e0*/  IMAD.MOV.U32 R27, RZ, RZ, R15 ;  /* 0x000000ffff1b7224 */ /* 0x000fe200078e000f */
[----:B------:R0:W-:Y:S03]  /*30f0*/  STL [R1+0x434], R19 ;  /* 0x0004341301007387 */ /* 0x0001e60000100800 */
[----:B------:R-:W-:Y:S01]  /*3100*/  @!P6 IMAD.MOV R27, RZ, RZ, -R27 ;  /* 0x000000ffff1be224 */ /* 0x000fe200078e0a1b */
[C---:B------:R-:W-:Y:S02]  /*3110*/  ISETP.GT.U32.AND P6, PT, R0.reuse, R26, PT ;  /* 0x0000001a0000720c */ /* 0x040fe40003fc4070 */
[----:B------:R-:W-:Y:S02]  /*3120*/  IABS R4, R24 ;  /* 0x0000001800047213 */ /* 0x000fe40000000000 */
[----:B------:R-:W-:Y:S01]  /*3130*/  ISETP.GT.U32.AND P2, PT, R0, R16, PT ;  /* 0x000000100000720c */ /* 0x000fe20003f44070 */
[----:B0-----:R-:W3:Y:S04]  /*3140*/  LDL.LU R19, [R1+0x12c8] ;  /* 0x0012c80001137983 */ /* 0x001ee80000300800 */
[----:B------:R2:W-:Y:S01]  /*3150*/  STL [R1+0x4cc], R27 ;  /* 0x0004cc1b01007387 */ /* 0x0005e20000100800 */
[----:B------:R-:W-:-:S03]  /*3160*/  @!P0 IMAD.IADD R17, R17, 0x1, -R0 ;  /* 0x0000000111118824 */ /* 0x000fc600078e0a00 */
[----:B------:R-:W-:-:S04]  /*3170*/  @!P6 IMAD.IADD R26, R26, 0x1, -R0 ;  /* 0x000000011a1ae824 */ /* 0x000fc800078e0a00 */
[----:B------:R-:W-:Y:S01]  /*3180*/  @!P2 IMAD.IADD R16, R16, 0x1, -R0 ;  /* 0x000000011010a824 */ /* 0x000fe200078e0a00 */
[----:B------:R-:W-:-:S03]  /*3190*/  ISETP.GT.U32.AND P6, PT, R0, R26, PT ;  /* 0x0000001a0000720c */ /* 0x000fc60003fc4070 */
[----:B------:R-:W-:-:S10]  /*31a0*/  @!P3 IMAD.MOV R16, RZ, RZ, -R16 ;  /* 0x000000ffff10b224 */ /* 0x000fd400078e0a10 */
[----:B------:R-:W-:-:S04]  /*31b0*/  @!P6 IMAD.IADD R26, R26, 0x1, -R0 ;  /* 0x000000011a1ae824 */ /* 0x000fc800078e0a00 */
[----:B------:R-:W-:Y:S01]  /*31c0*/  @!P4 IMAD.MOV R26, RZ, RZ, -R26 ;  /* 0x000000ffff1ac224 */ /* 0x000fe200078e0a1a */
[----:B----4-:R-:W-:Y:S02]  /*31d0*/  ISETP.GE.AND P1, PT, R14, RZ, PT ;  /* 0x000000ff0e00720c */ /* 0x010fe40003f26270 */
[----:B------:R-:W-:Y:S01]  /*31e0*/  IABS R14, R14 ;  /* 0x0000000e000e7213 */ /* 0x000fe20000000000 */
[----:B--2---:R-:W-:-:S04]  /*31f0*/  IMAD.MOV.U32 R27, RZ, RZ, R18 ;  /* 0x000000ffff1b7224 */ /* 0x004fc800078e0012 */
[----:B------:R-:W-:-:S04]  /*3200*/  IMAD.HI.U32 R18, R2, R14, RZ ;  /* 0x0000000e02127227 */ /* 0x000fc800078e00ff */
[----:B---3--:R-:W-:Y:S02]  /*3210*/  IMAD.MOV.U32 R28, RZ, RZ, R25 ;  /* 0x000000ffff1c7224 */ /* 0x008fe400078e0019 */
[----:B------:R-:W-:Y:S02]  /*3220*/  IMAD.MOV.U32 R25, RZ, RZ, R23 ;  /* 0x000000ffff197224 */ /* 0x000fe400078e0017 */
[----:B------:R-:W-:-:S04]  /*3230*/  IMAD.HI.U32 R23, R2, R4, RZ ;  /* 0x0000000402177227 */ /* 0x000fc800078e00ff */
[----:B------:R-:W-:Y:S02]  /*3240*/  IMAD.MOV R18, RZ, RZ, -R18 ;  /* 0x000000ffff127224 */ /* 0x000fe400078e0a12 */
[----:B------:R-:W-:Y:S02]  /*3250*/  IMAD.MOV R23, RZ, RZ, -R23 ;  /* 0x000000ffff177224 */ /* 0x000fe400078e0a17 */
[C---:B------:R-:W-:Y:S02]  /*3260*/  IMAD R14, R0.reuse, R18, R14 ;  /* 0x00000012000e7224 */ /* 0x040fe400078e020e */
[----:B------:R-:W-:Y:S02]  /*3270*/  IMAD.MOV.U32 R18, RZ, RZ, R17 ;  /* 0x000000ffff127224 */ /* 0x000fe400078e0011 */
[C---:B------:R-:W-:Y:S02]  /*3280*/  IMAD R4, R0.reuse, R23, R4 ;  /* 0x0000001700047224 */ /* 0x040fe400078e0204 */
[----:B------:R-:W-:Y:S01]  /*3290*/  @!P5 IMAD.MOV R18, RZ, RZ, -R18 ;  /* 0x000000ffff12d224 */ /* 0x000fe200078e0a12 */
[----:B------:R-:W-:-:S02]  /*32a0*/  ISETP.GT.U32.AND P5, PT, R0, R14, PT ;  /* 0x0000000e0000720c */ /* 0x000fc40003fa4070 */
[----:B------:R-:W-:Y:S02]  /*32b0*/  ISETP.GT.U32.AND P3, PT, R0, R4, PT ;  /* 0x000000040000720c */ /* 0x000fe40003f64070 */
[----:B------:R-:W-:Y:S04]  /*32c0*/  STL [R1+0x4c8], R18 ;  /* 0x0004c81201007387 */ /* 0x000fe80000100800 */
[----:B------:R0:W-:Y:S02]  /*32d0*/  STL [R1+0x4c0], R16 ;  /* 0x0004c01001007387 */ /* 0x0001e40000100800 */
[----:B0-----:R-:W-:-:S03]  /*32e0*/  IABS R16, R10 ;  /* 0x0000000a00107213 */ /* 0x001fc60000000000 */
[----:B------:R-:W-:Y:S02]  /*32f0*/  @!P5 IMAD.IADD R14, R14, 0x1, -R0 ;  /* 0x000000010e0ed824 */ /* 0x000fe400078e0a00 */
[----:B------:R-:W-:-:S04]  /*3300*/  IMAD.HI.U32 R18, R2, R16, RZ ;  /* 0x0000001002127227 */ /* 0x000fc800078e00ff */
[----:B------:R-:W-:Y:S02]  /*3310*/  @!P3 IMAD.IADD R4, R4, 0x1, -R0 ;  /* 0x000000010404b824 */ /* 0x000fe400078e0a00 */
[----:B------:R-:W-:Y:S01]  /*3320*/  IMAD.MOV R18, RZ, RZ, -R18 ;  /* 0x000000ffff127224 */ /* 0x000fe200078e0a12 */
[C---:B------:R-:W-:Y:S02]  /*3330*/  ISETP.GT.U32.AND P3, PT, R0.reuse, R14, PT ;  /* 0x0000000e0000720c */ /* 0x040fe40003f64070 */
[C---:B------:R-:W-:Y:S01]  /*3340*/  ISETP.GT.U32.AND P4, PT, R0.reuse, R4, PT ;  /* 0x000000040000720c */ /* 0x040fe20003f84070 */
[----:B------:R-:W-:Y:S01]  /*3350*/  IMAD R16, R0, R18, R16 ;  /* 0x0000001200107224 */ /* 0x000fe200078e0210 */
[----:B------:R-:W-:Y:S01]  /*3360*/  IABS R18, R6 ;  /* 0x0000000600127213 */ /* 0x000fe20000000000 */
[----:B------:R0:W-:Y:S02]  /*3370*/  STL [R1+0x4b8], R26 ;  /* 0x0004b81a01007387 */ /* 0x0001e40000100800 */
[----:B0-----:R-:W-:-:S02]  /*3380*/  IMAD.MOV.U32 R26, RZ, RZ, R28 ;  /* 0x000000ffff1a7224 */ /* 0x001fc400078e001c */
[----:B------:R-:W-:Y:S02]  /*3390*/  IMAD.MOV.U32 R28, RZ, RZ, R25 ;  /* 0x000000ffff1c7224 */ /* 0x000fe400078e0019 */
[----:B------:R-:W-:-:S04]  /*33a0*/  IMAD.HI.U32 R25, R2, R18, RZ ;  /* 0x0000001202197227 */ /* 0x000fc800078e00ff */
[----:B------:R-:W-:Y:S02]  /*33b0*/  IMAD.MOV R25, RZ, RZ, -R25 ;  /* 0x000000ffff197224 */ /* 0x000fe400078e0a19 */
[--C-:B------:R-:W-:Y:S02]  /*33c0*/  @!P3 IMAD.IADD R14, R14, 0x1, -R0.reuse ;  /* 0x000000010e0eb824 */ /* 0x100fe400078e0a00 */
[----:B------:R-:W-:Y:S02]  /*33d0*/  @!P4 IMAD.IADD R4, R4, 0x1, -R0 ;  /* 0x000000010404c824 */ /* 0x000fe400078e0a00 */
[----:B------:R-:W-:Y:S02]  /*33e0*/  IMAD R18, R0, R25, R18 ;  /* 0x0000001900127224 */ /* 0x000fe400078e0212 */
[----:B------:R-:W-:Y:S02]  /*33f0*/  IMAD.MOV.U32 R25, RZ, RZ, R13 ;  /* 0x000000ffff197224 */ /* 0x000fe400078e000d */
[----:B------:R-:W-:-:S02]  /*3400*/  IMAD.MOV.U32 R13, RZ, RZ, R14 ;  /* 0x000000ffff0d7224 */ /* 0x000fc400078e000e */
[----:B------:R-:W-:Y:S02]  /*3410*/  IMAD.MOV.U32 R14, RZ, RZ, R20 ;  /* 0x000000ffff0e7224 */ /* 0x000fe400078e0014 */
[----:B------:R-:W-:Y:S02]  /*3420*/  IMAD.MOV.U32 R20, RZ, RZ, R4 ;  /* 0x000000ffff147224 */ /* 0x000fe400078e0004 */
[----:B------:R-:W2:Y:S01]  /*3430*/  LDL.LU R4, [R1+0x180] ;  /* 0x0001800001047983 */ /* 0x000ea20000300800 */
[----:B------:R-:W-:Y:S02]  /*3440*/  ISETP.GE.AND P0, PT, R24, RZ, PT ;  /* 0x000000ff1800720c */ /* 0x000fe40003f06270 */
[----:B------:R-:W-:-:S05]  /*3450*/  IABS R24, R11 ;  /* 0x0000000b00187213 */ /* 0x000fca0000000000 */
[----:B------:R-:W-:Y:S01]  /*3460*/  IMAD.HI.U32 R17, R2, R24, RZ ;  /* 0x0000001802117227 */ /* 0x000fe200078e00ff */
[----:B------:R-:W-:-:S03]  /*3470*/  IABS R15, R7 ;  /* 0x00000007000f7213 */ /* 0x000fc60000000000 */
[----:B------:R-:W-:Y:S01]  /*3480*/  IMAD.MOV R17, RZ, RZ, -R17 ;  /* 0x000000ffff117224 */ /* 0x000fe200078e0a11 */
[----:B------:R-:W-:Y:S01]  /*3490*/  ISETP.GE.AND P2, PT, R7, RZ, PT ;  /* 0x000000ff0700720c */ /* 0x000fe20003f46270 */
[----:B------:R-:W-:-:S04]  /*34a0*/  IMAD.HI.U32 R7, R2, R15, RZ ;  /* 0x0000000f02077227 */ /* 0x000fc800078e00ff */
[----:B------:R-:W-:Y:S02]  /*34b0*/  IMAD R24, R0, R17, R24 ;  /* 0x0000001100187224 */ /* 0x000fe400078e0218 */
[----:B------:R-:W-:-:S03]  /*34c0*/  IMAD.MOV R7, RZ, RZ, -R7 ;  /* 0x000000ffff077224 */ /* 0x000fc600078e0a07 */
[C---:B------:R-:W-:Y:S01]  /*34d0*/  ISETP.GT.U32.AND P5, PT, R0.reuse, R24, PT ;  /* 0x000000180000720c */ /* 0x040fe20003fa4070 */
[----:B------:R-:W-:Y:S01]  /*34e0*/  IMAD R7, R0, R7, R15 ;  /* 0x0000000700077224 */ /* 0x000fe200078e020f */
[----:B------:R-:W-:-:S05]  /*34f0*/  IABS R15, R3 ;  /* 0x00000003000f7213 */ /* 0x000fca0000000000 */
[----:B------:R-:W-:Y:S01]  /*3500*/  IMAD.HI.U32 R23, R2, R15, RZ ;  /* 0x0000000f02177227 */ /* 0x000fe200078e00ff */
[----:B------:R-:W-:-:S03]  /*3510*/  IABS R17, R8 ;  /* 0x0000000800117213 */ /* 0x000fc60000000000 */
[----:B------:R-:W-:Y:S02]  /*3520*/  IMAD.MOV R23, RZ, RZ, -R23 ;  /* 0x000000ffff177224 */ /* 0x000fe400078e0a17 */
[----:B------:R-:W-:Y:S02]  /*3530*/  @!P5 IMAD.IADD R24, R24, 0x1, -R0 ;  /* 0x000000011818d824 */ /* 0x000fe400078e0a00 */
[----:B------:R-:W-:Y:S02]  /*3540*/  IMAD R15, R0, R23, R15 ;  /* 0x00000017000f7224 */ /* 0x000fe400078e020f */
[----:B------:R-:W-:Y:S01]  /*3550*/  IMAD.HI.U32 R23, R2, R17, RZ ;  /* 0x0000001102177227 */ /* 0x000fe200078e00ff */
[C---:B------:R-:W-:Y:S02]  /*3560*/  ISETP.GT.U32.AND P5, PT, R0.reuse, R24, PT ;  /* 0x000000180000720c */ /* 0x040fe40003fa4070 */
[----:B------:R-:W-:Y:S01]  /*3570*/  ISETP.GT.U32.AND P6, PT, R0, R7, PT ;  /* 0x000000070000720c */ /* 0x000fe20003fc4070 */
[----:B------:R-:W-:-:S04]  /*3580*/  IMAD.MOV R23, RZ, RZ, -R23 ;  /* 0x000000ffff177224 */ /* 0x000fc800078e0a17 */
[C---:B------:R-:W-:Y:S01]  /*3590*/  IMAD R17, R0.reuse, R23, R17 ;  /* 0x0000001700117224 */ /* 0x040fe200078e0211 */
[----:B------:R-:W-:-:S05]  /*35a0*/  ISETP.GT.U32.AND P3, PT, R0, R15, PT ;  /* 0x0000000f0000720c */ /* 0x000fca0003f64070 */
[--C-:B------:R-:W-:Y:S01]  /*35b0*/  @!P5 IMAD.IADD R24, R24, 0x1, -R0.reuse ;  /* 0x000000011818d824 */ /* 0x100fe200078e0a00 */
[C---:B------:R-:W-:Y:S01]  /*35c0*/  ISETP.GT.U32.AND P5, PT, R0.reuse, R17, PT ;  /* 0x000000110000720c */ /* 0x040fe20003fa4070 */
[----:B------:R-:W-:Y:S01]  /*35d0*/  @!P6 IMAD.IADD R7, R7, 0x1, -R0 ;  /* 0x000000010707e824 */ /* 0x000fe200078e0a00 */
[----:B------:R-:W-:-:S04]  /*35e0*/  ISETP.GT.U32.AND P4, PT, R0, R16, PT ;  /* 0x000000100000720c */ /* 0x000fc80003f84070 */
[----:B------:R-:W-:Y:S01]  /*35f0*/  ISETP.GT.U32.AND P6, PT, R0, R7, PT ;  /* 0x000000070000720c */ /* 0x000fe20003fc4070 */
[----:B------:R-:W-:Y:S02]  /*3600*/  @!P3 IMAD.IADD R15, R15, 0x1, -R0 ;  /* 0x000000010f0fb824 */ /* 0x000fe400078e0a00 */
[----:B------:R-:W-:-:S04]  /*3610*/  @!P1 IMAD.MOV R13, RZ, RZ, -R13 ;  /* 0x000000ffff0d9224 */ /* 0x000fc800078e0a0d */
[----:B------:R-:W-:Y:S01]  /*3620*/  @!P5 IMAD.IADD R17, R17, 0x1, -R0 ;  /* 0x000000011111d824 */ /* 0x000fe200078e0a00 */
[----:B------:R-:W-:Y:S01]  /*3630*/  ISETP.GT.U32.AND P1, PT, R0, R15, PT ;  /* 0x0000000f0000720c */ /* 0x000fe20003f24070 */
[----:B------:R-:W-:Y:S02]  /*3640*/  @!P0 IMAD.MOV R20, RZ, RZ, -R20 ;  /* 0x000000ffff148224 */ /* 0x000fe400078e0a14 */
[--C-:B------:R-:W-:Y:S01]  /*3650*/  @!P4 IMAD.IADD R16, R16, 0x1, -R0.reuse ;  /* 0x000000011010c824 */ /* 0x100fe200078e0a00 */
[C---:B------:R-:W-:Y:S01]  /*3660*/  ISETP.GT.U32.AND P0, PT, R0.reuse, R17, PT ;  /* 0x000000110000720c */ /* 0x040fe20003f04070 */
[----:B------:R-:W-:Y:S01]  /*3670*/  @!P6 IMAD.IADD R7, R7, 0x1, -R0 ;  /* 0x000000010707e824 */ /* 0x000fe200078e0a00 */
[----:B------:R-:W-:Y:S01]  /*3680*/  ISETP.GE.AND P6, PT, R11, RZ, PT ;  /* 0x000000ff0b00720c */ /* 0x000fe20003fc6270 */
[----:B------:R0:W-:Y:S01]  /*3690*/  STL [R1+0x4a8], R13 ;  /* 0x0004a80d01007387 */ /* 0x0001e20000100800 */
[----:B------:R-:W-:Y:S02]  /*36a0*/  IABS R11, R21 ;  /* 0x00000015000b7213 */ /* 0x000fe40000000000 */
[----:B------:R-:W-:-:S02]  /*36b0*/  ISETP.GT.U32.AND P5, PT, R0, R16, PT ;  /* 0x000000100000720c */ /* 0x000fc40003fa4070 */
[----:B------:R-:W-:Y:S01]  /*36c0*/  ISETP.GE.AND P3, PT, R3, RZ, PT ;  /* 0x000000ff0300720c */ /* 0x000fe20003f66270 */
[----:B------:R-:W-:Y:S01]  /*36d0*/  IMAD.HI.U32 R3, R2, R11, RZ ;  /* 0x0000000b02037227 */ /* 0x000fe200078e00ff */
[----:B0-----:R-:W3:Y:S04]  /*36e0*/  LDL.LU R13, [R1+0x12c4] ;  /* 0x0012c400010d7983 */ /* 0x001ee80000300800 */
[----:B------:R0:W-:Y:S01]  /*36f0*/  STL [R1+0x4a4], R20 ;  /* 0x0004a41401007387 */ /* 0x0001e20000100800 */
[--C-:B------:R-:W-:Y:S01]  /*3700*/  @!P1 IMAD.IADD R15, R15, 0x1, -R0.reuse ;  /* 0x000000010f0f9824 */ /* 0x100fe200078e0a00 */
[----:B------:R-:W-:Y:S01]  /*3710*/  ISETP.GE.AND P4, PT, R10, RZ, PT ;  /* 0x000000ff0a00720c */ /* 0x000fe20003f86270 */
[----:B------:R-:W-:Y:S02]  /*3720*/  IMAD.MOV R3, RZ, RZ, -R3 ;  /* 0x000000ffff037224 */ /* 0x000fe400078e0a03 */
[----:B------:R-:W-:-:S02]  /*3730*/  @!P0 IMAD.IADD R17, R17, 0x1, -R0 ;  /* 0x0000000111118824 */ /* 0x000fc400078e0a00 */
[----:B0-----:R-:W-:Y:S02]  /*3740*/  IMAD.MOV.U32 R20, RZ, RZ, R22 ;  /* 0x000000ffff147224 */ /* 0x001fe400078e0016 */
[----:B------:R-:W-:Y:S01]  /*3750*/  IMAD.MOV.U32 R22, RZ, RZ, R7 ;  /* 0x000000ffff167224 */ /* 0x000fe200078e0007 */
[----:B------:R-:W-:Y:S01]  /*3760*/  ISETP.GE.AND P0, PT, R21, RZ, PT ;  /* 0x000000ff1500720c */ /* 0x000fe20003f06270 */
[----:B------:R-:W-:Y:S01]  /*3770*/  IMAD.MOV.U32 R21, RZ, RZ, R20 ;  /* 0x000000ffff157224 */ /* 0x000fe200078e0014 */
[----:B------:R-:W4:Y:S01]  /*3780*/  LDL.LU R7, [R1+0x598] ;  /* 0x0005980001077983 */ /* 0x000f220000300800 */
[----:B------:R-:W-:Y:S02]  /*3790*/  @!P2 IMAD.MOV R22, RZ, RZ, -R22 ;  /* 0x000000ffff16a224 */ /* 0x000fe400078e0a16 */
[----:B------:R-:W-:Y:S02]  /*37a0*/  IMAD.MOV.U32 R20, RZ, RZ, R15 ;  /* 0x000000ffff147224 */ /* 0x000fe400078e000f */
[----:B------:R-:W-:Y:S01]  /*37b0*/  IMAD R3, R0, R3, R11 ;  /* 0x0000000300037224 */ /* 0x000fe200078e020b */
[----:B------:R0:W-:Y:S01]  /*37c0*/  STL [R1+0x4a0], R22 ;  /* 0x0004a01601007387 */ /* 0x0001e20000100800 */
[----:B------:R-:W-:Y:S01]  /*37d0*/  ISETP.GE.AND P2, PT, R8, RZ, PT ;  /* 0x000000ff0800720c */ /* 0x000fe20003f46270 */
[----:B------:R-:W-:Y:S01]  /*37e0*/  @!P5 IMAD.IADD R16, R16, 0x1, -R0 ;  /* 0x000000011010d824 */ /* 0x000fe200078e0a00 */
[----:B------:R-:W-:Y:S01]  /*37f0*/  IABS R23, R9 ;  /* 0x0000000900177213 */ /* 0x000fe20000000000 */
[----:B------:R-:W-:Y:S01]  /*3800*/  @!P3 IMAD.MOV R20, RZ, RZ, -R20 ;  /* 0x000000ffff14b224 */ /* 0x000fe200078e0a14 */
[----:B------:R-:W-:Y:S01]  /*3810*/  ISETP.GE.AND P3, PT, R9, RZ, PT ;  /* 0x000000ff0900720c */ /* 0x000fe20003f66270 */
[----:B------:R-:W-:Y:S01]  /*3820*/  @!P6 IMAD.MOV R24, RZ, RZ, -R24 ;  /* 0x000000ffff18e224 */ /* 0x000fe200078e0a18 */
[----:B0-----:R-:W4:Y:S04]  /*3830*/  LDL.LU R22, [R1+0x12c0] ;  /* 0x0012c00001167983 */ /* 0x001f280000300800 */
[----:B------:R-:W4:Y:S04]  /*3840*/  LDL.LU R8, [R1+0x450] ;  /* 0x0004500001087983 */ /* 0x000f280000300800 */
[----:B------:R-:W-:Y:S04]  /*3850*/  STL [R1+0x49c], R24 ;  /* 0x00049c1801007387 */ /* 0x000fe80000100800 */
[----:B------:R0:W-:Y:S04]  /*3860*/  STL [R1+0x490], R20 ;  /* 0x0004901401007387 */ /* 0x0001e80000100800 */
[----:B0-----:R-:W4:Y:S01]  /*3870*/  LDL.LU R20, [R1+0x12bc] ;  /* 0x0012bc0001147983 */ /* 0x001f220000300800 */
[----:B--2---:R-:W-:-:S04]  /*3880*/  IMAD.MOV.U32 R11, RZ, RZ, R4 ;  /* 0x000000ffff0b7224 */ /* 0x004fc800078e0004 */
[----:B------:R-:W-:Y:S02]  /*3890*/  IMAD.MOV.U32 R9, RZ, RZ, R11 ;  /* 0x000000ffff097224 */ /* 0x000fe400078e000b */
[----:B------:R-:W-:Y:S02]  /*38a0*/  IMAD.MOV.U32 R11, RZ, RZ, R16 ;  /* 0x000000ffff0b7224 */ /* 0x000fe400078e0010 */
[----:B------:R-:W2:Y:S02]  /*38b0*/  LDL.LU R16, [R1+0x57c] ;  /* 0x00057c0001107983 */ /* 0x000ea40000300800 */
[----:B------:R-:W-:-:S05]  /*38c0*/  @!P4 IMAD.MOV R11, RZ, RZ, -R11 ;  /* 0x000000ffff0bc224 */ /* 0x000fca00078e0a0b */
[----:B------:R0:W-:Y:S04]  /*38d0*/  STL [R1+0x48c], R11 ;  /* 0x00048c0b01007387 */ /* 0x0001e80000100800 */
[----:B0-----:R-:W2:Y:S01]  /*38e0*/  LDL R11, [R1+0x4] ;  /* 0x00000400010b7983 */ /* 0x001ea20000100800 */
[C---:B------:R-:W-:Y:S02]  /*38f0*/  ISETP.GT.U32.AND P6, PT, R0.reuse, R18, PT ;  /* 0x000000120000720c */ /* 0x040fe40003fc4070 */
[----:B------:R-:W-:Y:S01]  /*3900*/  ISETP.GT.U32.AND P5, PT, R0, R3, PT ;  /* 0x000000030000720c */ /* 0x000fe20003fa4070 */
[----:B------:R-:W-:-:S04]  /*3910*/  IMAD.HI.U32 R10, R2, R23, RZ ;  /* 0x00000017020a7227 */ /* 0x000fc800078e00ff */
[----:B------:R-:W-:-:S06]  /*3920*/  IMAD.MOV R10, RZ, RZ, -R10 ;  /* 0x000000ffff0a7224 */ /* 0x000fcc00078e0a0a */
[--C-:B------:R-:W-:Y:S02]  /*3930*/  @!P6 IMAD.IADD R18, R18, 0x1, -R0.reuse ;  /* 0x000000011212e824 */ /* 0x100fe400078e0a00 */
[C---:B------:R-:W-:Y:S02]  /*3940*/  IMAD R23, R0.reuse, R10, R23 ;  /* 0x0000000a00177224 */ /* 0x040fe400078e0217 */
[----:B------:R-:W-:Y:S01]  /*3950*/  @!P5 IMAD.IADD R3, R3, 0x1, -R0 ;  /* 0x000000010303d824 */ /* 0x000fe200078e0a00 */
[C---:B------:R-:W-:Y:S02]  /*3960*/  ISETP.GT.U32.AND P5, PT, R0.reuse, R18, PT ;  /* 0x000000120000720c */ /* 0x040fe40003fa4070 */
[----:B------:R-:W-:Y:S02]  /*3970*/  IABS R4, R19 ;  /* 0x0000001300047213 */ /* 0x000fe40000000000 */
[----:B------:R-:W-:Y:S02]  /*3980*/  ISETP.GT.U32.AND P6, PT, R0, R23, PT ;  /* 0x000000170000720c */ /* 0x000fe40003fc4070 */
[----:B------:R-:W-:Y:S01]  /*3990*/  ISETP.GE.AND P1, PT, R6, RZ, PT ;  /* 0x000000ff0600720c */ /* 0x000fe20003f26270 */
[----:B------:R-:W-:Y:S01]  /*39a0*/  IMAD.HI.U32 R10, R2, R4, RZ ;  /* 0x00000004020a7227 */ /* 0x000fe200078e00ff */
[----:B------:R-:W-:-:S03]  /*39b0*/  IABS R6, R12 ;  /* 0x0000000c00067213 */ /* 0x000fc60000000000 */
[----:B------:R-:W-:Y:S02]  /*39c0*/  IMAD.MOV R10, RZ, RZ, -R10 ;  /* 0x000000ffff0a7224 */ /* 0x000fe400078e0a0a */
[--C-:B------:R-:W-:Y:S02]  /*39d0*/  @!P5 IMAD.IADD R18, R18, 0x1, -R0.reuse ;  /* 0x000000011212d824 */ /* 0x100fe400078e0a00 */
[----:B------:R-:W-:Y:S01]  /*39e0*/  @!P2 IMAD.MOV R17, RZ, RZ, -R17 ;  /* 0x000000ffff11a224 */ /* 0x000fe200078e0a11 */
[----:B------:R-:W-:Y:S01]  /*39f0*/  ISETP.GE.AND P2, PT, R12, RZ, PT ;  /* 0x000000ff0c00720c */ /* 0x000fe20003f46270 */
[----:B------:R-:W-:Y:S01]  /*3a00*/  @!P6 IMAD.IADD R23, R23, 0x1, -R0 ;  /* 0x000000011717e824 */ /* 0x000fe200078e0a00 */
[C---:B------:R-:W-:Y:S01]  /*3a10*/  ISETP.GT.U32.AND P6, PT, R0.reuse, R3, PT ;  /* 0x000000030000720c */ /* 0x040fe20003fc4070 */
[----:B------:R-:W-:Y:S02]  /*3a20*/  IMAD R4, R0, R10, R4 ;  /* 0x0000000a00047224 */ /* 0x000fe400078e0204 */
[----:B------:R-:W-:-:S02]  /*3a30*/  IMAD.MOV.U32 R10, RZ, RZ, R18 ;  /* 0x000000ffff0a7224 */ /* 0x000fc400078e0012 */
[----:B------:R-:W-:Y:S02]  /*3a40*/  IMAD.MOV.U32 R18, RZ, RZ, R9 ;  /* 0x000000ffff127224 */ /* 0x000fe400078e0009 */
[----:B------:R-:W-:Y:S01]  /*3a50*/  @!P1 IMAD.MOV R10, RZ, RZ, -R10 ;  /* 0x000000ffff0a9224 */ /* 0x000fe200078e0a0a */
[----:B------:R0:W-:Y:S05]  /*3a60*/  STL [R1+0x484], R17 ;  /* 0x0004841101007387 */ /* 0x0001ea0000100800 */
[----:B------:R-:W-:Y:S01]  /*3a70*/  @!P6 IMAD.IADD R3, R3, 0x1, -R0 ;  /* 0x000000010303e824 */ /* 0x000fe200078e0a00 */
[----:B0-----:R-:W2:Y:S04]  /*3a80*/  LDL R17, [R1+0x8] ;  /* 0x0000080001117983 */ /* 0x001ea80000100800 */
[----:B------:R0:W-:Y:S01]  /*3a90*/  STL [R1+0x480], R10 ;  /* 0x0004800a01007387 */ /* 0x0001e20000100800 */
[----:B------:R-:W-:Y:S01]  /*3aa0*/  @!P0 IMAD.MOV R3, RZ, RZ, -R3 ;  /* 0x000000ffff038224 */ /* 0x000fe200078e0a03 */
[----:B---3--:R-:W-:Y:S01]  /*3ab0*/  ISETP.GE.AND P0, PT, R13, RZ, PT ;  /* 0x000000ff0d00720c */ /* 0x008fe20003f06270 */
[----:B----4-:R-:W-:Y:S01]  /*3ac0*/  IMAD.MOV.U32 R24, RZ, RZ, R7 ;  /* 0x000000ffff187224 */ /* 0x010fe200078e0007 */
[----:B------:R-:W-:-:S02]  /*3ad0*/  IABS R7, R13 ;  /* 0x0000000d00077213 */ /* 0x000fc40000000000 */
[----:B------:R-:W-:Y:S01]  /*3ae0*/  IABS R12, R22 ;  /* 0x00000016000c7213 */ /* 0x000fe20000000000 */
[----:B------:R-:W-:Y:S02]  /*3af0*/  IMAD.MOV.U32 R15, RZ, RZ, R8 ;  /* 0x000000ffff0f7224 */ /* 0x000fe400078e0008 */
[----:B------:R-:W-:-:S04]  /*3b00*/  IMAD.HI.U32 R8, R2, R6, RZ ;  /* 0x0000000602087227 */ /* 0x000fc800078e00ff */
[----:B------:R-:W-:Y:S02]  /*3b10*/  IMAD.MOV R8, RZ, RZ, -R8 ;  /* 0x000000ffff087224 */ /* 0x000fe400078e0a08 */
[----:B------:R-:W-:-:S04]  /*3b20*/  IMAD.HI.U32 R9, R2, R12, RZ ;  /* 0x0000000c02097227 */ /* 0x000fc800078e00ff */
[----:B------:R-:W-:Y:S02]  /*3b30*/  IMAD R6, R0, R8, R6 ;  /* 0x0000000800067224 */ /* 0x000fe400078e0206 */
[----:B------:R-:W-:-:S04]  /*3b40*/  IMAD.HI.U32 R8, R2, R7, RZ ;  /* 0x0000000702087227 */ /* 0x000fc800078e00ff */
[----:B------:R-:W-:Y:S01]  /*3b50*/  IMAD.MOV R9, RZ, RZ, -R9 ;  /* 0x000000ffff097224 */ /* 0x000fe200078e0a09 */
[----:B0-----:R-:W-:Y:S01]  /*3b60*/  IABS R10, R20 ;  /* 0x00000014000a7213 */ /* 0x001fe20000000000 */
[----:B------:R-:W-:Y:S02]  /*3b70*/  IMAD.MOV R8, RZ, RZ, -R8 ;  /* 0x000000ffff087224 */ /* 0x000fe400078e0a08 */
[C---:B------:R-:W-:Y:S02]  /*3b80*/  IMAD R12, R0.reuse, R9, R12 ;  /* 0x00000009000c7224 */ /* 0x040fe400078e020c */
[----:B------:R-:W-:Y:S02]  /*3b90*/  IMAD R7, R0, R8, R7 ;  /* 0x0000000800077224 */ /* 0x000fe400078e0207 */
[----:B------:R-:W-:-:S04]  /*3ba0*/  IMAD.HI.U32 R8, R2, R10, RZ ;  /* 0x0000000a02087227 */ /* 0x000fc800078e00ff */
[----:B------:R-:W-:Y:S01]  /*3bb0*/  IMAD.MOV R13, RZ, RZ, -R8 ;  /* 0x000000ffff0d7224 */ /* 0x000fe200078e0a08 */
[----:B------:R0:W-:Y:S03]  /*3bc0*/  STL [R1+0x47c], R3 ;  /* 0x00047c0301007387 */ /* 0x0001e60000100800 */
[----:B------:R-:W-:Y:S02]  /*3bd0*/  IMAD R10, R0, R13, R10 ;  /* 0x0000000d000a7224 */ /* 0x000fe400078e020a */
[----:B------:R-:W3:Y:S01]  /*3be0*/  LDL R13, [R1+0x18] ;  /* 0x00001800010d7983 */ /* 0x000ee20000100800 */
[----:B--2---:R-:W-:-:S05]  /*3bf0*/  IABS R11, R11 ;  /* 0x0000000b000b7213 */ /* 0x004fca0000000000 */
[----:B------:R-:W-:-:S04]  /*3c00*/  IMAD.HI.U32 R9, R2, R11, RZ ;  /* 0x0000000b02097227 */ /* 0x000fc800078e00ff */
[----:B------:R-:W-:-:S04]  /*3c10*/  IMAD.MOV R9, RZ, RZ, -R9 ;  /* 0x000000ffff097224 */ /* 0x000fc800078e0a09 */
[C---:B------:R-:W-:Y:S02]  /*3c20*/  IMAD R11, R0.reuse, R9, R11 ;  /* 0x00000009000b7224 */ /* 0x040fe400078e020b */
[----:B------:R-:W2:Y:S01]  /*3c30*/  LDL R9, [R1+0x14] ;  /* 0x0000140001097983 */ /* 0x000ea20000100800 */
[----:B------:R-:W-:-:S13]  /*3c40*/  ISETP.GT.U32.AND P4, PT, R0, R23, PT ;  /* 0x000000170000720c */ /* 0x000fda0003f84070 */
[----:B------:R-:W-:Y:S01]  /*3c50*/  @!P4 IMAD.IADD R23, R23, 0x1, -R0 ;  /* 0x000000011717c824 */ /* 0x000fe200078e0a00 */
[C---:B------:R-:W-:Y:S02]  /*3c60*/  ISETP.GT.U32.AND P4, PT, R0.reuse, R7, PT ;  /* 0x000000070000720c */ /* 0x040fe40003f84070 */
[----:B------:R-:W-:-:S11]  /*3c70*/  ISETP.GT.U32.AND P5, PT, R0, R6, PT ;  /* 0x000000060000720c */ /* 0x000fd60003fa4070 */
[----:B------:R-:W-:-:S05]  /*3c80*/  @!P4 IMAD.IADD R7, R7, 0x1, -R0 ;  /* 0x000000010707c824 */ /* 0x000fca00078e0a00 */
[----:B------:R-:W-:Y:S01]  /*3c90*/  ISETP.GT.U32.AND P4, PT, R0, R7, PT ;  /* 0x000000070000720c */ /* 0x000fe20003f84070 */
[----:B------:R-:W-:Y:S01]  /*3ca0*/  @!P5 IMAD.IADD R6, R6, 0x1, -R0 ;  /* 0x000000010606d824 */ /* 0x000fe200078e0a00 */
[----:B------:R-:W-:-:S04]  /*3cb0*/  ISETP.GE.AND P1, PT, R19, RZ, PT ;  /* 0x000000ff1300720c */ /* 0x000fc80003f26270 */
[----:B------:R-:W-:Y:S02]  /*3cc0*/  ISETP.GT.U32.AND P5, PT, R0, R6, PT ;  /* 0x000000060000720c */ /* 0x000fe40003fa4070 */
[----:B0-----:R-:W-:-:S05]  /*3cd0*/  IABS R3, R17 ;  /* 0x0000001100037213 */ /* 0x001fca0000000000 */
[----:B------:R-:W-:Y:S01]  /*3ce0*/  @!P4 IMAD.IADD R7, R7, 0x1, -R0 ;  /* 0x000000010707c824 */ /* 0x000fe200078e0a00 */
[----:B------:R-:W-:Y:S01]  /*3cf0*/  ISETP.GT.U32.AND P4, PT, R0, R10, PT ;  /* 0x0000000a0000720c */ /* 0x000fe20003f84070 */
[----:B------:R-:W-:Y:S02]  /*3d00*/  IMAD.MOV.U32 R19, RZ, RZ, R15 ;  /* 0x000000ffff137224 */ /* 0x000fe400078e000f */
[----:B------:R-:W4:Y:S01]  /*3d10*/  LDL R15, [R1+0xc] ;  /* 0x00000c00010f7983 */ /* 0x000f220000100800 */
[----:B------:R-:W-:-:S04]  /*3d20*/  IMAD.HI.U32 R8, R2, R3, RZ ;  /* 0x0000000302087227 */ /* 0x000fc800078e00ff */
[----:B------:R-:W-:Y:S02]  /*3d30*/  IMAD.MOV R8, RZ, RZ, -R8 ;  /* 0x000000ffff087224 */ /* 0x000fe400078e0a08 */
[----:B------:R-:W-:-:S03]  /*3d40*/  @!P5 IMAD.IADD R6, R6, 0x1, -R0 ;  /* 0x000000010606d824 */ /* 0x000fc600078e0a00 */
[----:B------:R-:W-:Y:S01]  /*3d50*/  @!P4 IMAD.IADD R10, R10, 0x1, -R0 ;  /* 0x000000010a0ac824 */ /* 0x000fe200078e0a00 */
[----:B------:R-:W-:Y:S01]  /*3d60*/  ISETP.GE.AND P5, PT, R22, RZ, PT ;  /* 0x000000ff1600720c */ /* 0x000fe20003fa6270 */
[----:B------:R-:W-:Y:S01]  /*3d70*/  IMAD R3, R0, R8, R3 ;  /* 0x0000000800037224 */ /* 0x000fe200078e0203 */
[----:B------:R-:W4:Y:S01]  /*3d80*/  LDL R22, [R1+0x20] ;  /* 0x0000200001167983 */ /* 0x000f220000100800 */
[----:B------:R-:W-:-:S03]  /*3d90*/  IMAD.MOV.U32 R17, RZ, RZ, R14 ;  /* 0x000000ffff117224 */ /* 0x000fc600078e000e */
[----:B------:R-:W4:Y:S04]  /*3da0*/  LDL R14, [R1+0x1c] ;  /* 0x00001c00010e7983 */ /* 0x000f280000100800 */
[----:B------:R0:W-:Y:S04]  /*3db0*/  STL [R1+0x12b8], R10 ;  /* 0x0012b80a01007387 */ /* 0x0001e80000100800 */
[----:B------:R1:W-:Y:S01]  /*3dc0*/  STL [R1+0x12b4], R24 ;  /* 0x0012b41801007387 */ /* 0x0003e20000100800 */
[----:B0-----:R-:W-:Y:S02]  /*3dd0*/  IMAD.MOV.U32 R10, RZ, RZ, R18 ;  /* 0x000000ffff0a7224 */ /* 0x001fe400078e0012 */
[----:B-1----:R-:W-:Y:S01]  /*3de0*/  IMAD.MOV.U32 R24, RZ, RZ, R16 ;  /* 0x000000ffff187224 */ /* 0x002fe200078e0010 */
[----:B---3--:R-:W-:-:S05]  /*3df0*/  IABS R13, R13 ;  /* 0x0000000d000d7213 */ /* 0x008fca0000000000 */
[----:B------:R-:W-:-:S04]  /*3e00*/  IMAD.HI.U32 R18, R2, R13, RZ ;  /* 0x0000000d02127227 */ /* 0x000fc800078e00ff */
[----:B------:R-:W-:-:S04]  /*3e10*/  IMAD.MOV R18, RZ, RZ, -R18 ;  /* 0x000000ffff127224 */ /* 0x000fc800078e0a12 */
[----:B------:R-:W-:Y:S01]  /*3e20*/  IMAD R13, R0, R18, R13 ;  /* 0x00000012000d7224 */ /* 0x000fe200078e020d */
[----:B--2---:R-:W-:-:S05]  /*3e30*/  IABS R8, R9 ;  /* 0x0000000900087213 */ /* 0x004fca0000000000 */
[----:B------:R-:W-:-:S04]  /*3e40*/  IMAD.HI.U32 R16, R2, R8, RZ ;  /* 0x0000000802107227 */ /* 0x000fc800078e00ff */
[----:B------:R-:W-:-:S04]  /*3e50*/  IMAD.MOV R16, RZ, RZ, -R16 ;  /* 0x000000ffff107224 */ /* 0x000fc800078e0a10 */
[C---:B------:R-:W-:Y:S02]  /*3e60*/  IMAD R8, R0.reuse, R16, R8 ;  /* 0x0000001000087224 */ /* 0x040fe400078e0208 */
[----:B------:R-:W2:Y:S04]  /*3e70*/  LDL R16, [R1+0x28] ;  /* 0x0000280001107983 */ /* 0x000ea80000100800 */
[----:B------:R-:W3:Y:S01]  /*3e80*/  LDL.LU R18, [R1+0x1f8] ;  /* 0x0001f80001127983 */ /* 0x000ee20000300800 */
[----:B------:R-:W-:-:S13]  /*3e90*/  ISETP.GT.U32.AND P6, PT, R0, R4, PT ;  /* 0x000000040000720c */ /* 0x000fda0003fc4070 */
[----:B------:R-:W-:Y:S01]  /*3ea0*/  @!P6 IMAD.IADD R4, R4, 0x1, -R0 ;  /* 0x000000010404e824 */ /* 0x000fe200078e0a00 */
[----:B----4-:R-:W-:-:S05]  /*3eb0*/  IABS R15, R15 ;  /* 0x0000000f000f7213 */ /* 0x010fca0000000000 */
[----:B------:R-:W-:-:S04]  /*3ec0*/  IMAD.HI.U32 R9, R2, R15, RZ ;  /* 0x0000000f02097227 */ /* 0x000fc800078e00ff */
[----:B------:R-:W-:-:S04]  /*3ed0*/  IMAD.MOV R9, RZ, RZ, -R9 ;  /* 0x000000ffff097224 */ /* 0x000fc800078e0a09 */
[C---:B------:R-:W-:Y:S01]  /*3ee0*/  IMAD R15, R0.reuse, R9, R15 ;  /* 0x00000009000f7224 */ /* 0x040fe200078e020f */
[----:B------:R-:W-:Y:S02]  /*3ef0*/  IABS R9, R22 ;  /* 0x0000001600097213 */ /* 0x000fe40000000000 */
[----:B------:R-:W-:Y:S01]  /*3f00*/  IABS R14, R14 ;  /* 0x0000000e000e7213 */ /* 0x000fe20000000000 */
[----:B------:R-:W-:Y:S01]  /*3f10*/  IMAD.MOV.U32 R22, RZ, RZ, R17 ;  /* 0x000000ffff167224 */ /* 0x000fe200078e0011 */
[----:B------:R-:W-:-:S03]  /*3f20*/  ISETP.GT.U32.AND P6, PT, R0, R4, PT ;  /* 0x000000040000720c */ /* 0x000fc60003fc4070 */
[----:B------:R-:W-:-:S04]  /*3f30*/  IMAD.HI.U32 R17, R2, R14, RZ ;  /* 0x0000000e02117227 */ /* 0x000fc800078e00ff */
[----:B------:R-:W-:-:S04]  /*3f40*/  IMAD.MOV R17, RZ, RZ, -R17 ;  /* 0x000000ffff117224 */ /* 0x000fc800078e0a11 */
[----:B------:R-:W-:Y:S02]  /*3f50*/  IMAD R14, R0, R17, R14 ;  /* 0x00000011000e7224 */ /* 0x000fe400078e020e */
[----:B------:R-:W-:Y:S01]  /*3f60*/  @!P6 IMAD.IADD R4, R4, 0x1, -R0 ;  /* 0x000000010404e824 */ /* 0x000fe200078e0a00 */
[----:B------:R-:W-:-:S13]  /*3f70*/  ISETP.GT.U32.AND P6, PT, R0, R12, PT ;  /* 0x0000000c0000720c */ /* 0x000fda0003fc4070 */
[----:B------:R-:W-:Y:S02]  /*3f80*/  @!P6 IMAD.IADD R12, R12, 0x1, -R0 ;  /* 0x000000010c0ce824 */ /* 0x000fe400078e0a00 */
[----:B---3--:R-:W-:Y:S02]  /*3f90*/  IMAD.MOV.U32 R17, RZ, RZ, R18 ;  /* 0x000000ffff117224 */ /* 0x008fe400078e0012 */
[----:B------:R-:W-:Y:S02]  /*3fa0*/  IMAD.MOV.U32 R18, RZ, RZ, R23 ;  /* 0x000000ffff127224 */ /* 0x000fe400078e0017 */
[----:B------:R-:W-:Y:S02]  /*3fb0*/  IMAD.MOV.U32 R23, RZ, RZ, R10 ;  /* 0x000000ffff177224 */ /* 0x000fe400078e000a */
[----:B------:R-:W-:Y:S02]  /*3fc0*/  @!P3 IMAD.MOV R18, RZ, RZ, -R18 ;  /* 0x000000ffff12b224 */ /* 0x000fe400078e0a12 */
[----:B------:R-:W-:-:S02]  /*3fd0*/  IMAD.MOV.U32 R10, RZ, RZ, R6 ;  /* 0x000000ffff0a7224 */ /* 0x000fc400078e0006 */
[----:B------:R-:W3:Y:S02]  /*3fe0*/  LDL R6, [R1+0x24] ;  /* 0x0000240001067983 */ /* 0x000ee40000100800 */
[----:B------:R-:W-:Y:S02]  /*3ff0*/  @!P2 IMAD.MOV R10, RZ, RZ, -R10 ;  /* 0x000000ffff0aa224 */ /* 0x000fe400078e0a0a */
[----:B------:R0:W-:Y:S02]  /*4000*/  STL [R1+0x464], R18 ;  /* 0x0004641201007387 */ /* 0x0001e40000100800 */
[----:B0-----:R-:W-:Y:S02]  /*4010*/  IMAD.MOV.U32 R18, RZ, RZ, R24 ;  /* 0x000000ffff127224 */ /* 0x001fe400078e0018 */
[----:B------:R-:W-:Y:S02]  /*4020*/  IMAD.MOV.U32 R24, RZ, RZ, R4 ;  /* 0x000000ffff187224 */ /* 0x000fe400078e0004 */
[----:B------:R-:W-:-:S02]  /*4030*/  IMAD.MOV.U32 R4, RZ, RZ, R7 ;  /* 0x000000ffff047224 */ /* 0x000fc400078e0007 */
[----:B------:R-:W4:Y:S04]  /*4040*/  LDL.LU R7, [R1+0x17c] ;  /* 0x00017c0001077983 */ /* 0x000f280000300800 */
[----:B------:R0:W-:Y:S04]  /*4050*/  STL [R1+0x460], R10 ;  /* 0x0004600a01007387 */ /* 0x0001e80000100800 */
[----:B0-----:R-:W4:Y:S01]  /*4060*/  LDL.LU R10, [R1+0x12b8] ;  /* 0x0012b800010a7983 */ /* 0x001f220000300800 */
[----:B------:R-:W-:Y:S01]  /*4070*/  ISETP.GT.U32.AND P3, PT, R0, R12, PT ;  /* 0x0000000c0000720c */ /* 0x000fe20003f64070 */
[----:B------:R-:W-:-:S02]  /*4080*/  @!P1 IMAD.MOV R24, RZ, RZ, -R24 ;  /* 0x000000ffff189224 */ /* 0x000fc400078e0a18 */
[----:B------:R-:W-:-:S03]  /*4090*/  @!P0 IMAD.MOV R4, RZ, RZ, -R4 ;  /* 0x000000ffff048224 */ /* 0x000fc600078e0a04 */
[----:B------:R0:W-:Y:S07]  /*40a0*/  STL [R1+0x45c], R24 ;  /* 0x00045c1801007387 */ /* 0x0001ee0000100800 */
[----:B------:R-:W-:Y:S01]  /*40b0*/  @!P3 IMAD.IADD R12, R12, 0x1, -R0 ;  /* 0x000000010c0cb824 */ /* 0x000fe200078e0a00 */
[----:B0-----:R-:W4:Y:S04]  /*40c0*/  LDL.LU R24, [R1+0x12b4] ;  /* 0x0012b40001187983 */ /* 0x001f280000300800 */
[----:B------:R2:W-:Y:S02]  /*40d0*/  STL [R1+0x458], R4 ;  /* 0x0004580401007387 */ /* 0x0005e40000100800 */
[----:B--2---:R-:W-:-:S02]  /*40e0*/  IABS R4, R16 ;  /* 0x0000001000047213 */ /* 0x004fc40000000000 */
[----:B------:R-:W2:Y:S04]  /*40f0*/  LDL.LU R16, [R1+0x4] ;  /* 0x0000040001107983 */ /* 0x000ea80000300800 */
[----:B------:R-:W-:Y:S04]  /*4100*/  STL [R1+0x12ac], R22 ;  /* 0x0012ac1601007387 */ /* 0x000fe80000100800 */
[----:B------:R0:W-:Y:S04]  /*4110*/  STL [R1+0x12b0], R29 ;  /* 0x0012b01d01007387 */ /* 0x0001e80000100800 */
[----:B0-----:R-:W2:Y:S04]  /*4120*/  LDL.LU R29, [R1+0x8] ;  /* 0x00000800011d7983 */ /* 0x001ea80000300800 */
[----:B------:R-:W2:Y:S04]  /*4130*/  LDL.LU R22, [R1+0xc] ;  /* 0x00000c0001167983 */ /* 0x000ea80000300800 */
[----:B------:R0:W-:Y:S04]  /*4140*/  STL [R1+0x12a8], R12 ;  /* 0x0012a80c01007387 */ /* 0x0001e80000100800 */
[----:B0-----:R-:W2:Y:S01]  /*4150*/  LDL.LU R12, [R1+0x14] ;  /* 0x00001400010c7983 */ /* 0x001ea20000300800 */
[----:B------:R-:W-:-:S02]  /*4160*/  ISETP.GT.U32.AND P6, PT, R0, R11, PT ;  /* 0x0000000b0000720c */ /* 0x000fc40003fc4070 */
[----:B------:R-:W-:-:S11]  /*4170*/  ISETP.GT.U32.AND P4, PT, R0, R3, PT ;  /* 0x000000030000720c */ /* 0x000fd60003f84070 */
[----:B------:R-:W-:-:S05]  /*4180*/  @!P6 IMAD.IADD R11, R11, 0x1, -R0 ;  /* 0x000000010b0be824 */ /* 0x000fca00078e0a00 */
[----:B------:R-:W-:Y:S01]  /*4190*/  ISETP.GT.U32.AND P1, PT, R0, R11, PT ;  /* 0x0000000b0000720c */ /* 0x000fe20003f24070 */
[----:B------:R-:W-:Y:S01]  /*41a0*/  @!P4 IMAD.IADD R3, R3, 0x1, -R0 ;  /* 0x000000010303c824 */ /* 0x000fe200078e0a00 */
[----:B------:R-:W-:Y:S01]  /*41b0*/  ISETP.GE.AND P4, PT, R20, RZ, PT ;  /* 0x000000ff1400720c */ /* 0x000fe20003f86270 */
[----:B------:R-:W-:Y:S02]  /*41c0*/  IMAD.MOV.U32 R20, RZ, RZ, R19 ;  /* 0x000000ffff147224 */ /* 0x000fe400078e0013 */
[----:B------:R-:W-:Y:S01]  /*41d0*/  IMAD.HI.U32 R19, R2, R9, RZ ;  /* 0x0000000902137227 */ /* 0x000fe200078e00ff */
[C---:B------:R-:W-:Y:S02]  /*41e0*/  ISETP.GT.U32.AND P0, PT, R0.reuse, R3, PT ;  /* 0x000000030000720c */ /* 0x040fe40003f04070 */
[----:B------:R-:W-:Y:S01]  /*41f0*/  ISETP.GT.U32.AND P3, PT, R0, R8, PT ;  /* 0x000000080000720c */ /* 0x000fe20003f64070 */
[----:B------:R-:W-:-:S04]  /*4200*/  IMAD.MOV R19, RZ, RZ, -R19 ;  /* 0x000000ffff137224 */ /* 0x000fc800078e0a13 */
[--C-:B------:R-:W-:Y:S01]  /*4210*/  @!P1 IMAD.IADD R11, R11, 0x1, -R0.reuse ;  /* 0x000000010b0b9824 */ /* 0x100fe200078e0a00 */
[C---:B------:R-:W-:Y:S01]  /*4220*/  ISETP.GT.U32.AND P1, PT, R0.reuse, R14, PT ;  /* 0x0000000e0000720c */ /* 0x040fe20003f24070 */
[----:B------:R-:W-:Y:S01]  /*4230*/  IMAD R9, R0, R19, R9 ;  /* 0x0000001300097224 */ /* 0x000fe200078e0209 */
[----:B------:R0:W-:Y:S03]  /*4240*/  STL [R1+0x12a4], R2 ;  /* 0x0012a40201007387 */ /* 0x0001e60000100800 */
[--C-:B------:R-:W-:Y:S02]  /*4250*/  @!P0 IMAD.IADD R3, R3, 0x1, -R0.reuse ;  /* 0x0000000103038824 */ /* 0x100fe400078e0a00 */
[----:B------:R-:W-:-:S06]  /*4260*/  @!P3 IMAD.IADD R8, R8, 0x1, -R0 ;  /* 0x000000010808b824 */ /* 0x000fcc00078e0a00 */
[----:B------:R-:W-:Y:S01]  /*4270*/  @!P1 IMAD.IADD R14, R14, 0x1, -R0 ;  /* 0x000000010e0e9824 */ /* 0x000fe200078e0a00 */
[----:B---3--:R-:W-:Y:S02]  /*4280*/  IABS R6, R6 ;  /* 0x0000000600067213 */ /* 0x008fe40000000000 */
[----:B----4-:R-:W-:Y:S01]  /*4290*/  ISETP.GT.U32.AND P2, PT, R0, R10, PT ;  /* 0x0000000a0000720c */ /* 0x010fe20003f44070 */
[----:B------:R-:W-:Y:S02]  /*42a0*/  IMAD.MOV.U32 R19, RZ, RZ, R7 ;  /* 0x000000ffff137224 */ /* 0x000fe400078e0007 */
[----:B------:R-:W-:-:S10]  /*42b0*/  IMAD.HI.U32 R7, R2, R6, RZ ;  /* 0x0000000602077227 */ /* 0x000fd400078e00ff */
[----:B------:R-:W-:Y:S01]  /*42c0*/  @!P2 IMAD.IADD R10, R10, 0x1, -R0 ;  /* 0x000000010a0aa824 */ /* 0x000fe200078e0a00 */
[----:B------:R-:W-:Y:S01]  /*42d0*/  ISETP.GT.U32.AND P2, PT, R0, R13, PT ;  /* 0x0000000d0000720c */ /* 0x000fe20003f44070 */
[----:B------:R-:W-:-:S04]  /*42e0*/  IMAD.MOV R7, RZ, RZ, -R7 ;  /* 0x000000ffff077224 */ /* 0x000fc800078e0a07 */
[----:B------:R-:W-:-:S08]  /*42f0*/  IMAD R6, R0, R7, R6 ;  /* 0x0000000700067224 */ /* 0x000fd000078e0206 */
[----:B------:R-:W-:Y:S01]  /*4300*/  @!P2 IMAD.IADD R13, R13, 0x1, -R0 ;  /* 0x000000010d0da824 */ /* 0x000fe200078e0a00 */
[----:B--2---:R-:W-:Y:S01]  /*4310*/  ISETP.GE.AND P0, PT, R16, RZ, PT ;  /* 0x000000ff1000720c */ /* 0x004fe20003f06270 */
[----:B------:R-:W-:Y:S02]  /*4320*/  IMAD.HI.U32 R16, R2, R4, RZ ;  /* 0x0000000402107227 */ /* 0x000fe400078e00ff */
[----:B0-----:R-:W2:Y:S01]  /*4330*/  LDL.LU R2, [R1+0x30] ;  /* 0x0000300001027983 */ /* 0x001ea20000300800 */
[----:B------:R-:W-:-:S03]  /*4340*/  ISETP.GE.AND P3, PT, R29, RZ, PT ;  /* 0x000000ff1d00720c */ /* 0x000fc60003f66270 */
[----:B------:R-:W3:Y:S01]  /*4350*/  LDL.LU R29, [R1+0x12b0] ;  /* 0x0012b000011d7983 */ /* 0x000ee20000300800 */
[----:B------:R-:W-:-:S03]  /*4360*/  ISETP.GE.AND P2, PT, R22, RZ, PT ;  /* 0x000000ff1600720c */ /* 0x000fc60003f46270 */
[----:B------:R-:W4:Y:S01]  /*4370*/  LDL.LU R22, [R1+0x12ac] ;  /* 0x0012ac0001167983 */ /* 0x000f220000300800 */
[----:B------:R-:W-:-:S03]  /*4380*/  ISETP.GE.AND P1, PT, R12, RZ, PT ;  /* 0x000000ff0c00720c */ /* 0x000fc60003f26270 */
[----:B------:R-:W2:Y:S04]  /*4390*/  LDL.LU R12, [R1+0x12a8] ;  /* 0x0012a800010c7983 */ /* 0x000ea80000300800 */
[----:B------:R-:W3:Y:S01]  /*43a0*/  LDL.LU R7, [R1+0x2c] ;  /* 0x00002c0001077983 */ /* 0x000ee20000300800 */
[----:B------:R-:W-:Y:S01]  /*43b0*/  ISETP.GT.U32.AND P6, PT, R0, R15, PT ;  /* 0x0000000f0000720c */ /* 0x000fe20003fc4070 */
[----:B------:R-:W-:-:S04]  /*43c0*/  IMAD.MOV R16, RZ, RZ, -R16 ;  /* 0x000000ffff107224 */ /* 0x000fc800078e0a10 */
[----:B------:R-:W-:-:S08]  /*43d0*/  IMAD R4, R0, R16, R4 ;  /* 0x0000001000047224 */ /* 0x000fd000078e0204 */
[----:B------:R-:W-:Y:S02]  /*43e0*/  @!P6 IMAD.IADD R15, R15, 0x1, -R0 ;  /* 0x000000010f0fe824 */ /* 0x000fe400078e0a00 */
[----:B------:R-:W-:-:S03]  /*43f0*/  @!P4 IMAD.MOV R10, RZ, RZ, -R10 ;  /* 0x000000ffff0ac224 */ /* 0x000fc600078e0a0a */
[----:B------:R-:W-:Y:S01]  /*4400*/  ISETP.GT.U32.AND P6, PT, R0, R15, PT ;  /* 0x0000000f0000720c */ /* 0x000fe20003fc4070 */
[----:B------:R-:W-:-:S12]  /*4410*/  @!P0 IMAD.MOV R11, RZ, RZ, -R11 ;  /* 0x000000ffff0b8224 */ /* 0x000fd800078e0a0b */
[----:B------:R-:W-:Y:S02]  /*4420*/  @!P6 IMAD.IADD R15, R15, 0x1, -R0 ;  /* 0x000000010f0fe824 */ /* 0x000fe400078e0a00 */
[----:B--2---:R-:W-:Y:S02]  /*4430*/  @!P5 IMAD.MOV R12, RZ, RZ, -R12 ;  /* 0x000000ffff0cd224 */ /* 0x004fe400078e0a0c */
[----:B---3--:R-:W-:-:S03]  /*4440*/  IMAD.MOV.U32 R16, RZ, RZ, R7 ;  /* 0x000000ffff107224 */ /* 0x008fc600078e0007 */
[----:B------:R0:W-:Y:S02]  /*4450*/  STL [R1+0x44c], R12 ;  /* 0x00044c0c01007387 */ /* 0x0001e40000100800 */
[----:B------:R-:W-:Y:S02]  /*4460*/  IABS R7, R16 ;  /* 0x0000001000077213 */ /* 0x000fe40000000000 */
[----:B------:R-:W-:Y:S01]  /*4470*/  STL [R1+0x448], R10 ;  /* 0x0004480a01007387 */ /* 0x000fe20000100800 */
[----:B0-----:R-:W-:Y:S02]  /*4480*/  IMAD.MOV.U32 R12, RZ, RZ, R16 ;  /* 0x000000ffff0c7224 */ /* 0x001fe400078e0010 */
[----:B------:R-:W-:-:S05]  /*4490*/  IMAD.MOV.U32 R16, RZ, RZ, R2 ;  /* 0x000000ffff107224 */ /* 0x000fca00078e0002 */
[----:B------:R0:W-:Y:S04]  /*44a0*/  STL [R1+0x12a0], R16 ;  /* 0x0012a01001007387 */ /* 0x0001e80000100800 */
[----:B------:R1:W-:Y:S01]  /*44b0*/  STL [R1+0x444], R11 ;  /* 0x0004440b01007387 */ /* 0x0003e20000100800 */
[----:B------:R-:W-:-:S03]  /*44c0*/  IMAD.MOV.U32 R2, RZ, RZ, R15 ;  /* 0x000000ffff027224 */ /* 0x000fc600078e000f */
[----:B0-----:R-:W2:Y:S01]  /*44d0*/  LDL.LU R16, [R1+0x1c] ;  /* 0x00001c0001107983 */ /* 0x001ea20000300800 */
[----:B-1----:R-:W-:-:S03]  /*44e0*/  IMAD.MOV.U32 R11, RZ, RZ, R3 ;  /* 0x000000ffff0b7224 */ /* 0x002fc600078e0003 */
[----:B------:R-:W3:Y:S01]  /*44f0*/  LDL.LU R10, [R1+0x24] ;  /* 0x00002400010a7983 */ /* 0x000ee20000300800 */
[----:B------:R-:W-:-:S03]  /*4500*/  @!P3 IMAD.MOV R11, RZ, RZ, -R11 ;  /* 0x000000ffff0bb224 */ /* 0x000fc600078e0a0b */
[----:B------:R-:W3:Y:S04]  /*4510*/  LDL.LU R3, [R1+0x18] ;  /* 0x0000180001037983 */ /* 0x000ee80000300800 */
[----:B------:R-:W3:Y:S04]  /*4520*/  LDL.LU R15, [R1+0x20] ;  /* 0x00002000010f7983 */ /* 0x000ee80000300800 */
[----:B------:R0:W-:Y:S04]  /*4530*/  STL [R1+0x440], R11 ;  /* 0x0004400b01007387 */ /* 0x0001e80000100800 */
[----:B0-----:R-:W3:Y:S01]  /*4540*/  LDL.LU R11, [R1+0x28] ;  /* 0x00002800010b7983 */ /* 0x001ee20000300800 */
[----:B------:R-:W-:-:S02]  /*4550*/  ISETP.GT.U32.AND P6, PT, R0, R9, PT ;  /* 0x000000090000720c */ /* 0x000fc40003fc4070 */
[C---:B------:R-:W-:Y:S02]  /*4560*/  ISETP.GT.U32.AND P4, PT, R0.reuse, R13, PT ;  /* 0x0000000d0000720c */ /* 0x040fe40003f84070 */
[----:B------:R-:W-:-:S09]  /*4570*/  ISETP.GT.U32.AND P3, PT, R0, R6, PT ;  /* 0x000000060000720c */ /* 0x000fd20003f64070 */
[----:B------:R-:W-:Y:S01]  /*4580*/  @!P6 IMAD.IADD R9, R9, 0x1, -R0 ;  /* 0x000000010909e824 */ /* 0x000fe200078e0a00 */
[----:B------:R-:W-:Y:S01]  /*4590*/  ISETP.GT.U32.AND P6, PT, R0, R8, PT ;  /* 0x000000080000720c */ /* 0x000fe20003fc4070 */
[----:B------:R-:W-:Y:S02]  /*45a0*/  @!P2 IMAD.MOV R2, RZ, RZ, -R2 ;  /* 0x000000ffff02a224 */ /* 0x000fe400078e0a02 */
[----:B------:R-:W-:-:S03]  /*45b0*/  @!P4 IMAD.IADD R13, R13, 0x1, -R0 ;  /* 0x000000010d0dc824 */ /* 0x000fc600078e0a00 */
[----:B------:R0:W-:Y:S07]  /*45c0*/  STL [R1+0x43c], R2 ;  /* 0x00043c0201007387 */ /* 0x0001ee0000100800 */
[----:B------:R-:W-:Y:S01]  /*45d0*/  @!P6 IMAD.IADD R8, R8, 0x1, -R0 ;  /* 0x000000010808e824 */ /* 0x000fe200078e0a00 */
[----:B0-----:R-:W4:Y:S03]  /*45e0*/  LDL.LU R2, [R1+0x12a4] ;  /* 0x0012a40001027983 */ /* 0x001f260000300800 */
[----:B------:R-:W-:-:S02]  /*45f0*/  @!P1 IMAD.MOV R8, RZ, RZ, -R8 ;  /* 0x000000ffff089224 */ /* 0x000fc400078e0a08 */
[----:B------:R-:W-:Y:S01]  /*4600*/  @!P3 IMAD.IADD R6, R6, 0x1, -R0 ;  /* 0x000000010606b824 */ /* 0x000fe200078e0a00 */
[----:B--2---:R-:W-:Y:S02]  /*4610*/  ISETP.GE.AND P4, PT, R16, RZ, PT ;  /* 0x000000ff1000720c */ /* 0x004fe40003f86270 */
[----:B------:R-:W2:Y:S04]  /*4620*/  LDL.LU R16, [R1+0x12a0] ;  /* 0x0012a00001107983 */ /* 0x000ea80000300800 */
[----:B------:R0:W-:Y:S01]  /*4630*/  STL [R1+0x430], R8 ;  /* 0x0004300801007387 */ /* 0x0001e20000100800 */
[----:B---3--:R-:W-:-:S03]  /*4640*/  ISETP.GE.AND P3, PT, R11, RZ, PT ;  /* 0x000000ff0b00720c */ /* 0x008fc60003f66270 */
[----:B------:R-:W3:Y:S01]  /*4650*/  LDL.LU R11, [R1+0x6c] ;  /* 0x00006c00010b7983 */ /* 0x000ee20000300800 */
[C---:B------:R-:W-:Y:S02]  /*4660*/  ISETP.GT.U32.AND P0, PT, R0.reuse, R14, PT ;  /* 0x0000000e0000720c */ /* 0x040fe40003f04070 */
[C---:B------:R-:W-:Y:S02]  /*4670*/  ISETP.GT.U32.AND P5, PT, R0.reuse, R9, PT ;  /* 0x000000090000720c */ /* 0x040fe40003fa4070 */
[----:B------:R-:W-:Y:S02]  /*4680*/  ISETP.GE.AND P2, PT, R3, RZ, PT ;  /* 0x000000ff0300720c */ /* 0x000fe40003f46270 */
[----:B------:R-:W-:-:S07]  /*4690*/  ISETP.GT.U32.AND P1, PT, R0, R6, PT ;  /* 0x000000060000720c */ /* 0x000fce0003f24070 */
[--C-:B------:R-:W-:Y:S01]  /*46a0*/  @!P0 IMAD.IADD R14, R14, 0x1, -R0.reuse ;  /* 0x000000010e0e8824 */ /* 0x100fe200078e0a00 */
[----:B------:R-:W-:Y:S01]  /*46b0*/  ISETP.GE.AND P0, PT, R15, RZ, PT ;  /* 0x000000ff0f00720c */ /* 0x000fe20003f06270 */
[----:B------:R-:W-:Y:S01]  /*46c0*/  @!P5 IMAD.IADD R9, R9, 0x1, -R0 ;  /* 0x000000010909d824 */ /* 0x000fe200078e0a00 */
[----:B------:R-:W-:Y:S01]  /*46d0*/  ISETP.GE.AND P5, PT, R10, RZ, PT ;  /* 0x000000ff0a00720c */ /* 0x000fe20003fa6270 */
[----:B------:R-:W-:Y:S02]  /*46e0*/  @!P2 IMAD.MOV R13, RZ, RZ, -R13 ;  /* 0x000000ffff0da224 */ /* 0x000fe400078e0a0d */
[----:B------:R-:W-:Y:S01]  /*46f0*/  @!P4 IMAD.MOV R14, RZ, RZ, -R14 ;  /* 0x000000ffff0ec224 */ /* 0x000fe200078e0a0e */
[----:B------:R-:W-:Y:S01]  /*4700*/  ISETP.GE.AND P4, PT, R12, RZ, PT ;  /* 0x000000ff0c00720c */ /* 0x000fe20003f86270 */
[----:B------:R-:W-:-:S06]  /*4710*/  @!P1 IMAD.IADD R6, R6, 0x1, -R0 ;  /* 0x0000000106069824 */ /* 0x000fcc00078e0a00 */
[----:B------:R-:W-:Y:S01]  /*4720*/  @!P0 IMAD.MOV R9, RZ, RZ, -R9 ;  /* 0x000000ffff098224 */ /* 0x000fe200078e0a09 */
[----:B--2---:R-:W-:Y:S01]  /*4730*/  IABS R10, R16 ;  /* 0x00000010000a7213 */ /* 0x004fe20000000000 */
[----:B0-----:R-:W-:Y:S02]  /*4740*/  IMAD.MOV.U32 R8, RZ, RZ, R16 ;  /* 0x000000ffff087224 */ /* 0x001fe400078e0010 */
[----:B------:R-:W2:Y:S04]  /*4750*/  LDL.LU R16, [R1+0x34] ;  /* 0x0000340001107983 */ /* 0x000ea80000300800 */
[----:B------:R0:W-:Y:S01]  /*4760*/  STL [R1+0x42c], R13 ;  /* 0x00042c0d01007387 */ /* 0x0001e20000100800 */
[----:B------:R-:W-:-:S03]  /*4770*/  ISETP.GE.AND P0, PT, R8, RZ, PT ;  /* 0x000000ff0800720c */ /* 0x000fc60003f06270 */
[----:B0-----:R-:W2:Y:S04]  /*4780*/  LDL.LU R13, [R1+0x70] ;  /* 0x00007000010d7983 */ /* 0x001ea80000300800 */
[----:B------:R-:W2:Y:S04]  /*4790*/  LDL.LU R12, [R1+0x74] ;  /* 0x00007400010c7983 */ /* 0x000ea80000300800 */
[----:B------:R-:W2:Y:S01]  /*47a0*/  LDL.LU R15, [R1+0x38] ;  /* 0x00003800010f7983 */ /* 0x000ea20000300800 */
[----:B---3--:R-:W-:Y:S02]  /*47b0*/  IABS R8, R11 ;  /* 0x0000000b00087213 */ /* 0x008fe40000000000 */
[----:B------:R-:W-:Y:S01]  /*47c0*/  ISETP.GE.AND P1, PT, R11, RZ, PT ;  /* 0x000000ff0b00720c */ /* 0x000fe20003f26270 */
[----:B------:R-:W-:Y:S01]  /*47d0*/  IMAD.MOV.U32 R11, RZ, RZ, R6 ;  /* 0x000000ffff0b7224 */ /* 0x000fe200078e0006 */
[----:B------:R0:W-:Y:S03]  /*47e0*/  STL [R1+0x428], R14 ;  /* 0x0004280e01007387 */ /* 0x0001e60000100800 */
[----:B------:R-:W-:Y:S01]  /*47f0*/  @!P5 IMAD.MOV R11, RZ, RZ, -R11 ;  /* 0x000000ffff0bd224 */ /* 0x000fe200078e0a0b */
[----:B------:R1:W-:Y:S04]  /*4800*/  STL [R1+0x424], R9 ;  /* 0x0004240901007387 */ /* 0x0003e80000100800 */
[----:B------:R3:W-:Y:S04]  /*4810*/  STL [R1+0x420], R11 ;  /* 0x0004200b01007387 */ /* 0x0007e80000100800 */
[----:B0-----:R-:W2:Y:S01]  /*4820*/  LDL R14, [R1+0x3c] ;  /* 0x00003c00010e7983 */ /* 0x001ea20000100800 */
[----:B------:R-:W-:Y:S01]  /*4830*/  ISETP.GT.U32.AND P6, PT, R0, R4, PT ;  /* 0x000000040000720c */ /* 0x000fe20003fc4070 */
[----:B----4-:R-:W-:-:S04]  /*4840*/  IMAD.HI.U32 R3, R2, R7, RZ ;  /* 0x0000000702037227 */ /* 0x010fc800078e00ff */
[----:B------:R-:W-:-:S04]  /*4850*/  IMAD.MOV R3, RZ, RZ, -R3 ;  /* 0x000000ffff037224 */ /* 0x000fc800078e0a03 */
[----:B------:R-:W-:-:S04]  /*4860*/  IMAD R3, R0, R3, R7 ;  /* 0x0000000300037224 */ /* 0x000fc800078e0207 */
[----:B------:R-:W-:Y:S01]  /*4870*/  @!P6 IMAD.IADD R4, R4, 0x1, -R0 ;  /* 0x000000010404e824 */ /* 0x000fe200078e0a00 */
[----:B------:R-:W-:-:S04]  /*4880*/  ISETP.GT.U32.AND P6, PT, R0, R3, PT ;  /* 0x000000030000720c */ /* 0x000fc80003fc4070 */
[----:B------:R-:W-:Y:S01]  /*4890*/  ISETP.GT.U32.AND P2, PT, R0, R4, PT ;  /* 0x000000040000720c */ /* 0x000fe20003f44070 */
[----:B------:R-:W-:-:S04]  /*48a0*/  IMAD.HI.U32 R7, R2, R10, RZ ;  /* 0x0000000a02077227 */ /* 0x000fc800078e00ff */
[----:B------:R-:W-:-:S04]  /*48b0*/  IMAD.MOV R7, RZ, RZ, -R7 ;  /* 0x000000ffff077224 */ /* 0x000fc800078e0a07 */
[----:B------:R-:W-:Y:S02]  /*48c0*/  @!P6 IMAD.IADD R3, R3, 0x1, -R0 ;  /* 0x000000010303e824 */ /* 0x000fe400078e0a00 */
[----:B------:R-:W-:Y:S02]  /*48d0*/  IMAD R10, R0, R7, R10 ;  /* 0x00000007000a7224 */ /* 0x000fe400078e020a */
[----:B------:R-:W-:Y:S01]  /*48e0*/  @!P2 IMAD.IADD R4, R4, 0x1, -R0 ;  /* 0x000000010404a824 */ /* 0x000fe200078e0a00 */
[----:B------:R-:W-:Y:S01]  /*48f0*/  ISETP.GT.U32.AND P6, PT, R0, R3, PT ;  /* 0x000000030000720c */ /* 0x000fe20003fc4070 */
[----:B-1----:R-:W-:Y:S01]  /*4900*/  IMAD.HI.U32 R9, R2, R8, RZ ;  /* 0x0000000802097227 */ /* 0x002fe200078e00ff */
[----:B------:R-:W-:-:S03]  /*4910*/  ISETP.GT.U32.AND P5, PT, R0, R10, PT ;  /* 0x0000000a0000720c */ /* 0x000fc60003fa4070 */
[----:B---3--:R-:W-:Y:S02]  /*4920*/  IMAD.MOV.U32 R11, RZ, RZ, R4 ;  /* 0x000000ffff0b7224 */ /* 0x008fe400078e0004 */
[----:B------:R-:W-:-:S04]  /*4930*/  IMAD.MOV R4, RZ, RZ, -R9 ;  /* 0x000000ffff047224 */ /* 0x000fc800078e0a09 */
[----:B------:R-:W-:Y:S02]  /*4940*/  IMAD R4, R0, R4, R8 ;  /* 0x0000000400047224 */ /* 0x000fe400078e0208 */
[----:B------:R-:W-:-:S03]  /*4950*/  @!P6 IMAD.IADD R3, R3, 0x1, -R0 ;  /* 0x000000010303e824 */ /* 0x000fc600078e0a00 */
[----:B------:R-:W-:Y:S01]  /*4960*/  ISETP.GT.U32.AND P6, PT, R0, R4, PT ;  /* 0x000000040000720c */ /* 0x000fe20003fc4070 */
[----:B------:R-:W-:Y:S02]  /*4970*/  @!P5 IMAD.IADD R10, R10, 0x1, -R0 ;  /* 0x000000010a0ad824 */ /* 0x000fe400078e0a00 */
[----:B------:R-:W-:-:S03]  /*4980*/  @!P3 IMAD.MOV R11, RZ, RZ, -R11 ;  /* 0x000000ffff0bb224 */ /* 0x000fc600078e0a0b */
[----:B------:R-:W-:Y:S02]  /*4990*/  ISETP.GT.U32.AND P5, PT, R0, R10, PT ;  /* 0x0000000a0000720c */ /* 0x000fe40003fa4070 */
[----:B------:R0:W-:Y:S05]  /*49a0*/  STL [R1+0x418], R11 ;  /* 0x0004180b01007387 */ /* 0x0001ea0000100800 */
[----:B------:R-:W-:-:S05]  /*49b0*/  @!P6 IMAD.IADD R4, R4, 0x1, -R0 ;  /* 0x000000010404e824 */ /* 0x000fca00078e0a00 */
[----:B------:R-:W-:Y:S01]  /*49c0*/  ISETP.GT.U32.AND P6, PT, R0, R4, PT ;  /* 0x000000040000720c */ /* 0x000fe20003fc4070 */
[----:B------:R-:W-:-:S04]  /*49d0*/  @!P5 IMAD.IADD R10, R10, 0x1, -R0 ;  /* 0x000000010a0ad824 */ /* 0x000fc800078e0a00 */
[----:B------:R-:W-:-:S08]  /*49e0*/  @!P0 IMAD.MOV R10, RZ, RZ, -R10 ;  /* 0x000000ffff0a8224 */ /* 0x000fd000078e0a0a */
[----:B------:R-:W-:Y:S01]  /*49f0*/  @!P6 IMAD.IADD R4, R4, 0x1, -R0 ;  /* 0x000000010404e824 */ /* 0x000fe200078e0a00 */
[----:B--2---:R-:W-:-:S05]  /*4a00*/  IABS R9, R16 ;  /* 0x0000001000097213 */ /* 0x004fca0000000000 */
[----:B------:R-:W-:Y:S01]  /*4a10*/  IMAD.MOV.U32 R8, RZ, RZ, R9 ;  /* 0x000000ffff087224 */ /* 0x000fe200078e0009 */
[----:B------:R-:W-:Y:S02]  /*4a20*/  IABS R6, R13 ;  /* 0x0000000d00067213 */ /* 0x000fe40000000000 */
[----:B------:R-:W-:Y:S02]  /*4a30*/  IABS R7, R12 ;  /* 0x0000000c00077213 */ /* 0x000fe40000000000 */
[----:B------:R-:W-:Y:S01]  /*4a40*/  ISETP.GE.AND P2, PT, R13, RZ, PT ;  /* 0x000000ff0d00720c */ /* 0x000fe20003f46270 */
[----:B------:R-:W-:-:S04]  /*4a50*/  IMAD.HI.U32 R13, R2, R6, RZ ;  /* 0x00000006020d7227 */ /* 0x000fc800078e00ff */
[----:B0-----:R-:W-:Y:S01]  /*4a60*/  IMAD.HI.U32 R11, R2, R7, RZ ;  /* 0x00000007020b7227 */ /* 0x001fe200078e00ff */
[----:B------:R-:W-:-:S03]  /*4a70*/  IABS R9, R15 ;  /* 0x0000000f00097213 */ /* 0x000fc60000000000 */
[----:B------:R-:W-:Y:S02]  /*4a80*/  IMAD.MOV R13, RZ, RZ, -R13 ;  /* 0x000000ffff0d7224 */ /* 0x000fe400078e0a0d */
[----:B------:R-:W-:Y:S01]  /*4a90*/  IMAD.MOV R11, RZ, RZ, -R11 ;  /* 0x000000ffff0b7224 */ /* 0x000fe200078e0a0b */
[----:B------:R-:W-:Y:S01]  /*4aa0*/  ISETP.GE.AND P3, PT, R12, RZ, PT ;  /* 0x000000ff0c00720c */ /* 0x000fe20003f66270 */
[----:B------:R-:W-:-:S04]  /*4ab0*/  IMAD.HI.U32 R12, R2, R8, RZ ;  /* 0x00000008020c7227 */ /* 0x000fc800078e00ff */
[C---:B------:R-:W-:Y:S02]  /*4ac0*/  IMAD R6, R0.reuse, R13, R6 ;  /* 0x0000000d00067224 */ /* 0x040fe400078e0206 */
[----:B------:R-:W-:Y:S01]  /*4ad0*/  IMAD R7, R0, R11, R7 ;  /* 0x0000000b00077224 */ /* 0x000fe200078e0207 */
[----:B------:R-:W-:Y:S01]  /*4ae0*/  IABS R13, R14 ;  /* 0x0000000e000d7213 */ /* 0x000fe20000000000 */
[----:B------:R-:W-:-:S04]  /*4af0*/  IMAD.HI.U32 R14, R2, R9, RZ ;  /* 0x00000009020e7227 */ /* 0x000fc800078e00ff */
[----:B------:R-:W-:Y:S02]  /*4b00*/  IMAD.MOV.U32 R11, RZ, RZ, R3 ;  /* 0x000000ffff0b7224 */ /* 0x000fe400078e0003 */
[----:B------:R-:W-:Y:S02]  /*4b10*/  IMAD.MOV R12, RZ, RZ, -R12 ;  /* 0x000000ffff0c7224 */ /* 0x000fe400078e0a0c */
[----:B------:R-:W-:Y:S02]  /*4b20*/  IMAD.MOV R14, RZ, RZ, -R14 ;  /* 0x000000ffff0e7224 */ /* 0x000fe400078e0a0e */
[----:B------:R-:W-:Y:S02]  /*4b30*/  @!P4 IMAD.MOV R11, RZ, RZ, -R11 ;  /* 0x000000ffff0bc224 */ /* 0x000fe400078e0a0b */
[C---:B------:R-:W-:Y:S02]  /*4b40*/  IMAD R8, R0.reuse, R12, R8 ;  /* 0x0000000c00087224 */ /* 0x040fe400078e0208 */
[----:B------:R-:W2:Y:S01]  /*4b50*/  LDL R12, [R1+0x44] ;  /* 0x00004400010c7983 */ /* 0x000ea20000100800 */
[----:B------:R-:W-:Y:S01]  /*4b60*/  IMAD R9, R0, R14, R9 ;  /* 0x0000000e00097224 */ /* 0x000fe200078e0209 */
[----:B------:R-:W-:-:S02]  /*4b70*/  ISETP.GE.AND P6, PT, R16, RZ, PT ;  /* 0x000000ff1000720c */ /* 0x000fc40003fc6270 */
[----:B------:R0:W-:Y:S04]  /*4b80*/  STL [R1+0x40c], R11 ;  /* 0x00040c0b01007387 */ /* 0x0001e80000100800 */
[----:B------:R-:W3:Y:S04]  /*4b90*/  LDL R14, [R1+0x4c] ;  /* 0x00004c00010e7983 */ /* 0x000ee80000100800 */
[----:B0-----:R-:W4:Y:S04]  /*4ba0*/  LDL R11, [R1+0x48] ;  /* 0x00004800010b7983 */ /* 0x001f280000100800 */
[----:B------:R-:W-:Y:S04]  /*4bb0*/  STL [R1+0x408], R10 ;  /* 0x0004080a01007387 */ /* 0x000fe80000100800 */
[----:B------:R-:W2:Y:S01]  /*4bc0*/  LDL.LU R16, [R1+0x50] ;  /* 0x0000500001107983 */ /* 0x000ea20000300800 */
[----:B------:R-:W-:-:S03]  /*4bd0*/  IMAD.HI.U32 R3, R2, R13, RZ ;  /* 0x0000000d02037227 */ /* 0x000fc600078e00ff */
[----:B--2---:R0:W-:Y:S04]  /*4be0*/  STL [R1+0x1298], R16 ;  /* 0x0012981001007387 */ /* 0x0041e80000100800 */
[----:B0-----:R-:W2:Y:S01]  /*4bf0*/  LDL.LU R16, [R1+0x40] ;  /* 0x0000400001107983 */ /* 0x001ea20000300800 */
[----:B------:R-:W-:-:S04]  /*4c00*/  IMAD.MOV R3, RZ, RZ, -R3 ;  /* 0x000000ffff037224 */ /* 0x000fc800078e0a03 */
[C---:B------:R-:W-:Y:S01]  /*4c10*/  IMAD R13, R0.reuse, R3, R13 ;  /* 0x00000003000d7224 */ /* 0x040fe200078e020d */
[----:B------:R-:W-:-:S13]  /*4c20*/  ISETP.GT.U32.AND P5, PT, R0, R6, PT ;  /* 0x000000060000720c */ /* 0x000fda0003fa4070 */
[----:B------:R-:W-:Y:S01]  /*4c30*/  @!P5 IMAD.IADD R6, R6, 0x1, -R0 ;  /* 0x000000010606d824 */ /* 0x000fe200078e0a00 */
[----:B------:R-:W-:Y:S02]  /*4c40*/  ISETP.GT.U32.AND P5, PT, R0, R9, PT ;  /* 0x000000090000720c */ /* 0x000fe40003fa4070 */
[----:B--2---:R-:W-:Y:S01]  /*4c50*/  IABS R3, R16 ;  /* 0x0000001000037213 */ /* 0x004fe20000000000 */
[----:B------:R0:W-:Y:S04]  /*4c60*/  STL [R1+0x129c], R16 ;  /* 0x00129c1001007387 */ /* 0x0001e80000100800 */
[----:B0-----:R-:W2:Y:S01]  /*4c70*/  LDL.LU R16, [R1+0x3c] ;  /* 0x00003c0001107983 */ /* 0x001ea20000300800 */
[----:B---3--:R-:W-:Y:S01]  /*4c80*/  IABS R10, R14 ;  /* 0x0000000e000a7213 */ /* 0x008fe20000000000 */
[----:B------:R-:W-:-:S04]  /*4c90*/  IMAD.MOV.U32 R14, RZ, RZ, R4 ;  /* 0x000000ffff0e7224 */ /* 0x000fc800078e0004 */
[----:B------:R-:W-:Y:S02]  /*4ca0*/  @!P5 IMAD.IADD R9, R9, 0x1, -R0 ;  /* 0x000000010909d824 */ /* 0x000fe400078e0a00 */
[----:B------:R-:W-:-:S03]  /*4cb0*/  @!P1 IMAD.MOV R14, RZ, RZ, -R14 ;  /* 0x000000ffff0e9224 */ /* 0x000fc600078e0a0e */
[C---:B------:R-:W-:Y:S02]  /*4cc0*/  ISETP.GT.U32.AND P1, PT, R0.reuse, R9, PT ;  /* 0x000000090000720c */ /* 0x040fe40003f24070 */
[----:B------:R0:W-:Y:S11]  /*4cd0*/  STL [R1+0x400], R14 ;  /* 0x0004000e01007387 */ /* 0x0001f60000100800 */
[----:B------:R-:W-:Y:S01]  /*4ce0*/  @!P1 IMAD.IADD R9, R9, 0x1, -R0 ;  /* 0x0000000109099824 */ /* 0x000fe200078e0a00 */
[----:B------:R-:W-:-:S02]  /*4cf0*/  ISETP.GT.U32.AND P4, PT, R0, R7, PT ;  /* 0x000000070000720c */ /* 0x000fc40003f84070 */
[----:B--2---:R-:W-:Y:S02]  /*4d00*/  ISETP.GE.AND P1, PT, R16, RZ, PT ;  /* 0x000000ff1000720c */ /* 0x004fe40003f26270 */
[----:B------:R-:W2:Y:S09]  /*4d10*/  LDL.LU R16, [R1+0x129c] ;  /* 0x00129c0001107983 */ /* 0x000eb20000300800 */
[----:B------:R-:W-:Y:S01]  /*4d20*/  @!P4 IMAD.IADD R7, R7, 0x1, -R0 ;  /* 0x000000010707c824 */ /* 0x000fe200078e0a00 */
[----:B------:R-:W-:-:S02]  /*4d30*/  ISETP.GT.U32.AND P4, PT, R0, R6, PT ;  /* 0x000000060000720c */ /* 0x000fc40003f84070 */
[----:B------:R-:W-:-:S05]  /*4d40*/  IABS R12, R12 ;  /* 0x0000000c000c7213 */ /* 0x000fca0000000000 */
[----:B------:R-:W-:Y:S02]  /*4d50*/  IMAD.MOV.U32 R4, RZ, RZ, R12 ;  /* 0x000000ffff047224 */ /* 0x000fe400078e000c */
[----:B------:R-:W-:-:S04]  /*4d60*/  IMAD.HI.U32 R12, R2, R3, RZ ;  /* 0x00000003020c7227 */ /* 0x000fc800078e00ff */
[----:B------:R-:W-:Y:S01]  /*4d70*/  @!P4 IMAD.IADD R6, R6, 0x1, -R0 ;  /* 0x000000010606c824 */ /* 0x000fe200078e0a00 */
[----:B------:R-:W-:Y:S01]  /*4d80*/  ISETP.GT.U32.AND P4, PT, R0, R13, PT ;  /* 0x0000000d0000720c */ /* 0x000fe20003f84070 */
[----:B------:R-:W-:-:S04]  /*4d90*/  IMAD.MOV R12, RZ, RZ, -R12 ;  /* 0x000000ffff0c7224 */ /* 0x000fc800078e0a0c */
[----:B------:R-:W-:Y:S02]  /*4da0*/  IMAD R3, R0, R12, R3 ;  /* 0x0000000c00037224 */ /* 0x000fe400078e0203 */
[----:B------:R-:W-:-:S04]  /*4db0*/  IMAD.HI.U32 R12, R2, R4, RZ ;  /* 0x00000004020c7227 */ /* 0x000fc800078e00ff */
[----:B------:R-:W-:Y:S02]  /*4dc0*/  IMAD.MOV R12, RZ, RZ, -R12 ;  /* 0x000000ffff0c7224 */ /* 0x000fe400078e0a0c */
[----:B------:R-:W-:Y:S02]  /*4dd0*/  @!P4 IMAD.IADD R13, R13, 0x1, -R0 ;  /* 0x000000010d0dc824 */ /* 0x000fe400078e0a00 */
[----:B------:R-:W-:Y:S01]  /*4de0*/  IMAD R4, R0, R12, R4 ;  /* 0x0000000c00047224 */ /* 0x000fe200078e0204 */
[----:B--2---:R-:W-:Y:S02]  /*4df0*/  ISETP.GE.AND P4, PT, R16, RZ, PT ;  /* 0x000000ff1000720c */ /* 0x004fe40003f86270 */
[----:B------:R-:W2:Y:S04]  /*4e00*/  LDL.LU R16, [R1+0x1298] ;  /* 0x0012980001107983 */ /* 0x000ea80000300800 */
[----:B------:R-:W3:Y:S01]  /*4e10*/  LDL R12, [R1+0x54] ;  /* 0x00005400010c7983 */ /* 0x000ee20000100800 */
[----:B----4-:R-:W-:-:S05]  /*4e20*/  IABS R11, R11 ;  /* 0x0000000b000b7213 */ /* 0x010fca0000000000 */
[----:B0-----:R-:W-:-:S04]  /*4e30*/  IMAD.HI.U32 R14, R2, R11, RZ ;  /* 0x0000000b020e7227 */ /* 0x001fc800078e00ff */
[----:B------:R-:W-:-:S04]  /*4e40*/  IMAD.MOV R14, RZ, RZ, -R14 ;  /* 0x000000ffff0e7224 */ /* 0x000fc800078e0a0e */
[C---:B------:R-:W-:Y:S02]  /*4e50*/  IMAD R11, R0.reuse, R14, R11 ;  /* 0x0000000e000b7224 */ /* 0x040fe400078e020b */
[----:B------:R-:W-:Y:S01]  /*4e60*/  IMAD.MOV.U32 R14, RZ, RZ, R6 ;  /* 0x000000ffff0e7224 */ /* 0x000fe200078e0006 */
[----:B------:R-:W-:-:S13]  /*4e70*/  ISETP.GT.U32.AND P0, PT, R0, R8, PT ;  /* 0x000000080000720c */ /* 0x000fda0003f04070 */
[----:B------:R-:W-:-:S05]  /*4e80*/  @!P0 IMAD.IADD R8, R8, 0x1, -R0 ;  /* 0x0000000108088824 */ /* 0x000fca00078e0a00 */
[----:B------:R-:W-:Y:S02]  /*4e90*/  ISETP.GT.U32.AND P5, PT, R0, R8, PT ;  /* 0x000000080000720c */ /* 0x000fe40003fa4070 */
[----:B---3--:R-:W-:Y:S02]  /*4ea0*/  IABS R6, R12 ;  /* 0x0000000c00067213 */ /* 0x008fe40000000000 */
[----:B------:R-:W3:Y:S09]  /*4eb0*/  LDL.LU R12, [R1+0x44] ;  /* 0x00004400010c7983 */ /* 0x000ef20000300800 */
[----:B------:R-:W-:Y:S01]  /*4ec0*/  @!P5 IMAD.IADD R8, R8, 0x1, -R0 ;  /* 0x000000010808d824 */ /* 0x000fe200078e0a00 */
[----:B------:R-:W-:-:S02]  /*4ed0*/  ISETP.GT.U32.AND P0, PT, R0, R7, PT ;  /* 0x000000070000720c */ /* 0x000fc40003f04070 */
[----:B------:R-:W-:-:S11]  /*4ee0*/  ISETP.GT.U32.AND P5, PT, R0, R3, PT ;  /* 0x000000030000720c */ /* 0x000fd60003fa4070 */
[--C-:B------:R-:W-:Y:S02]  /*4ef0*/  @!P0 IMAD.IADD R7, R7, 0x1, -R0.reuse ;  /* 0x0000000107078824 */ /* 0x100fe400078e0a00 */
[----:B------:R-:W-:Y:S01]  /*4f00*/  @!P5 IMAD.IADD R3, R3, 0x1, -R0 ;  /* 0x000000010303d824 */ /* 0x000fe200078e0a00 */
[----:B------:R-:W-:Y:S01]  /*4f10*/  ISETP.GE.AND P0, PT, R15, RZ, PT ;  /* 0x000000ff0f00720c */ /* 0x000fe20003f06270 */
[----:B------:R-:W-:-:S03]  /*4f20*/  @!P3 IMAD.MOV R7, RZ, RZ, -R7 ;  /* 0x000000ffff07b224 */ /* 0x000fc600078e0a07 */
[----:B------:R-:W-:Y:S01]  /*4f30*/  ISETP.GT.U32.AND P3, PT, R0, R3, PT ;  /* 0x000000030000720c */ /* 0x000fe20003f64070 */
[----:B------:R-:W-:Y:S02]  /*4f40*/  @!P2 IMAD.MOV R14, RZ, RZ, -R14 ;  /* 0x000000ffff0ea224 */ /* 0x000fe400078e0a0e */
[----:B------:R-:W-:-:S03]  /*4f50*/  @!P6 IMAD.MOV R8, RZ, RZ, -R8 ;  /* 0x000000ffff08e224 */ /* 0x000fc600078e0a08 */
[----:B------:R0:W-:Y:S03]  /*4f60*/  STL [R1+0x3f0], R14 ;  /* 0x0003f00e01007387 */ /* 0x0001e60000100800 */
[----:B------:R-:W-:-:S04]  /*4f70*/  @!P0 IMAD.MOV R9, RZ, RZ, -R9 ;  /* 0x000000ffff098224 */ /* 0x000fc800078e0a09 */
[----:B------:R-:W-:Y:S01]  /*4f80*/  @!P3 IMAD.IADD R3, R3, 0x1, -R0 ;  /* 0x000000010303b824 */ /* 0x000fe200078e0a00 */
[----:B0-----:R-:W4:Y:S04]  /*4f90*/  LDL.LU R14, [R1+0x48] ;  /* 0x00004800010e7983 */ /* 0x001f280000300800 */
[----:B------:R-:W-:Y:S04]  /*4fa0*/  STL [R1+0x3ec], R7 ;  /* 0x0003ec0701007387 */ /* 0x000fe80000100800 */
[----:B------:R-:W-:Y:S04]  /*4fb0*/  STL [R1+0x3e8], R8 ;  /* 0x0003e80801007387 */ /* 0x000fe80000100800 */
[----:B------:R-:W-:Y:S01]  /*4fc0*/  STL [R1+0x3e4], R9 ;  /* 0x0003e40901007387 */ /* 0x000fe20000100800 */
[----:B---3--:R-:W-:-:S03]  /*4fd0*/  ISETP.GE.AND P0, PT, R12, RZ, PT ;  /* 0x000000ff0c00720c */ /* 0x008fc60003f06270 */
[----:B------:R-:W3:Y:S04]  /*4fe0*/  LDL R12, [R1+0x5c] ;  /* 0x00005c00010c7983 */ /* 0x000ee80000100800 */
[----:B------:R0:W-:Y:S04]  /*4ff0*/  STL [R1+0x1294], R3 ;  /* 0x0012940301007387 */ /* 0x0001e80000100800 */
[----:B0-----:R-:W3:Y:S01]  /*5000*/  LDL.LU R3, [R1+0x4c] ;  /* 0x00004c0001037983 */ /* 0x001ee20000300800 */
[----:B------:R-:W-:Y:S01]  /*5010*/  IMAD.HI.U32 R15, R2, R10, RZ ;  /* 0x0000000a020f7227 */ /* 0x000fe200078e00ff */
[----:B------:R-:W-:-:S02]  /*5020*/  ISETP.GT.U32.AND P2, PT, R0, R13, PT ;  /* 0x0000000d0000720c */ /* 0x000fc40003f44070 */
[C---:B------:R-:W-:Y:S01]  /*5030*/  ISETP.GT.U32.AND P5, PT, R0.reuse, R4, PT ;  /* 0x000000040000720c */ /* 0x040fe20003fa4070 */
[----:B------:R-:W-:Y:S01]  /*5040*/  IMAD.MOV R15, RZ, RZ, -R15 ;  /* 0x000000ffff0f7224 */ /* 0x000fe200078e0a0f */
[----:B------:R-:W3:Y:S03]  /*5050*/  LDL R9, [R1+0x60] ;  /* 0x0000600001097983 */ /* 0x000ee60000100800 */
[----:B------:R-:W-:Y:S01]  /*5060*/  IMAD R15, R0, R15, R10 ;  /* 0x0000000f000f7224 */ /* 0x000fe200078e020a */
[----:B--2---:R-:W-:-:S05]  /*5070*/  IABS R10, R16 ;  /* 0x00000010000a7213 */ /* 0x004fca0000000000 */
[----:B------:R-:W-:-:S04]  /*5080*/  IMAD.HI.U32 R7, R2, R10, RZ ;  /* 0x0000000a02077227 */ /* 0x000fc800078e00ff */
[----:B------:R-:W-:-:S04]  /*5090*/  IMAD.MOV R7, RZ, RZ, -R7 ;  /* 0x000000ffff077224 */ /* 0x000fc800078e0a07 */
[----:B------:R-:W-:Y:S02]  /*50a0*/  IMAD R10, R0, R7, R10 ;  /* 0x00000007000a7224 */ /* 0x000fe400078e020a */
[----:B------:R-:W2:Y:S01]  /*50b0*/  LDL R7, [R1+0x58] ;  /* 0x0000580001077983 */ /* 0x000ea20000100800 */
[--C-:B------:R-:W-:Y:S02]  /*50c0*/  @!P2 IMAD.IADD R13, R13, 0x1, -R0.reuse ;  /* 0x000000010d0da824 */ /* 0x100fe400078e0a00 */
[----:B------:R-:W-:Y:S01]  /*50d0*/  @!P5 IMAD.IADD R4, R4, 0x1, -R0 ;  /* 0x000000010404d824 */ /* 0x000fe200078e0a00 */
[----:B----4-:R-:W-:Y:S02]  /*50e0*/  ISETP.GE.AND P3, PT, R14, RZ, PT ;  /* 0x000000ff0e00720c */ /* 0x010fe40003f66270 */
[----:B------:R-:W4:Y:S01]  /*50f0*/  LDL R14, [R1+0x64] ;  /* 0x00006400010e7983 */ /* 0x000f220000100800 */
[----:B------:R-:W-:Y:S02]  /*5100*/  ISETP.GT.U32.AND P6, PT, R0, R11, PT ;  /* 0x0000000b0000720c */ /* 0x000fe40003fc4070 */
[----:B---3--:R-:W-:Y:S01]  /*5110*/  ISETP.GE.AND P5, PT, R3, RZ, PT ;  /* 0x000000ff0300720c */ /* 0x008fe20003fa6270 */
[----:B------:R-:W-:-:S04]  /*5120*/  IMAD.MOV.U32 R3, RZ, RZ, R13 ;  /* 0x000000ffff037224 */ /* 0x000fc800078e000d */
[----:B------:R-:W-:-:S05]  /*5130*/  @!P1 IMAD.MOV R3, RZ, RZ, -R3 ;  /* 0x000000ffff039224 */ /* 0x000fca00078e0a03 */
[----:B------:R0:W-:Y:S04]  /*5140*/  STL [R1+0x3e0], R3 ;  /* 0x0003e00301007387 */ /* 0x0001e80000100800 */
[----:B0-----:R-:W3:Y:S01]  /*5150*/  LDL.LU R3, [R1+0x54] ;  /* 0x0000540001037983 */ /* 0x001ee20000300800 */
[----:B------:R-:W-:Y:S01]  /*5160*/  ISETP.GT.U32.AND P2, PT, R0, R15, PT ;  /* 0x0000000f0000720c */ /* 0x000fe20003f44070 */
[----:B------:R-:W-:Y:S02]  /*5170*/  @!P6 IMAD.IADD R11, R11, 0x1, -R0 ;  /* 0x000000010b0be824 */ /* 0x000fe400078e0a00 */
[----:B------:R-:W-:Y:S01]  /*5180*/  IMAD.HI.U32 R8, R2, R6, RZ ;  /* 0x0000000602087227 */ /* 0x000fe200078e00ff */
[----:B--2---:R-:W-:-:S03]  /*5190*/  IABS R13, R7 ;  /* 0x00000007000d7213 */ /* 0x004fc60000000000 */
[----:B------:R-:W-:-:S06]  /*51a0*/  IMAD.MOV R8, RZ, RZ, -R8 ;  /* 0x000000ffff087224 */ /* 0x000fcc00078e0a08 */
[----:B------:R-:W-:Y:S01]  /*51b0*/  @!P2 IMAD.IADD R15, R15, 0x1, -R0 ;  /* 0x000000010f0fa824 */ /* 0x000fe200078e0a00 */
[----:B------:R-:W-:-:S04]  /*51c0*/  ISETP.GT.U32.AND P2, PT, R0, R11, PT ;  /* 0x0000000b0000720c */ /* 0x000fc80003f44070 */
[C---:B------:R-:W-:Y:S01]  /*51d0*/  ISETP.GT.U32.AND P1, PT, R0.reuse, R15, PT ;  /* 0x0000000f0000720c */ /* 0x040fe20003f24070 */
[----:B------:R-:W-:Y:S01]  /*51e0*/  IMAD R7, R0, R8, R6 ;  /* 0x0000000800077224 */ /* 0x000fe200078e0206 */
[----:B------:R-:W-:Y:S02]  /*51f0*/  IABS R8, R9 ;  /* 0x0000000900087213 */ /* 0x000fe40000000000 */
[----:B------:R-:W-:-:S05]  /*5200*/  IABS R12, R12 ;  /* 0x0000000c000c7213 */ /* 0x000fca0000000000 */
[----:B------:R-:W-:Y:S01]  /*5210*/  @!P2 IMAD.IADD R11, R11, 0x1, -R0 ;  /* 0x000000010b0ba824 */ /* 0x000fe200078e0a00 */
[----:B------:R-:W-:-:S03]  /*5220*/  ISETP.GT.U32.AND P2, PT, R0, R7, PT ;  /* 0x000000070000720c */ /* 0x000fc60003f44070 */
[----:B------:R-:W-:Y:S01]  /*5230*/  @!P1 IMAD.IADD R15, R15, 0x1, -R0 ;  /* 0x000000010f0f9824 */ /* 0x000fe200078e0a00 */
[----:B------:R-:W-:Y:S01]  /*5240*/  ISETP.GE.AND P1, PT, R16, RZ, PT ;  /* 0x000000ff1000720c */ /* 0x000fe20003f26270 */
[----:B------:R-:W-:-:S04]  /*5250*/  IMAD.HI.U32 R16, R2, R8, RZ ;  /* 0x0000000802107227 */ /* 0x000fc800078e00ff */
[----:B------:R-:W-:-:S04]  /*5260*/  IMAD.HI.U32 R9, R2, R12, RZ ;  /* 0x0000000c02097227 */ /* 0x000fc800078e00ff */
[----:B------:R-:W-:Y:S02]  /*5270*/  IMAD.MOV R16, RZ, RZ, -R16 ;  /* 0x000000ffff107224 */ /* 0x000fe400078e0a10 */
[----:B------:R-:W-:Y:S02]  /*5280*/  IMAD.MOV R9, RZ, RZ, -R9 ;  /* 0x000000ffff097224 */ /* 0x000fe400078e0a09 */
[----:B------:R-:W-:Y:S02]  /*5290*/  @!P2 IMAD.IADD R7, R7, 0x1, -R0 ;  /* 0x000000010707a824 */ /* 0x000fe400078e0a00 */
[C---:B------:R-:W-:Y:S02]  /*52a0*/  IMAD R8, R0.reuse, R16, R8 ;  /* 0x0000001000087224 */ /* 0x040fe400078e0208 */
[C---:B------:R-:W-:Y:S01]  /*52b0*/  IMAD R9, R0.reuse, R9, R12 ;  /* 0x0000000900097224 */ /* 0x040fe200078e020c */
[----:B---3--:R-:W-:Y:S02]  /*52c0*/  ISETP.GE.AND P2, PT, R3, RZ, PT ;  /* 0x000000ff0300720c */ /* 0x008fe40003f46270 */
[----:B------:R-:W2:Y:S04]  /*52d0*/  LDL.LU R3, [R1+0x1294] ;  /* 0x0012940001037983 */ /* 0x000ea80000300800 */
[----:B------:R-:W3:Y:S04]  /*52e0*/  LDL R12, [R1+0x68] ;  /* 0x00006800010c7983 */ /* 0x000ee80000100800 */
[----:B------:R-:W2:Y:S04]  /*52f0*/  LDL.LU R16, [R1+0x110] ;  /* 0x0001100001107983 */ /* 0x000ea80000300800 */
[----:B------:R0:W-:Y:S04]  /*5300*/  STL [R1+0x1290], R8 ;  /* 0x0012900801007387 */ /* 0x0001e80000100800 */
[----:B0-----:R-:W2:Y:S01]  /*5310*/  LDL R8, [R1+0x78] ;  /* 0x0000780001087983 */ /* 0x001ea20000100800 */
[----:B------:R-:W-:-:S02]  /*5320*/  ISETP.GT.U32.AND P6, PT, R0, R4, PT ;  /* 0x000000040000720c */ /* 0x000fc40003fc4070 */
[----:B----4-:R-:W-:Y:S01]  /*5330*/  IABS R6, R14 ;  /* 0x0000000e00067213 */ /* 0x010fe20000000000 */
[----:B------:R-:W-:-:S04]  /*5340*/  IMAD.HI.U32 R14, R2, R13, RZ ;  /* 0x0000000d020e7227 */ /* 0x000fc800078e00ff */
[----:B------:R-:W-:-:S06]  /*5350*/  IMAD.MOV R14, RZ, RZ, -R14 ;  /* 0x000000ffff0e7224 */ /* 0x000fcc00078e0a0e */
[----:B------:R-:W-:Y:S01]  /*5360*/  @!P6 IMAD.IADD R4, R4, 0x1, -R0 ;  /* 0x000000010404e824 */ /* 0x000fe200078e0a00 */
[C---:B------:R-:W-:Y:S01]  /*5370*/  ISETP.GT.U32.AND P6, PT, R0.reuse, R10, PT ;  /* 0x0000000a0000720c */ /* 0x040fe20003fc4070 */
[----:B------:R-:W-:Y:S02]  /*5380*/  IMAD R13, R0, R14, R13 ;  /* 0x0000000e000d7224 */ /* 0x000fe400078e020d */
[----:B------:R-:W-:-:S04]  /*5390*/  IMAD.HI.U32 R14, R2, R6, RZ ;  /* 0x00000006020e7227 */ /* 0x000fc800078e00ff */
[----:B------:R-:W-:-:S06]  /*53a0*/  IMAD.MOV R14, RZ, RZ, -R14 ;  /* 0x000000ffff0e7224 */ /* 0x000fcc00078e0a0e */
[----:B------:R-:W-:Y:S01]  /*53b0*/  @!P6 IMAD.IADD R10, R10, 0x1, -R0 ;  /* 0x000000010a0ae824 */ /* 0x000fe200078e0a00 */
[C---:B------:R-:W-:Y:S01]  /*53c0*/  ISETP.GT.U32.AND P6, PT, R0.reuse, R13, PT ;  /* 0x0000000d0000720c */ /* 0x040fe20003fc4070 */
[----:B------:R-:W-:Y:S02]  /*53d0*/  IMAD R6, R0, R14, R6 ;  /* 0x0000000e00067224 */ /* 0x000fe400078e0206 */
[----:B------:R-:W-:-:S10]  /*53e0*/  @!P0 IMAD.MOV R4, RZ, RZ, -R4 ;  /* 0x000000ffff048224 */ /* 0x000fd400078e0a04 */
[----:B------:R-:W-:-:S05]  /*53f0*/  @!P6 IMAD.IADD R13, R13, 0x1, -R0 ;  /* 0x000000010d0de824 */ /* 0x000fca00078e0a00 */
[----:B------:R-:W-:Y:S02]  /*5400*/  ISETP.GT.U32.AND P0, PT, R0, R13, PT ;  /* 0x0000000d0000720c */ /* 0x000fe40003f04070 */
[----:B--2---:R-:W-:Y:S01]  /*5410*/  IABS R14, R8 ;  /* 0x00000008000e7213 */ /* 0x004fe20000000000 */
[----:B------:R-:W-:Y:S02]  /*5420*/  IMAD.MOV.U32 R8, RZ, RZ, R3 ;  /* 0x000000ffff087224 */ /* 0x000fe400078e0003 */
[----:B------:R-:W2:Y:S02]  /*5430*/  LDL.LU R3, [R1+0x8c] ;  /* 0x00008c0001037983 */ /* 0x000ea40000300800 */
[----:B------:R-:W-:-:S05]  /*5440*/  @!P4 IMAD.MOV R8, RZ, RZ, -R8 ;  /* 0x000000ffff08c224 */ /* 0x000fca00078e0a08 */
[----:B------:R-:W-:Y:S04]  /*5450*/  STL [R1+0x3dc], R8 ;  /* 0x0003dc0801007387 */ /* 0x000fe80000100800 */
[----:B------:R-:W-:Y:S04]  /*5460*/  STL [R1+0x3d8], R4 ;  /* 0x0003d80401007387 */ /* 0x000fe80000100800 */
[----:B------:R0:W-:Y:S04]  /*5470*/  STL [R1+0x128c], R13 ;  /* 0x00128c0d01007387 */ /* 0x0001e80000100800 */
[----:B0-----:R-:W4:Y:S01]  /*5480*/  LDL.LU R13, [R1+0x58] ;  /* 0x00005800010d7983 */ /* 0x001f220000300800 */
[----:B------:R-:W-:Y:S01]  /*5490*/  ISETP.GT.U32.AND P6, PT, R0, R7, PT ;  /* 0x000000070000720c */ /* 0x000fe20003fc4070 */
[----:B------:R-:W-:-:S02]  /*54a0*/  IMAD.MOV.U32 R4, RZ, RZ, R11 ;  /* 0x000000ffff047224 */ /* 0x000fc400078e000b */
[----:B------:R-:W-:Y:S01]  /*54b0*/  IMAD.MOV.U32 R8, RZ, RZ, R15 ;  /* 0x000000ffff087224 */ /* 0x000fe200078e000f */
[----:B---3--:R-:W-:Y:S01]  /*54c0*/  IABS R12, R12 ;  /* 0x0000000c000c7213 */ /* 0x008fe20000000000 */
[----:B------:R-:W-:Y:S01]  /*54d0*/  @!P3 IMAD.MOV R4, RZ, RZ, -R4 ;  /* 0x000000ffff04b224 */ /* 0x000fe200078e0a04 */
[----:B------:R-:W3:Y:S01]  /*54e0*/  LDL.LU R15, [R1+0x60] ;  /* 0x00006000010f7983 */ /* 0x000ee20000300800 */
[----:B------:R-:W-:-:S03]  /*54f0*/  @!P5 IMAD.MOV R8, RZ, RZ, -R8 ;  /* 0x000000ffff08d224 */ /* 0x000fc600078e0a08 */
[----:B------:R0:W-:Y:S04]  /*5500*/  STL [R1+0x3d4], R4 ;  /* 0x0003d40401007387 */ /* 0x0001e80000100800 */
[----:B------:R1:W-:Y:S01]  /*5510*/  STL [R1+0x1284], R2 ;  /* 0x0012840201007387 */ /* 0x0003e20000100800 */
[----:B------:R-:W-:Y:S02]  /*5520*/  @!P6 IMAD.IADD R7, R7, 0x1, -R0 ;  /* 0x000000010707e824 */ /* 0x000fe400078e0a00 */
[----:B0-----:R-:W-:-:S04]  /*5530*/  IMAD.HI.U32 R4, R2, R14, RZ ;  /* 0x0000000e02047227 */ /* 0x001fc800078e00ff */
[----:B--2---:R-:W-:Y:S02]  /*5540*/  IMAD.MOV.U32 R11, RZ, RZ, R3 ;  /* 0x000000ffff0b7224 */ /* 0x004fe400078e0003 */
[----:B------:R-:W-:Y:S02]  /*5550*/  IMAD.HI.U32 R3, R2, R12, RZ ;  /* 0x0000000c02037227 */ /* 0x000fe400078e00ff */
[----:B-1----:R-:W2:Y:S04]  /*5560*/  LDL.LU R2, [R1+0x5c] ;  /* 0x00005c0001027983 */ /* 0x002ea80000300800 */
[----:B------:R0:W-:Y:S04]  /*5570*/  STL [R1+0x3cc], R8 ;  /* 0x0003cc0801007387 */ /* 0x0001e80000100800 */
[----:B0-----:R-:W2:Y:S01]  /*5580*/  LDL.LU R8, [R1+0x1290] ;  /* 0x0012900001087983 */ /* 0x001ea20000300800 */
[----:B----4-:R-:W-:-:S03]  /*5590*/  ISETP.GE.AND P6, PT, R13, RZ, PT ;  /* 0x000000ff0d00720c */ /* 0x010fc60003fc6270 */
[----:B------:R-:W4:Y:S01]  /*55a0*/  LDL.LU R13, [R1+0x128c] ;  /* 0x00128c00010d7983 */ /* 0x000f220000300800 */
[C---:B------:R-:W-:Y:S01]  /*55b0*/  ISETP.GT.U32.AND P4, PT, R0.reuse, R10, PT ;  /* 0x0000000a0000720c */ /* 0x040fe20003f84070 */
[----:B------:R-:W-:Y:S02]  /*55c0*/  IMAD.MOV R4, RZ, RZ, -R4 ;  /* 0x000000ffff047224 */ /* 0x000fe400078e0a04 */
[----:B------:R-:W-:Y:S01]  /*55d0*/  IMAD.MOV R3, RZ, RZ, -R3 ;  /* 0x000000ffff037224 */ /* 0x000fe200078e0a03 */
[----:B------:R0:W-:Y:S01]  /*55e0*/  STL [R1+0x1288], R17 ;  /* 0x0012881101007387 */ /* 0x0001e20000100800 */
[C---:B------:R-:W-:Y:S02]  /*55f0*/  IMAD R4, R0.reuse, R4, R14 ;  /* 0x0000000400047224 */ /* 0x040fe400078e020e */
[----:B------:R-:W-:Y:S01]  /*5600*/  IMAD R3, R0, R3, R12 ;  /* 0x0000000300037224 */ /* 0x000fe200078e020c */
[----:B------:R-:W3:Y:S05]  /*5610*/  LDL.LU R14, [R1+0x7c] ;  /* 0x00007c00010e7983 */ /* 0x000eea0000300800 */
[--C-:B------:R-:W-:Y:S01]  /*5620*/  @!P4 IMAD.IADD R10, R10, 0x1, -R0.reuse ;  /* 0x000000010a0ac824 */ /* 0x100fe200078e0a00 */
[----:B------:R-:W-:Y:S01]  /*5630*/  ISETP.GT.U32.AND P3, PT, R0, R9, PT ;  /* 0x000000090000720c */ /* 0x000fe20003f64070 */
[----:B----4-:R-:W-:Y:S01]  /*5640*/  @!P0 IMAD.IADD R13, R13, 0x1, -R0 ;  /* 0x000000010d0d8824 */ /* 0x010fe200078e0a00 */
[----:B--2---:R-:W-:Y:S01]  /*5650*/  ISETP.GE.AND P0, PT, R2, RZ, PT ;  /* 0x000000ff0200720c */ /* 0x004fe20003f06270 */
[----:B------:R-:W-:-:S02]  /*5660*/  IMAD.MOV.U32 R2, RZ, RZ, R10 ;  /* 0x000000ffff027224 */ /* 0x000fc400078e000a */
[----:B------:R-:W2:Y:S04]  /*5670*/  LDL.LU R10, [R1+0x64] ;  /* 0x00006400010a7983 */ /* 0x000ea80000300800 */
[----:B------:R-:W4:Y:S01]  /*5680*/  LDL.LU R12, [R1+0x68] ;  /* 0x00006800010c7983 */ /* 0x000f220000300800 */
[----:B------:R-:W-:Y:S01]  /*5690*/  ISETP.GT.U32.AND P5, PT, R0, R8, PT ;  /* 0x000000080000720c */ /* 0x000fe20003fa4070 */
[----:B------:R-:W-:Y:S02]  /*56a0*/  @!P1 IMAD.MOV R2, RZ, RZ, -R2 ;  /* 0x000000ffff029224 */ /* 0x000fe400078e0a02 */
[----:B------:R-:W-:Y:S01]  /*56b0*/  @!P3 IMAD.IADD R9, R9, 0x1, -R0 ;  /* 0x000000010909b824 */ /* 0x000fe200078e0a00 */
[----:B---3--:R-:W-:Y:S01]  /*56c0*/  ISETP.GE.AND P3, PT, R15, RZ, PT ;  /* 0x000000ff0f00720c */ /* 0x008fe20003f66270 */
[----:B------:R-:W-:-:S02]  /*56d0*/  IMAD.MOV.U32 R15, RZ, RZ, R11 ;  /* 0x000000ffff0f7224 */ /* 0x000fc400078e000b */
[----:B------:R-:W3:Y:S06]  /*56e0*/  LDL.LU R11, [R1+0x78] ;  /* 0x00007800010b7983 */ /* 0x000eec0000300800 */
[----:B------:R-:W-:Y:S01]  /*56f0*/  @!P5 IMAD.IADD R8, R8, 0x1, -R0 ;  /* 0x000000010808d824 */ /* 0x000fe200078e0a00 */
[----:B------:R1:W-:Y:S01]  /*5700*/  STL [R1+0x3c4], R2 ;  /* 0x0003c40201007387 */ /* 0x0003e20000100800 */
[----:B0-----:R-:W-:-:S03]  /*5710*/  IMAD.MOV.U32 R17, RZ, RZ, R7 ;  /* 0x000000ffff117224 */ /* 0x001fc600078e0007 */
[----:B------:R-:W-:Y:S01]  /*5720*/  ISETP.GT.U32.AND P1, PT, R0, R8, PT ;  /* 0x000000080000720c */ /* 0x000fe20003f24070 */
[----:B------:R-:W-:Y:S02]  /*5730*/  @!P2 IMAD.MOV R17, RZ, RZ, -R17 ;  /* 0x000000ffff11a224 */ /* 0x000fe400078e0a11 */
[----:B-1----:R-:W-:Y:S02]  /*5740*/  IMAD.MOV.U32 R2, RZ, RZ, R13 ;  /* 0x000000ffff027224 */ /* 0x002fe400078e000d */
[----:B------:R-:W2:Y:S02]  /*5750*/  LDL.LU R13, [R1+0x80] ;  /* 0x00008000010d7983 */ /* 0x000ea40000300800 */
[----:B------:R-:W-:Y:S02]  /*5760*/  @!P6 IMAD.MOV R2, RZ, RZ, -R2 ;  /* 0x000000ffff02e224 */ /* 0x000fe400078e0a02 */
[----:B------:R0:W-:Y:S04]  /*5770*/  STL [R1+0x3c0], R17 ;  /* 0x0003c01101007387 */ /* 0x0001e80000100800 */
[----:B------:R-:W-:Y:S01]  /*5780*/  @!P1 IMAD.IADD R8, R8, 0x1, -R0 ;  /* 0x0000000108089824 */ /* 0x000fe200078e0a00 */
[----:B0-----:R-:W2:Y:S04]  /*5790*/  LDL.LU R17, [R1+0x1288] ;  /* 0x0012880001117983 */ /* 0x001ea80000300800 */
[----:B------:R0:W-:Y:S04]  /*57a0*/  STL [R1+0x3bc], R2 ;  /* 0x0003bc0201007387 */ /* 0x0001e80000100800 */
[----:B0-----:R-:W2:Y:S01]  /*57b0*/  LDL.LU R2, [R1+0x1284] ;  /* 0x0012840001027983 */ /* 0x001ea20000300800 */
[----:B----4-:R-:W-:-:S03]  /*57c0*/  ISETP.GE.AND P1, PT, R12, RZ, PT ;  /* 0x000000ff0c00720c */ /* 0x010fc60003f26270 */
[----:B------:R-:W4:Y:S01]  /*57d0*/  LDL.LU R12, [R1+0x88] ;  /* 0x00008800010c7983 */ /* 0x000f220000300800 */
[C---:B------:R-:W-:Y:S02]  /*57e0*/  ISETP.GT.U32.AND P5, PT, R0.reuse, R9, PT ;  /* 0x000000090000720c */ /* 0x040fe40003fa4070 */
[----:B------:R-:W-:Y:S02]  /*57f0*/  ISETP.GT.U32.AND P2, PT, R0, R3, PT ;  /* 0x000000030000720c */ /* 0x000fe40003f44070 */
[----:B------:R-:W-:-:S09]  /*5800*/  IABS R7, R14 ;  /* 0x0000000e00077213 */ /* 0x000fd20000000000 */
[--C-:B------:R-:W-:Y:S02]  /*5810*/  @!P5 IMAD.IADD R9, R9, 0x1, -R0.reuse ;  /* 0x000000010909d824 */ /* 0x100fe400078e0a00 */
[----:B------:R-:W-:Y:S01]  /*5820*/  @!P2 IMAD.IADD R3, R3, 0x1, -R0 ;  /* 0x000000010303a824 */ /* 0x000fe200078e0a00 */
[----:B------:R-:W-:Y:S01]  /*5830*/  ISETP.GE.AND P2, PT, R14, RZ, PT ;  /* 0x000000ff0e00720c */ /* 0x000fe20003f46270 */
[----:B------:R-:W-:Y:S01]  /*5840*/  IMAD.MOV.U32 R14, RZ, RZ, R15 ;  /* 0x000000ffff0e7224 */ /* 0x000fe200078e000f */
[----:B------:R-:W-:-:S13]  /*5850*/  ISETP.GT.U32.AND P4, PT, R0, R6, PT ;  /* 0x000000060000720c */ /* 0x000fda0003f84070 */
[----:B------:R-:W-:Y:S01]  /*5860*/  @!P4 IMAD.IADD R6, R6, 0x1, -R0 ;  /* 0x000000010606c824 */ /* 0x000fe200078e0a00 */
[----:B----4-:R0:W-:Y:S02]  /*5870*/  STL [R1+0x1280], R12 ;  /* 0x0012800c01007387 */ /* 0x0101e40000100800 */
[----:B0-----:R-:W-:Y:S02]  /*5880*/  IMAD.MOV.U32 R12, RZ, RZ, R9 ;  /* 0x000000ffff0c7224 */ /* 0x001fe400078e0009 */
[----:B------:R-:W4:Y:S04]  /*5890*/  LDL.LU R9, [R1+0x84] ;  /* 0x0000840001097983 */ /* 0x000f280000300800 */
[----:B------:R-:W4:Y:S01]  /*58a0*/  LDL.LU R15, [R1+0xd0] ;  /* 0x0000d000010f7983 */ /* 0x000f220000300800 */
[----:B------:R-:W-:Y:S01]  /*58b0*/  ISETP.GT.U32.AND P4, PT, R0, R6, PT ;  /* 0x000000060000720c */ /* 0x000fe20003f84070 */
[----:B------:R-:W-:Y:S01]  /*58c0*/  @!P0 IMAD.MOV R12, RZ, RZ, -R12 ;  /* 0x000000ffff0c8224 */ /* 0x000fe200078e0a0c */
[----:B--2---:R-:W-:Y:S01]  /*58d0*/  ISETP.GE.AND P6, PT, R10, RZ, PT ;  /* 0x000000ff0a00720c */ /* 0x004fe20003fc6270 */
[----:B------:R-:W-:Y:S01]  /*58e0*/  IMAD.HI.U32 R10, R2, R7, RZ ;  /* 0x00000007020a7227 */ /* 0x000fe200078e00ff */
[----:B------:R-:W-:-:S03]  /*58f0*/  ISETP.GT.U32.AND P0, PT, R0, R3, PT ;  /* 0x000000030000720c */ /* 0x000fc60003f04070 */
[----:B------:R-:W-:Y:S01]  /*5900*/  IMAD.MOV R10, RZ, RZ, -R10 ;  /* 0x000000ffff0a7224 */ /* 0x000fe200078e0a0a */
[----:B------:R0:W-:Y:S05]  /*5910*/  STL [R1+0x3b0], R12 ;  /* 0x0003b00c01007387 */ /* 0x0001ea0000100800 */
[----:B------:R-:W-:Y:S01]  /*5920*/  @!P4 IMAD.IADD R6, R6, 0x1, -R0 ;  /* 0x000000010606c824 */ /* 0x000fe200078e0a00 */
[----:B---3--:R-:W-:Y:S02]  /*5930*/  ISETP.GE.AND P4, PT, R11, RZ, PT ;  /* 0x000000ff0b00720c */ /* 0x008fe40003f86270 */
[----:B------:R-:W-:Y:S01]  /*5940*/  IABS R11, R13 ;  /* 0x0000000d000b7213 */ /* 0x000fe20000000000 */
[----:B------:R-:W-:-:S02]  /*5950*/  IMAD R10, R0, R10, R7 ;  /* 0x0000000a000a7224 */ /* 0x000fc400078e0207 */
[----:B0-----:R-:W-:Y:S02]  /*5960*/  IMAD.MOV.U32 R12, RZ, RZ, R8 ;  /* 0x000000ffff0c7224 */ /* 0x001fe400078e0008 */
[----:B------:R-:W-:-:S04]  /*5970*/  IMAD.HI.U32 R7, R2, R11, RZ ;  /* 0x0000000b02077227 */ /* 0x000fc800078e00ff */
[----:B------:R-:W-:Y:S01]  /*5980*/  @!P3 IMAD.MOV R12, RZ, RZ, -R12 ;  /* 0x000000ffff0cb224 */ /* 0x000fe200078e0a0c */
[C---:B------:R-:W-:Y:S01]  /*5990*/  ISETP.GT.U32.AND P3, PT, R0.reuse, R10, PT ;  /* 0x0000000a0000720c */ /* 0x040fe20003f64070 */
[----:B------:R-:W-:Y:S02]  /*59a0*/  IMAD.MOV R7, RZ, RZ, -R7 ;  /* 0x000000ffff077224 */ /* 0x000fe400078e0a07 */
[----:B------:R-:W-:Y:S02]  /*59b0*/  @!P0 IMAD.IADD R3, R3, 0x1, -R0 ;  /* 0x0000000103038824 */ /* 0x000fe400078e0a00 */
[----:B------:R-:W-:Y:S02]  /*59c0*/  IMAD R7, R0, R7, R11 ;  /* 0x0000000700077224 */ /* 0x000fe400078e020b */
[----:B------:R-:W-:Y:S02]  /*59d0*/  IMAD.MOV.U32 R11, RZ, RZ, R3 ;  /* 0x000000ffff0b7224 */ /* 0x000fe400078e0003 */
[----:B------:R-:W-:Y:S01]  /*59e0*/  @!P6 IMAD.MOV R6, RZ, RZ, -R6 ;  /* 0x000000ffff06e224 */ /* 0x000fe200078e0a06 */
[----:B------:R0:W-:Y:S01]  /*59f0*/  STL [R1+0x3ac], R12 ;  /* 0x0003ac0c01007387 */ /* 0x0001e20000100800 */
[----:B------:R-:W-:Y:S01]  /*5a00*/  @!P1 IMAD.MOV R11, RZ, RZ, -R11 ;  /* 0x000000ffff0b9224 */ /* 0x000fe200078e0a0b */
[----:B------:R-:W-:Y:S01]  /*5a10*/  ISETP.GE.AND P6, PT, R13, RZ, PT ;  /* 0x000000ff0d00720c */ /* 0x000fe20003fc6270 */
[----:B------:R-:W-:Y:S01]  /*5a20*/  @!P3 IMAD.IADD R10, R10, 0x1, -R0 ;  /* 0x000000010a0ab824 */ /* 0x000fe200078e0a00 */
[----:B0-----:R-:W2:Y:S04]  /*5a30*/  LDL.LU R12, [R1+0x1280] ;  /* 0x00128000010c7983 */ /* 0x001ea80000300800 */
[----:B------:R4:W-:Y:S04]  /*5a40*/  STL [R1+0x3a8], R6 ;  /* 0x0003a80601007387 */ /* 0x0009e80000100800 */
[----:B------:R-:W3:Y:S04]  /*5a50*/  LDL.LU R13, [R1+0x90] ;  /* 0x00009000010d7983 */ /* 0x000ee80000300800 */
[----:B------:R0:W-:Y:S01]  /*5a60*/  STL [R1+0x3a4], R11 ;  /* 0x0003a40b01007387 */ /* 0x0001e20000100800 */
[----:B----4-:R-:W-:-:S02]  /*5a70*/  IABS R6, R15 ;  /* 0x0000000f00067213 */ /* 0x010fc40000000000 */
[----:B------:R-:W-:Y:S02]  /*5a80*/  ISETP.GE.AND P3, PT, R15, RZ, PT ;  /* 0x000000ff0f00720c */ /* 0x000fe40003f66270 */
[----:B------:R-:W4:Y:S01]  /*5a90*/  LDL.LU R15, [R1+0x94] ;  /* 0x00009400010f7983 */ /* 0x000f220000300800 */
[----:B------:R-:W-:Y:S02]  /*5aa0*/  ISETP.GT.U32.AND P5, PT, R0, R4, PT ;  /* 0x000000040000720c */ /* 0x000fe40003fa4070 */
[----:B------:R-:W-:-:S11]  /*5ab0*/  IABS R8, R9 ;  /* 0x0000000900087213 */ /* 0x000fd60000000000 */
[----:B------:R-:W-:-:S05]  /*5ac0*/  @!P5 IMAD.IADD R4, R4, 0x1, -R0 ;  /* 0x000000010404d824 */ /* 0x000fca00078e0a00 */
[----:B------:R-:W-:Y:S02]  /*5ad0*/  ISETP.GT.U32.AND P5, PT, R0, R4, PT ;  /* 0x000000040000720c */ /* 0x000fe40003fa4070 */
[----:B------:R-:W-:Y:S01]  /*5ae0*/  ISETP.GE.AND P0, PT, R9, RZ, PT ;  /* 0x000000ff0900720c */ /* 0x000fe20003f06270 */
[----:B------:R-:W-:Y:S01]  /*5af0*/  IMAD.HI.U32 R9, R2, R8, RZ ;  /* 0x0000000802097227 */ /* 0x000fe200078e00ff */
[----:B------:R-:W-:-:S03]  /*5b00*/  ISETP.GT.U32.AND P1, PT, R0, R10, PT ;  /* 0x0000000a0000720c */ /* 0x000fc60003f24070 */
[----:B------:R-:W-:-:S06]  /*5b10*/  IMAD.MOV R9, RZ, RZ, -R9 ;  /* 0x000000ffff097224 */ /* 0x000fcc00078e0a09 */
[----:B------:R-:W-:Y:S02]  /*5b20*/  @!P5 IMAD.IADD R4, R4, 0x1, -R0 ;  /* 0x000000010404d824 */ /* 0x000fe400078e0a00 */
[----:B------:R-:W-:Y:S02]  /*5b30*/  IMAD R8, R0, R9, R8 ;  /* 0x0000000900087224 */ /* 0x000fe400078e0208 */
[----:B0-----:R-:W-:Y:S02]  /*5b40*/  IMAD.MOV.U32 R11, RZ, RZ, R4 ;  /* 0x000000ffff0b7224 */ /* 0x001fe400078e0004 */
[----:B------:R-:W-:-:S04]  /*5b50*/  IMAD.HI.U32 R9, R2, R6, RZ ;  /* 0x0000000602097227 */ /* 0x000fc800078e00ff */
[----:B------:R-:W-:Y:S02]  /*5b60*/  @!P4 IMAD.MOV R11, RZ, RZ, -R11 ;  /* 0x000000ffff0bc224 */ /* 0x000fe400078e0a0b */
[----:B------:R-:W-:Y:S02]  /*5b70*/  IMAD.MOV R9, RZ, RZ, -R9 ;  /* 0x000000ffff097224 */ /* 0x000fe400078e0a09 */
[----:B------:R-:W-:Y:S02]  /*5b80*/  @!P1 IMAD.IADD R10, R10, 0x1, -R0 ;  /* 0x000000010a0a9824 */ /* 0x000fe400078e0a00 */
[C---:B------:R-:W-:Y:S01]  /*5b90*/  IMAD R6, R0.reuse, R9, R6 ;  /* 0x0000000900067224 */ /* 0x040fe200078e0206 */
[----:B------:R-:W-:Y:S01]  /*5ba0*/  ISETP.GT.U32.AND P5, PT, R0, R7, PT ;  /* 0x000000070000720c */ /* 0x000fe20003fa4070 */
[----:B----4-:R0:W-:Y:S04]  /*5bb0*/  STL [R1+0x127c], R15 ;  /* 0x00127c0f01007387 */ /* 0x0101e80000100800 */
[----:B------:R1:W-:Y:S01]  /*5bc0*/  STL [R1+0x3a0], R11 ;  /* 0x0003a00b01007387 */ /* 0x0003e20000100800 */
[----:B0-----:R-:W-:-:S03]  /*5bd0*/  IMAD.MOV.U32 R15, RZ, RZ, R14 ;  /* 0x000000ffff0f7224 */ /* 0x001fc600078e000e */
[----:B------:R-:W4:Y:S01]  /*5be0*/  LDL.LU R14, [R1+0x98] ;  /* 0x00009800010e7983 */ /* 0x000f220000300800 */
[----:B------:R-:W-:Y:S01]  /*5bf0*/  IMAD.MOV.U32 R9, RZ, RZ, R15 ;  /* 0x000000ffff097224 */ /* 0x000fe200078e000f */
[----:B-1----:R-:W-:Y:S01]  /*5c00*/  IABS R11, R15 ;  /* 0x0000000f000b7213 */ /* 0x002fe20000000000 */
[----:B------:R-:W-:-:S04]  /*5c10*/  IMAD.MOV.U32 R15, RZ, RZ, R10 ;  /* 0x000000ffff0f7224 */ /* 0x000fc800078e000a */
[----:B------:R-:W-:-:S05]  /*5c20*/  @!P2 IMAD.MOV R15, RZ, RZ, -R15 ;  /* 0x000000ffff0fa224 */ /* 0x000fca00078e0a0f */
[----:B------:R0:W-:Y:S04]  /*5c30*/  STL [R1+0x224], R15 ;  /* 0x0002240f01007387 */ /* 0x0001e80000100800 */
[----:B0-----:R-:W4:Y:S01]  /*5c40*/  LDL.LU R15, [R1+0x127c] ;  /* 0x00127c00010f7983 */ /* 0x001f220000300800 */
[----:B------:R-:W-:-:S05]  /*5c50*/  @!P5 IMAD.IADD R7, R7, 0x1, -R0 ;  /* 0x000000010707d824 */ /* 0x000fca00078e0a00 */
[C---:B------:R-:W-:Y:S02]  /*5c60*/  ISETP.GT.U32.AND P5, PT, R0.reuse, R7, PT ;  /* 0x000000070000720c */ /* 0x040fe40003fa4070 */
[----:B------:R-:W-:-:S11]  /*5c70*/  ISETP.GT.U32.AND P4, PT, R0, R8, PT ;  /* 0x000000080000720c */ /* 0x000fd60003f84070 */
[--C-:B------:R-:W-:Y:S01]  /*5c80*/  @!P5 IMAD.IADD R7, R7, 0x1, -R0.reuse ;  /* 0x000000010707d824 */ /* 0x100fe200078e0a00 */
[----:B------:R-:W-:Y:S01]  /*5c90*/  ISETP.GT.U32.AND P5, PT, R0, R6, PT ;  /* 0x000000060000720c */ /* 0x000fe20003fa4070 */
[----:B------:R-:W-:-:S05]  /*5ca0*/  @!P4 IMAD.IADD R8, R8, 0x1, -R0 ;  /* 0x000000010808c824 */ /* 0x000fca00078e0a00 */
[----:B------:R-:W-:-:S07]  /*5cb0*/  ISETP.GT.U32.AND P4, PT, R0, R8, PT ;  /* 0x000000080000720c */ /* 0x000fce0003f84070 */
[----:B------:R-:W-:-:S05]  /*5cc0*/  @!P5 IMAD.IADD R6, R6, 0x1, -R0 ;  /* 0x000000010606d824 */ /* 0x000fca00078e0a00 */
[----:B------:R-:W-:Y:S01]  /*5cd0*/  ISETP.GT.U32.AND P5, PT, R0, R6, PT ;  /* 0x000000060000720c */ /* 0x000fe20003fa4070 */
[----:B------:R-:W-:Y:S01]  /*5ce0*/  IMAD.MOV.U32 R10, RZ, RZ, R9 ;  /* 0x000000ffff0a7224 */ /* 0x000fe200078e0009 */
[----:B--2---:R-:W-:Y:S02]  /*5cf0*/  IABS R3, R12 ;  /* 0x0000000c00037213 */ /* 0x004fe40000000000 */
[----:B------:R-:W-:Y:S01]  /*5d00*/  ISETP.GE.AND P1, PT, R12, RZ, PT ;  /* 0x000000ff0c00720c */ /* 0x000fe20003f26270 */
[----:B------:R-:W-:Y:S01]  /*5d10*/  @!P6 IMAD.MOV R7, RZ, RZ, -R7 ;  /* 0x000000ffff07e224 */ /* 0x000fe200078e0a07 */
[----:B---3--:R-:W-:Y:S01]  /*5d20*/  IABS R12, R13 ;  /* 0x0000000d000c7213 */ /* 0x008fe20000000000 */
[----:B------:R-:W-:Y:S01]  /*5d30*/  @!P4 IMAD.IADD R8, R8, 0x1, -R0 ;  /* 0x000000010808c824 */ /* 0x000fe200078e0a00 */
[----:B------:R-:W-:Y:S02]  /*5d40*/  ISETP.GE.AND P6, PT, R10, RZ, PT ;  /* 0x000000ff0a00720c */ /* 0x000fe40003fc6270 */
[----:B------:R4:W-:Y:S01]  /*5d50*/  STL [R1+0x22c], R7 ;  /* 0x00022c0701007387 */ /* 0x0009e20000100800 */
[----:B------:R-:W-:-:S04]  /*5d60*/  IMAD.HI.U32 R9, R2, R12, RZ ;  /* 0x0000000c02097227 */ /* 0x000fc800078e00ff */
[----:B------:R-:W-:Y:S02]  /*5d70*/  @!P5 IMAD.IADD R6, R6, 0x1, -R0 ;  /* 0x000000010606d824 */ /* 0x000fe400078e0a00 */
[----:B------:R-:W-:Y:S02]  /*5d80*/  IMAD.MOV.U32 R10, RZ, RZ, R8 ;  /* 0x000000ffff0a7224 */ /* 0x000fe400078e0008 */
[----:B------:R-:W-:Y:S02]  /*5d90*/  IMAD.MOV R9, RZ, RZ, -R9 ;  /* 0x000000ffff097224 */ /* 0x000fe400078e0a09 */
[----:B------:R-:W-:Y:S02]  /*5da0*/  @!P0 IMAD.MOV R10, RZ, RZ, -R10 ;  /* 0x000000ffff0a8224 */ /* 0x000fe400078e0a0a */
[----:B------:R-:W-:Y:S01]  /*5db0*/  IMAD R9, R0, R9, R12 ;  /* 0x0000000900097224 */ /* 0x000fe200078e020c */
[----:B------:R-:W-:Y:S02]  /*5dc0*/  ISETP.GE.AND P5, PT, R13, RZ, PT ;  /* 0x000000ff0d00720c */ /* 0x000fe40003fa6270 */
[----:B----4-:R-:W-:Y:S01]  /*5dd0*/  IABS R7, R15 ;  /* 0x0000000f00077213 */ /* 0x010fe20000000000 */
[----:B------:R0:W-:Y:S04]  /*5de0*/  STL [R1+0x1278], R15 ;  /* 0x0012780f01007387 */ /* 0x0001e80000100800 */
[----:B------:R-:W2:Y:S01]  /*5df0*/  LDL.LU R12, [R1+0x9c] ;  /* 0x00009c00010c7983 */ /* 0x000ea20000300800 */
[----:B0-----:R-:W-:-:S03]  /*5e00*/  IMAD.MOV.U32 R15, RZ, RZ, R6 ;  /* 0x000000ffff0f7224 */ /* 0x001fc600078e0006 */
[----:B------:R-:W-:Y:S01]  /*5e10*/  STL [R1+0x23c], R10 ;  /* 0x00023c0a01007387 */ /* 0x000fe20000100800 */
[----:B------:R-:W-:-:S03]  /*5e20*/  @!P3 IMAD.MOV R15, RZ, RZ, -R15 ;  /* 0x000000ffff0fb224 */ /* 0x000fc600078e0a0f */
[----:B------:R-:W3:Y:S04]  /*5e30*/  LDL.LU R13, [R1+0xa4] ;  /* 0x0000a400010d7983 */ /* 0x000ee80000300800 */
[----:B------:R0:W-:Y:S04]  /*5e40*/  STL [R1+0x258], R15 ;  /* 0x0002580f01007387 */ /* 0x0001e80000100800 */
[----:B0-----:R-:W4:Y:S01]  /*5e50*/  LDL.LU R15, [R1+0x1278] ;  /* 0x00127800010f7983 */ /* 0x001f220000300800 */
[----:B------:R-:W-:-:S04]  /*5e60*/  IMAD.HI.U32 R4, R2, R3, RZ ;  /* 0x0000000302047227 */ /* 0x000fc800078e00ff */
[----:B------:R-:W-:-:S04]  /*5e70*/  IMAD.MOV R4, RZ, RZ, -R4 ;  /* 0x000000ffff047224 */ /* 0x000fc800078e0a04 */
[----:B------:R-:W-:-:S05]  /*5e80*/  IMAD R3, R0, R4, R3 ;  /* 0x0000000400037224 */ /* 0x000fca00078e0203 */
[----:B------:R-:W-:-:S13]  /*5e90*/  ISETP.GT.U32.AND P2, PT, R0, R3, PT ;  /* 0x000000030000720c */ /* 0x000fda0003f44070 */
[----:B------:R-:W-:-:S05]  /*5ea0*/  @!P2 IMAD.IADD R3, R3, 0x1, -R0 ;  /* 0x000000010303a824 */ /* 0x000fca00078e0a00 */
[----:B------:R-:W-:Y:S02]  /*5eb0*/  ISETP.GT.U32.AND P2, PT, R0, R3, PT ;  /* 0x000000030000720c */ /* 0x000fe40003f44070 */
[----:B------:R-:W-:-:S11]  /*5ec0*/  IABS R8, R14 ;  /* 0x0000000e00087213 */ /* 0x000fd60000000000 */
[----:B------:R-:W-:-:S04]  /*5ed0*/  @!P2 IMAD.IADD R3, R3, 0x1, -R0 ;  /* 0x000000010303a824 */ /* 0x000fc800078e0a00 */
[----:B------:R-:W-:Y:S01]  /*5ee0*/  @!P1 IMAD.MOV R3, RZ, RZ, -R3 ;  /* 0x000000ffff039224 */ /* 0x000fe200078e0a03 */
[----:B------:R-:W-:Y:S01]  /*5ef0*/  ISETP.GE.AND P1, PT, R14, RZ, PT ;  /* 0x000000ff0e00720c */ /* 0x000fe20003f26270 */
[----:B------:R-:W-:Y:S01]  /*5f00*/  IMAD.HI.U32 R4, R2, R11, RZ ;  /* 0x0000000b02047227 */ /* 0x000fe200078e00ff */
[----:B----4-:R-:W-:Y:S02]  /*5f10*/  ISETP.GE.AND P3, PT, R15, RZ, PT ;  /* 0x000000ff0f00720c */ /* 0x010fe40003f66270 */
[----:B------:R-:W4:Y:S04]  /*5f20*/  LDL.LU R15, [R1+0xa8] ;  /* 0x0000a800010f7983 */ /* 0x000f280000300800 */
[----:B------:R-:W3:Y:S01]  /*5f30*/  LDL.LU R14, [R1+0xe8] ;  /* 0x0000e800010e7983 */ /* 0x000ee20000300800 */
[----:B------:R-:W-:-:S04]  /*5f40*/  IMAD.MOV R4, RZ, RZ, -R4 ;  /* 0x000000ffff047224 */ /* 0x000fc800078e0a04 */
[----:B------:R-:W-:Y:S02]  /*5f50*/  IMAD R4, R0, R4, R11 ;  /* 0x0000000400047224 */ /* 0x000fe400078e020b */
[----:B------:R-:W-:Y:S01]  /*5f60*/  IMAD.HI.U32 R11, R2, R7, RZ ;  /* 0x00000007020b7227 */ /* 0x000fe200078e00ff */
[----:B------:R-:W-:-:S03]  /*5f70*/  ISETP.GT.U32.AND P0, PT, R0, R9, PT ;  /* 0x000000090000720c */ /* 0x000fc60003f04070 */
[----:B------:R-:W-:Y:S01]  /*5f80*/  IMAD.MOV R11, RZ, RZ, -R11 ;  /* 0x000000ffff0b7224 */ /* 0x000fe200078e0a0b */
[----:B------:R-:W-:-:S03]  /*5f90*/  ISETP.GT.U32.AND P4, PT, R0, R4, PT ;  /* 0x000000040000720c */ /* 0x000fc60003f84070 */
[----:B------:R-:W-:-:S05]  /*5fa0*/  IMAD R7, R0, R11, R7 ;  /* 0x0000000b00077224 */ /* 0x000fca00078e0207 */
[----:B------:R-:W-:Y:S01]  /*5fb0*/  ISETP.GT.U32.AND P2, PT, R0, R7, PT ;  /* 0x000000070000720c */ /* 0x000fe20003f44070 */
[----:B------:R-:W-:-:S04]  /*5fc0*/  @!P0 IMAD.IADD R9, R9, 0x1, -R0 ;  /* 0x0000000109098824 */ /* 0x000fc800078e0a00 */
[----:B------:R-:W-:Y:S01]  /*5fd0*/  @!P4 IMAD.IADD R4, R4, 0x1, -R0 ;  /* 0x000000010404c824 */ /* 0x000fe200078e0a00 */
[----:B------:R-:W-:-:S04]  /*5fe0*/  ISETP.GT.U32.AND P0, PT, R0, R9, PT ;  /* 0x000000090000720c */ /* 0x000fc80003f04070 */
[----:B------:R-:W-:-:S03]  /*5ff0*/  ISETP.GT.U32.AND P4, PT, R0, R4, PT ;  /* 0x000000040000720c */ /* 0x000fc60003f84070 */
[----:B------:R-:W-:Y:S02]  /*6000*/  @!P2 IMAD.IADD R7, R7, 0x1, -R0 ;  /* 0x000000010707a824 */ /* 0x000fe400078e0a00 */
[----:B------:R-:W-:-:S03]  /*6010*/  IMAD.HI.U32 R11, R2, R8, RZ ;  /* 0x00000008020b7227 */ /* 0x000fc600078e00ff */
[----:B------:R-:W-:Y:S01]  /*6020*/  ISETP.GT.U32.AND P2, PT, R0, R7, PT ;  /* 0x000000070000720c */ /* 0x000fe20003f44070 */
[----:B------:R-:W-:Y:S02]  /*6030*/  IMAD.MOV R11, RZ, RZ, -R11 ;  /* 0x000000ffff0b7224 */ /* 0x000fe400078e0a0b */
[--C-:B------:R-:W-:Y:S01]  /*6040*/  @!P0 IMAD.IADD R9, R9, 0x1, -R0.reuse ;  /* 0x0000000109098824 */ /* 0x100fe200078e0a00 */
[----:B--2---:R-:W-:Y:S01]  /*6050*/  IABS R10, R12 ;  /* 0x0000000c000a7213 */ /* 0x004fe20000000000 */
[----:B------:R-:W-:Y:S01]  /*6060*/  @!P4 IMAD.IADD R4, R4, 0x1, -R0 ;  /* 0x000000010404c824 */ /* 0x000fe200078e0a00 */
[----:B------:R-:W-:Y:S01]  /*6070*/  ISETP.GE.AND P4, PT, R12, RZ, PT ;  /* 0x000000ff0c00720c */ /* 0x000fe20003f86270 */
[----:B------:R-:W-:Y:S01]  /*6080*/  IMAD.MOV.U32 R12, RZ, RZ, R9 ;  /* 0x000000ffff0c7224 */ /* 0x000fe200078e0009 */
[----:B------:R-:W-:Y:S01]  /*6090*/  STL [R1+0x25c], R3 ;  /* 0x00025c0301007387 */ /* 0x000fe20000100800 */
[----:B------:R-:W-:Y:S02]  /*60a0*/  IMAD R8, R0, R11, R8 ;  /* 0x0000000b00087224 */ /* 0x000fe400078e0208 */
[----:B------:R-:W-:Y:S01]  /*60b0*/  @!P6 IMAD.MOV R4, RZ, RZ, -R4 ;  /* 0x000000ffff04e224 */ /* 0x000fe200078e0a04 */
[----:B------:R-:W2:Y:S01]  /*60c0*/  LDL.LU R11, [R1+0xa0] ;  /* 0x0000a000010b7983 */ /* 0x000ea20000300800 */
[----:B------:R-:W-:-:S02]  /*60d0*/  @!P5 IMAD.MOV R12, RZ, RZ, -R12 ;  /* 0x000000ffff0cd224 */ /* 0x000fc400078e0a0c */
[----:B------:R-:W-:Y:S01]  /*60e0*/  @!P2 IMAD.IADD R7, R7, 0x1, -R0 ;  /* 0x000000010707a824 */ /* 0x000fe200078e0a00 */
[----:B------:R-:W-:Y:S04]  /*60f0*/  STL [R1+0x260], R4 ;  /* 0x0002600401007387 */ /* 0x000fe80000100800 */
[----:B------:R0:W-:Y:S01]  /*6100*/  STL [R1+0x268], R12 ;  /* 0x0002680c01007387 */ /* 0x0001e20000100800 */
[----:B---3--:R-:W-:Y:S02]  /*6110*/  IABS R9, R14 ;  /* 0x0000000e00097213 */ /* 0x008fe40000000000 */
[----:B------:R-:W-:Y:S01]  /*6120*/  ISETP.GE.AND P2, PT, R14, RZ, PT ;  /* 0x000000ff0e00720c */ /* 0x000fe20003f46270 */
[----:B------:R-:W-:Y:S02]  /*6130*/  IMAD.MOV.U32 R14, RZ, RZ, R7 ;  /* 0x000000ffff0e7224 */ /* 0x000fe400078e0007 */
[----:B0-----:R-:W-:Y:S01]  /*6140*/  IMAD.HI.U32 R12, R2, R9, RZ ;  /* 0x00000009020c7227 */ /* 0x001fe200078e00ff */
[----:B------:R-:W3:Y:S03]  /*6150*/  LDL R7, [R1+0xac] ;  /* 0x0000ac0001077983 */ /* 0x000ee60000100800 */
[----:B------:R-:W-:-:S02]  /*6160*/  @!P3 IMAD.MOV R14, RZ, RZ, -R14 ;  /* 0x000000ffff0eb224 */ /* 0x000fc400078e0a0e */
[----:B------:R-:W-:-:S03]  /*6170*/  IMAD.MOV R12, RZ, RZ, -R12 ;  /* 0x000000ffff0c7224 */ /* 0x000fc600078e0a0c */
[----:B------:R0:W-:Y:S01]  /*6180*/  STL [R1+0x270], R14 ;  /* 0x0002700e01007387 */ /* 0x0001e20000100800 */
[----:B------:R-:W-:-:S03]  /*6190*/  IMAD R9, R0, R12, R9 ;  /* 0x0000000c00097224 */ /* 0x000fc600078e0209 */
[----:B0-----:R-:W3:Y:S04]  /*61a0*/  LDL.LU R14, [R1+0xb4] ;  /* 0x0000b400010e7983 */ /* 0x001ee80000300800 */
[----:B------:R-:W3:Y:S01]  /*61b0*/  LDL R12, [R1+0xb0] ;  /* 0x0000b000010c7983 */ /* 0x000ee20000100800 */
[----:B------:R-:W-:-:S04]  /*61c0*/  IMAD.HI.U32 R6, R2, R10, RZ ;  /* 0x0000000a02067227 */ /* 0x000fc800078e00ff */
[----:B------:R-:W-:Y:S01]  /*61d0*/  IMAD.MOV R6, RZ, RZ, -R6 ;  /* 0x000000ffff067224 */ /* 0x000fe200078e0a06 */
[----:B------:R-:W-:-:S03]  /*61e0*/  ISETP.GT.U32.AND P0, PT, R0, R8, PT ;  /* 0x000000080000720c */ /* 0x000fc60003f04070 */
[----:B------:R-:W-:-:S05]  /*61f0*/  IMAD R6, R0, R6, R10 ;  /* 0x0000000600067224 */ /* 0x000fca00078e020a */
[----:B------:R-:W-:-:S05]  /*6200*/  ISETP.GT.U32.AND P5, PT, R0, R6, PT ;  /* 0x000000060000720c */ /* 0x000fca0003fa4070 */
[----:B------:R-:W-:Y:S01]  /*6210*/  @!P0 IMAD.IADD R8, R8, 0x1, -R0 ;  /* 0x0000000108088824 */ /* 0x000fe200078e0a00 */
[----:B--2---:R-:W-:-:S04]  /*6220*/  IABS R3, R11 ;  /* 0x0000000b00037213 */ /* 0x004fc80000000000 */
[----:B------:R-:W-:-:S03]  /*6230*/  ISETP.GT.U32.AND P0, PT, R0, R8, PT ;  /* 0x000000080000720c */ /* 0x000fc60003f04070 */
[----:B------:R-:W-:Y:S01]  /*6240*/  @!P5 IMAD.IADD R6, R6, 0x1, -R0 ;  /* 0x000000010606d824 */ /* 0x000fe200078e0a00 */
[----:B------:R-:W-:Y:S01]  /*6250*/  IABS R4, R13 ;  /* 0x0000000d00047213 */ /* 0x000fe20000000000 */
[----:B------:R-:W-:Y:S01]  /*6260*/  IMAD.HI.U32 R10, R2, R3, RZ ;  /* 0x00000003020a7227 */ /* 0x000fe200078e00ff */
[----:B------:R-:W-:Y:S02]  /*6270*/  ISETP.GE.AND P6, PT, R11, RZ, PT ;  /* 0x000000ff0b00720c */ /* 0x000fe40003fc6270 */
[----:B------:R-:W-:Y:S01]  /*6280*/  ISETP.GT.U32.AND P5, PT, R0, R6, PT ;  /* 0x000000060000720c */ /* 0x000fe20003fa4070 */
[----:B------:R-:W-:Y:S02]  /*6290*/  IMAD.MOV R10, RZ, RZ, -R10 ;  /* 0x000000ffff0a7224 */ /* 0x000fe400078e0a0a */
[----:B------:R-:W-:-:S04]  /*62a0*/  IMAD.HI.U32 R11, R2, R4, RZ ;  /* 0x00000004020b7227 */ /* 0x000fc800078e00ff */
[----:B------:R-:W-:Y:S01]  /*62b0*/  IMAD R3, R0, R10, R3 ;  /* 0x0000000a00037224 */ /* 0x000fe200078e0203 */
[----:B----4-:R-:W-:Y:S01]  /*62c0*/  IABS R10, R15 ;  /* 0x0000000f000a7213 */ /* 0x010fe20000000000 */
[----:B------:R-:W-:Y:S02]  /*62d0*/  IMAD.MOV R11, RZ, RZ, -R11 ;  /* 0x000000ffff0b7224 */ /* 0x000fe400078e0a0b */
[----:B------:R-:W-:Y:S01]  /*62e0*/  @!P0 IMAD.IADD R8, R8, 0x1, -R0 ;  /* 0x0000000108088824 */ /* 0x000fe200078e0a00 */
[C---:B------:R-:W-:Y:S01]  /*62f0*/  ISETP.GT.U32.AND P0, PT, R0.reuse, R9, PT ;  /* 0x000000090000720c */ /* 0x040fe20003f04070 */
[----:B------:R-:W-:Y:S02]  /*6300*/  IMAD R4, R0, R11, R4 ;  /* 0x0000000b00047224 */ /* 0x000fe400078e0204 */
[----:B------:R-:W-:Y:S02]  /*6310*/  @!P5 IMAD.IADD R6, R6, 0x1, -R0 ;  /* 0x000000010606d824 */ /* 0x000fe400078e0a00 */
[----:B------:R-:W-:-:S02]  /*6320*/  @!P1 IMAD.MOV R8, RZ, RZ, -R8 ;  /* 0x000000ffff089224 */ /* 0x000fc400078e0a08 */
[----:B------:R-:W-:-:S03]  /*6330*/  @!P4 IMAD.MOV R6, RZ, RZ, -R6 ;  /* 0x000000ffff06c224 */ /* 0x000fc600078e0a06 */
[----:B------:R0:W-:Y:S03]  /*6340*/  STL [R1+0x274], R8 ;  /* 0x0002740801007387 */ /* 0x0001e60000100800 */
[----:B------:R-:W-:Y:S01]  /*6350*/  @!P0 IMAD.IADD R9, R9, 0x1, -R0 ;  /* 0x0000000109098824 */ /* 0x000fe200078e0a00 */
[----:B------:R-:W-:Y:S01]  /*6360*/  STL [R1+0x278], R6 ;  /* 0x0002780601007387 */ /* 0x000fe20000100800 */
[----:B------:R-:W-:Y:S02]  /*6370*/  ISETP.GE.AND P0, PT, R15, RZ, PT ;  /* 0x000000ff0f00720c */ /* 0x000fe40003f06270 */
[----:B---3--:R-:W-:Y:S01]  /*6380*/  IABS R11, R12 ;  /* 0x0000000c000b7213 */ /* 0x008fe20000000000 */
[----:B------:R-:W-:-:S04]  /*6390*/  IMAD.HI.U32 R12, R2, R10, RZ ;  /* 0x0000000a020c7227 */ /* 0x000fc800078e00ff */
[----:B------:R-:W-:-:S04]  /*63a0*/  IMAD.MOV R12, RZ, RZ, -R12 ;  /* 0x000000ffff0c7224 */ /* 0x000fc800078e0a0c */
[C---:B------:R-:W-:Y:S02]  /*63b0*/  IMAD R10, R0.reuse, R12, R10 ;  /* 0x0000000c000a7224 */ /* 0x040fe400078e020a */
[----:B------:R-:W2:Y:S04]  /*63c0*/  LDL.LU R12, [R1+0xac] ;  /* 0x0000ac00010c7983 */ /* 0x000ea80000300800 */
[----:B------:R-:W3:Y:S01]  /*63d0*/  LDL.LU R15, [R1+0xc0] ;  /* 0x0000c000010f7983 */ /* 0x000ee20000300800 */
[----:B------:R-:W-:Y:S02]  /*63e0*/  ISETP.GT.U32.AND P3, PT, R0, R3, PT ;  /* 0x000000030000720c */ /* 0x000fe40003f64070 */
[----:B------:R-:W-:-:S11]  /*63f0*/  IABS R7, R7 ;  /* 0x0000000700077213 */ /* 0x000fd60000000000 */
[----:B------:R-:W-:-:S05]  /*6400*/  @!P3 IMAD.IADD R3, R3, 0x1, -R0 ;  /* 0x000000010303b824 */ /* 0x000fca00078e0a00 */
[----:B------:R-:W-:Y:S01]  /*6410*/  ISETP.GT.U32.AND P3, PT, R0, R3, PT ;  /* 0x000000030000720c */ /* 0x000fe20003f64070 */
[----:B0-----:R-:W-:Y:S01]  /*6420*/  IMAD.HI.U32 R8, R2, R7, RZ ;  /* 0x0000000702087227 */ /* 0x001fe200078e00ff */
[----:B------:R-:W-:-:S03]  /*6430*/  ISETP.GE.AND P1, PT, R13, RZ, PT ;  /* 0x000000ff0d00720c */ /* 0x000fc60003f26270 */
[----:B------:R-:W-:-:S04]  /*6440*/  IMAD.HI.U32 R13, R2, R11, RZ ;  /* 0x0000000b020d7227 */ /* 0x000fc800078e00ff */
[----:B------:R-:W-:Y:S02]  /*6450*/  IMAD.MOV R8, RZ, RZ, -R8 ;  /* 0x000000ffff087224 */ /* 0x000fe400078e0a08 */
[----:B------:R-:W-:Y:S02]  /*6460*/  IMAD.MOV R13, RZ, RZ, -R13 ;  /* 0x000000ffff0d7224 */ /* 0x000fe400078e0a0d */
[----:B------:R-:W-:Y:S02]  /*6470*/  @!P3 IMAD.IADD R3, R3, 0x1, -R0 ;  /* 0x000000010303b824 */ /* 0x000fe400078e0a00 */
[C---:B------:R-:W-:Y:S02]  /*6480*/  IMAD R7, R0.reuse, R8, R7 ;  /* 0x0000000800077224 */ /* 0x040fe400078e0207 */
[----:B------:R-:W-:Y:S02]  /*6490*/  IMAD.MOV.U32 R8, RZ, RZ, R3 ;  /* 0x000000ffff087224 */ /* 0x000fe400078e0003 */
[C---:B------:R-:W-:Y:S01]  /*64a0*/  IMAD R11, R0.reuse, R13, R11 ;  /* 0x0000000d000b7224 */ /* 0x040fe200078e020b */
[----:B---3--:R0:W-:Y:S04]  /*64b0*/  STL [R1+0x1274], R15 ;  /* 0x0012740f01007387 */ /* 0x0081e80000100800 */
[----:B------:R-:W3:Y:S04]  /*64c0*/  LDL R3, [R1+0xb8] ;  /* 0x0000b80001037983 */ /* 0x000ee80000100800 */
[----:B0-----:R-:W4:Y:S04]  /*64d0*/  LDL R15, [R1+0xbc] ;  /* 0x0000bc00010f7983 */ /* 0x001f280000100800 */
[----:B------:R-:W2:Y:S01]  /*64e0*/  LDL.LU R13, [R1+0xb0] ;  /* 0x0000b000010d7983 */ /* 0x000ea20000300800 */
[----:B------:R-:W-:-:S02]  /*64f0*/  ISETP.GT.U32.AND P5, PT, R0, R4, PT ;  /* 0x000000040000720c */ /* 0x000fc40003fa4070 */
[C---:B------:R-:W-:Y:S02]  /*6500*/  ISETP.GT.U32.AND P4, PT, R0.reuse, R9, PT ;  /* 0x000000090000720c */ /* 0x040fe40003f84070 */
[----:B------:R-:W-:-:S09]  /*6510*/  ISETP.GT.U32.AND P3, PT, R0, R10, PT ;  /* 0x0000000a0000720c */ /* 0x000fd20003f64070 */
[----:B------:R-:W-:-:S05]  /*6520*/  @!P5 IMAD.IADD R4, R4, 0x1, -R0 ;  /* 0x000000010404d824 */ /* 0x000fca00078e0a00 */
[----:B------:R-:W-:Y:S01]  /*6530*/  ISETP.GT.U32.AND P5, PT, R0, R4, PT ;  /* 0x000000040000720c */ /* 0x000fe20003fa4070 */
[--C-:B------:R-:W-:Y:S02]  /*6540*/  @!P4 IMAD.IADD R9, R9, 0x1, -R0.reuse ;  /* 0x000000010909c824 */ /* 0x100fe400078e0a00 */
[----:B------:R-:W-:Y:S02]  /*6550*/  @!P3 IMAD.IADD R10, R10, 0x1, -R0 ;  /* 0x000000010a0ab824 */ /* 0x000fe400078e0a00 */
[----:B------:R-:W-:-:S08]  /*6560*/  @!P6 IMAD.MOV R8, RZ, RZ, -R8 ;  /* 0x000000ffff08e224 */ /* 0x000fd000078e0a08 */
[----:B------:R-:W-:Y:S01]  /*6570*/  @!P5 IMAD.IADD R4, R4, 0x1, -R0 ;  /* 0x000000010404d824 */ /* 0x000fe200078e0a00 */
[----:B------:R-:W-:Y:S01]  /*6580*/  STL [R1+0x280], R8 ;  /* 0x0002800801007387 */ /* 0x000fe20000100800 */
[----:B--2---:R-:W-:Y:S02]  /*6590*/  ISETP.GE.AND P3, PT, R13, RZ, PT ;  /* 0x000000ff0d00720c */ /* 0x004fe40003f66270 */
[----:B----4-:R-:W-:Y:S01]  /*65a0*/  IABS R13, R15 ;  /* 0x0000000f000d7213 */ /* 0x010fe20000000000 */
[----:B------:R-:W-:-:S04]  /*65b0*/  IMAD.MOV.U32 R15, RZ, RZ, R9 ;  /* 0x000000ffff0f7224 */ /* 0x000fc800078e0009 */
[----:B------:R-:W-:Y:S02]  /*65c0*/  @!P2 IMAD.MOV R15, RZ, RZ, -R15 ;  /* 0x000000ffff0fa224 */ /* 0x000fe400078e0a0f */
[----:B------:R-:W-:Y:S02]  /*65d0*/  IMAD.MOV.U32 R9, RZ, RZ, R4 ;  /* 0x000000ffff097224 */ /* 0x000fe400078e0004 */
[----:B------:R-:W2:Y:S04]  /*65e0*/  LDL R4, [R1+0xc4] ;  /* 0x0000c40001047983 */ /* 0x000ea80000100800 */
[----:B------:R0:W-:Y:S04]  /*65f0*/  STL [R1+0x284], R15 ;  /* 0x0002840f01007387 */ /* 0x0001e80000100800 */
[----:B0-----:R-:W4:Y:S01]  /*6600*/  LDL.LU R15, [R1+0x1274] ;  /* 0x00127400010f7983 */ /* 0x001f220000300800 */
[----:B------:R-:W-:-:S02]  /*6610*/  IABS R6, R14 ;  /* 0x0000000e00067213 */ /* 0x000fc40000000000 */
[----:B---3--:R-:W-:Y:S02]  /*6620*/  IABS R3, R3 ;  /* 0x0000000300037213 */ /* 0x008fe40000000000 */
[----:B------:R-:W-:Y:S01]  /*6630*/  ISETP.GE.AND P5, PT, R12, RZ, PT ;  /* 0x000000ff0c00720c */ /* 0x000fe20003fa6270 */
[----:B------:R-:W-:-:S04]  /*6640*/  IMAD.HI.U32 R12, R2, R6, RZ ;  /* 0x00000006020c7227 */ /* 0x000fc800078e00ff */
[----:B------:R-:W-:-:S04]  /*6650*/  IMAD.HI.U32 R8, R2, R3, RZ ;  /* 0x0000000302087227 */ /* 0x000fc800078e00ff */
[----:B------:R-:W-:Y:S02]  /*6660*/  @!P1 IMAD.MOV R9, RZ, RZ, -R9 ;  /* 0x000000ffff099224 */ /* 0x000fe400078e0a09 */
[----:B------:R-:W-:Y:S02]  /*6670*/  IMAD.MOV R12, RZ, RZ, -R12 ;  /* 0x000000ffff0c7224 */ /* 0x000fe400078e0a0c */
[----:B------:R-:W-:Y:S01]  /*6680*/  IMAD.MOV R8, RZ, RZ, -R8 ;  /* 0x000000ffff087224 */ /* 0x000fe200078e0a08 */
[----:B------:R-:W-:Y:S01]  /*6690*/  ISETP.GE.AND P2, PT, R14, RZ, PT ;  /* 0x000000ff0e00720c */ /* 0x000fe20003f46270 */
[----:B------:R-:W-:Y:S01]  /*66a0*/  STL [R1+0x288], R9 ;  /* 0x0002880901007387 */ /* 0x000fe20000100800 */
[C---:B------:R-:W-:Y:S02]  /*66b0*/  IMAD R6, R0.reuse, R12, R6 ;  /* 0x0000000c00067224 */ /* 0x040fe400078e0206 */
[C---:B------:R-:W-:Y:S01]  /*66c0*/  IMAD R3, R0.reuse, R8, R3 ;  /* 0x0000000800037224 */ /* 0x040fe200078e0203 */
[----:B------:R-:W3:Y:S04]  /*66d0*/  LDL R14, [R1+0xc8] ;  /* 0x0000c800010e7983 */ /* 0x000ee80000100800 */
[----:B------:R-:W2:Y:S01]  /*66e0*/  LDL.LU R12, [R1+0xb8] ;  /* 0x0000b800010c7983 */ /* 0x000ea20000300800 */
[----:B------:R-:W-:-:S02]  /*66f0*/  ISETP.GT.U32.AND P6, PT, R0, R7, PT ;  /* 0x000000070000720c */ /* 0x000fc40003fc4070 */
[----:B----4-:R-:W-:Y:S01]  /*6700*/  IABS R8, R15 ;  /* 0x0000000f00087213 */ /* 0x010fe20000000000 */
[----:B------:R0:W-:Y:S04]  /*6710*/  STL [R1+0x126c], R15 ;  /* 0x00126c0f01007387 */ /* 0x0001e80000100800 */
[----:B0-----:R-:W4:Y:S06]  /*6720*/  LDL.LU R15, [R1+0xbc] ;  /* 0x0000bc00010f7983 */ /* 0x001f2c0000300800 */
[----:B------:R-:W-:Y:S01]  /*6730*/  @!P6 IMAD.IADD R7, R7, 0x1, -R0 ;  /* 0x000000010707e824 */ /* 0x000fe200078e0a00 */
[----:B------:R-:W-:-:S13]  /*6740*/  ISETP.GT.U32.AND P6, PT, R0, R10, PT ;  /* 0x0000000a0000720c */ /* 0x000fda0003fc4070 */
[----:B------:R-:W-:Y:S01]  /*6750*/  @!P6 IMAD.IADD R10, R10, 0x1, -R0 ;  /* 0x000000010a0ae824 */ /* 0x000fe200078e0a00 */
[----:B----4-:R0:W-:Y:S03]  /*6760*/  STL [R1+0x1270], R15 ;  /* 0x0012700f01007387 */ /* 0x0101e60000100800 */
[----:B0-----:R-:W-:Y:S02]  /*6770*/  IMAD.MOV.U32 R15, RZ, RZ, R10 ;  /* 0x000000ffff0f7224 */ /* 0x001fe400078e000a */
[----:B------:R-:W4:Y:S02]  /*6780*/  LDL R10, [R1+0xcc] ;  /* 0x0000cc00010a7983 */ /* 0x000f240000100800 */
[----:B------:R-:W-:-:S05]  /*6790*/  @!P0 IMAD.MOV R15, RZ, RZ, -R15 ;  /* 0x000000ffff0f8224 */ /* 0x000fca00078e0a0f */
[----:B------:R0:W-:Y:S04]  /*67a0*/  STL [R1+0x2a0], R15 ;  /* 0x0002a00f01007387 */ /* 0x0001e80000100800 */
[----:B0-----:R-:W4:Y:S01]  /*67b0*/  LDL.LU R15, [R1+0x1270] ;  /* 0x00127000010f7983 */ /* 0x001f220000300800 */
[----:B------:R-:W-:Y:S01]  /*67c0*/  IMAD.HI.U32 R9, R2, R13, RZ ;  /* 0x0000000d02097227 */ /* 0x000fe200078e00ff */
[----:B--2---:R-:W-:-:S03]  /*67d0*/  IABS R4, R4 ;  /* 0x0000000400047213 */ /* 0x004fc60000000000 */
[----:B------:R-:W-:-:S04]  /*67e0*/  IMAD.MOV R9, RZ, RZ, -R9 ;  /* 0x000000ffff097224 */ /* 0x000fc800078e0a09 */
[----:B------:R-:W-:Y:S01]  /*67f0*/  IMAD R13, R0, R9, R13 ;  /* 0x00000009000d7224 */ /* 0x000fe200078e020d */
[----:B---3--:R-:W-:Y:S01]  /*6800*/  IABS R9, R14 ;  /* 0x0000000e00097213 */ /* 0x008fe20000000000 */
[----:B------:R-:W-:-:S04]  /*6810*/  IMAD.HI.U32 R14, R2, R4, RZ ;  /* 0x00000004020e7227 */ /* 0x000fc800078e00ff */
[----:B------:R-:W-:-:S04]  /*6820*/  IMAD.MOV R14, RZ, RZ, -R14 ;  /* 0x000000ffff0e7224 */ /* 0x000fc800078e0a0e */
[C---:B------:R-:W-:Y:S01]  /*6830*/  IMAD R4, R0.reuse, R14, R4 ;  /* 0x0000000e00047224 */ /* 0x040fe200078e0204 */
[----:B------:R-:W-:-:S13]  /*6840*/  ISETP.GT.U32.AND P4, PT, R0, R11, PT ;  /* 0x0000000b0000720c */ /* 0x000fda0003f84070 */
[----:B------:R-:W-:Y:S01]  /*6850*/  @!P4 IMAD.IADD R11, R11, 0x1, -R0 ;  /* 0x000000010b0bc824 */ /* 0x000fe200078e0a00 */
[----:B----4-:R-:W-:Y:S02]  /*6860*/  ISETP.GE.AND P0, PT, R15, RZ, PT ;  /* 0x000000ff0f00720c */ /* 0x010fe40003f06270 */
[----:B------:R-:W2:Y:S04]  /*6870*/  LDL.LU R15, [R1+0x126c] ;  /* 0x00126c00010f7983 */ /* 0x000ea80000300800 */
[----:B------:R-:W-:Y:S04]  /*6880*/  STL [R1+0x1268], R4 ;  /* 0x0012680401007387 */ /* 0x000fe80000100800 */
[----:B------:R-:W3:Y:S01]  /*6890*/  LDL.LU R14, [R1+0xd4] ;  /* 0x0000d400010e7983 */ /* 0x000ee20000300800 */
[----:B------:R-:W-:-:S02]  /*68a0*/  ISETP.GT.U32.AND P1, PT, R0, R11, PT ;  /* 0x0000000b0000720c */ /* 0x000fc40003f24070 */
[----:B------:R-:W-:-:S11]  /*68b0*/  ISETP.GT.U32.AND P4, PT, R0, R7, PT ;  /* 0x000000070000720c */ /* 0x000fd60003f84070 */
[----:B------:R-:W-:Y:S01]  /*68c0*/  @!P1 IMAD.IADD R11, R11, 0x1, -R0 ;  /* 0x000000010b0b9824 */ /* 0x000fe200078e0a00 */
[----:B------:R-:W-:Y:S01]  /*68d0*/  ISETP.GE.AND P1, PT, R12, RZ, PT ;  /* 0x000000ff0c00720c */ /* 0x000fe20003f26270 */
[----:B------:R-:W-:-:S04]  /*68e0*/  IMAD.HI.U32 R12, R2, R8, RZ ;  /* 0x00000008020c7227 */ /* 0x000fc800078e00ff */
[----:B------:R-:W-:Y:S02]  /*68f0*/  IMAD.MOV R12, RZ, RZ, -R12 ;  /* 0x000000ffff0c7224 */ /* 0x000fe400078e0a0c */
[----:B------:R-:W-:Y:S02]  /*6900*/  @!P4 IMAD.IADD R7, R7, 0x1, -R0 ;  /* 0x000000010707c824 */ /* 0x000fe400078e0a00 */
[----:B------:R-:W-:Y:S01]  /*6910*/  IMAD R12, R0, R12, R8 ;  /* 0x0000000c000c7224 */ /* 0x000fe200078e0208 */
[----:B------:R-:W-:Y:S01]  /*6920*/  IABS R8, R10 ;  /* 0x0000000a00087213 */ /* 0x000fe20000000000 */
[----:B------:R-:W-:-:S04]  /*6930*/  IMAD.MOV.U32 R10, RZ, RZ, R7 ;  /* 0x000000ffff0a7224 */ /* 0x000fc800078e0007 */
[----:B------:R-:W-:Y:S02]  /*6940*/  @!P5 IMAD.MOV R10, RZ, RZ, -R10 ;  /* 0x000000ffff0ad224 */ /* 0x000fe400078e0a0a */
[----:B------:R-:W-:-:S04]  /*6950*/  IMAD.HI.U32 R7, R2, R9, RZ ;  /* 0x0000000902077227 */ /* 0x000fc800078e00ff */
[----:B------:R-:W-:-:S04]  /*6960*/  IMAD.MOV R7, RZ, RZ, -R7 ;  /* 0x000000ffff077224 */ /* 0x000fc800078e0a07 */
[----:B------:R-:W-:Y:S01]  /*6970*/  IMAD R7, R0, R7, R9 ;  /* 0x0000000700077224 */ /* 0x000fe200078e0209 */
[----:B---3--:R0:W-:Y:S04]  /*6980*/  STL [R1+0x1264], R14 ;  /* 0x0012640e01007387 */ /* 0x0081e80000100800 */
[----:B------:R1:W-:Y:S04]  /*6990*/  STL [R1+0x2b4], R10 ;  /* 0x0002b40a01007387 */ /* 0x0003e80000100800 */
[----:B0-----:R-:W3:Y:S01]  /*69a0*/  LDL.LU R14, [R1+0xc4] ;  /* 0x0000c400010e7983 */ /* 0x001ee20000300800 */
[----:B-1----:R-:W-:-:S03]  /*69b0*/  IMAD.MOV.U32 R10, RZ, RZ, R11 ;  /* 0x000000ffff0a7224 */ /* 0x002fc600078e000b */
[----:B------:R-:W4:Y:S01]  /*69c0*/  LDL.LU R11, [R1+0xc8] ;  /* 0x0000c800010b7983 */ /* 0x000f220000300800 */
[----:B------:R-:W-:Y:S01]  /*69d0*/  @!P3 IMAD.MOV R10, RZ, RZ, -R10 ;  /* 0x000000ffff0ab224 */ /* 0x000fe200078e0a0a */
[----:B--2---:R-:W-:-:S04]  /*69e0*/  ISETP.GE.AND P3, PT, R15, RZ, PT ;  /* 0x000000ff0f00720c */ /* 0x004fc80003f66270 */
[----:B------:R0:W-:Y:S04]  /*69f0*/  STL [R1+0x2b8], R10 ;  /* 0x0002b80a01007387 */ /* 0x0001e80000100800 */
[----:B------:R-:W2:Y:S04]  /*6a00*/  LDL R9, [R1+0xd8] ;  /* 0x0000d80001097983 */ /* 0x000ea80000100800 */
[----:B------:R-:W4:Y:S04]  /*6a10*/  LDL R15, [R1+0xe0] ;  /* 0x0000e000010f7983 */ /* 0x000f280000100800 */
[----:B0-----:R-:W4:Y:S01]  /*6a20*/  LDL R10, [R1+0xdc] ;  /* 0x0000dc00010a7983 */ /* 0x001f220000100800 */
[----:B------:R-:W-:-:S02]  /*6a30*/  ISETP.GT.U32.AND P6, PT, R0, R6, PT ;  /* 0x000000060000720c */ /* 0x000fc40003fc4070 */
[----:B------:R-:W-:-:S11]  /*6a40*/  ISETP.GT.U32.AND P4, PT, R0, R3, PT ;  /* 0x000000030000720c */ /* 0x000fd60003f84070 */
[--C-:B------:R-:W-:Y:S02]  /*6a50*/  @!P6 IMAD.IADD R6, R6, 0x1, -R0.reuse ;  /* 0x000000010606e824 */ /* 0x100fe400078e0a00 */
[----:B------:R-:W-:-:S03]  /*6a60*/  @!P4 IMAD.IADD R3, R3, 0x1, -R0 ;  /* 0x000000010303c824 */ /* 0x000fc600078e0a00 */
[C---:B------:R-:W-:Y:S02]  /*6a70*/  ISETP.GT.U32.AND P4, PT, R0.reuse, R6, PT ;  /* 0x000000060000720c */ /* 0x040fe40003f84070 */
[----:B------:R-:W-:-:S11]  /*6a80*/  ISETP.GT.U32.AND P5, PT, R0, R3, PT ;  /* 0x000000030000720c */ /* 0x000fd60003fa4070 */
[----:B------:R-:W-:-:S04]  /*6a90*/  @!P4 IMAD.IADD R6, R6, 0x1, -R0 ;  /* 0x000000010606c824 */ /* 0x000fc800078e0a00 */
[----:B------:R-:W-:Y:S02]  /*6aa0*/  IMAD.MOV.U32 R4, RZ, RZ, R6 ;  /* 0x000000ffff047224 */ /* 0x000fe400078e0006 */
[----:B------:R-:W-:-:S04]  /*6ab0*/  IMAD.HI.U32 R6, R2, R8, RZ ;  /* 0x0000000802067227 */ /* 0x000fc800078e00ff */
[----:B------:R-:W-:Y:S02]  /*6ac0*/  IMAD.MOV R6, RZ, RZ, -R6 ;  /* 0x000000ffff067224 */ /* 0x000fe400078e0a06 */
[----:B------:R-:W-:Y:S02]  /*6ad0*/  @!P5 IMAD.IADD R3, R3, 0x1, -R0 ;  /* 0x000000010303d824 */ /* 0x000fe400078e0a00 */
[----:B------:R-:W-:Y:S02]  /*6ae0*/  IMAD R8, R0, R6, R8 ;  /* 0x0000000600087224 */ /* 0x000fe400078e0208 */
[----:B------:R-:W-:-:S05]  /*6af0*/  @!P2 IMAD.MOV R4, RZ, RZ, -R4 ;  /* 0x000000ffff04a224 */ /* 0x000fca00078e0a04 */
[----:B------:R0:W-:Y:S04]  /*6b00*/  STL [R1+0x2c0], R4 ;  /* 0x0002c00401007387 */ /* 0x0001e80000100800 */
[----:B0-----:R-:W4:Y:S01]  /*6b10*/  LDL.LU R4, [R1+0x1268] ;  /* 0x0012680001047983 */ /* 0x001f220000300800 */
[----:B---3--:R-:W-:-:S03]  /*6b20*/  ISETP.GE.AND P5, PT, R14, RZ, PT ;  /* 0x000000ff0e00720c */ /* 0x008fc60003fa6270 */
[----:B------:R-:W3:Y:S01]  /*6b30*/  LDL.LU R14, [R1+0x1264] ;  /* 0x00126400010e7983 */ /* 0x000ee20000300800 */
[----:B--2---:R-:W-:Y:S02]  /*6b40*/  IABS R6, R9 ;  /* 0x0000000900067213 */ /* 0x004fe40000000000 */
[----:B----4-:R-:W-:Y:S02]  /*6b50*/  IABS R9, R10 ;  /* 0x0000000a00097213 */ /* 0x010fe40000000000 */
[----:B------:R-:W-:Y:S01]  /*6b60*/  IABS R10, R15 ;  /* 0x0000000f000a7213 */ /* 0x000fe20000000000 */
[----:B------:R-:W-:-:S04]  /*6b70*/  IMAD.MOV.U32 R15, RZ, RZ, R3 ;  /* 0x000000ffff0f7224 */ /* 0x000fc800078e0003 */
[----:B------:R-:W-:-:S05]  /*6b80*/  @!P1 IMAD.MOV R15, RZ, RZ, -R15 ;  /* 0x000000ffff0f9224 */ /* 0x000fca00078e0a0f */
[----:B------:R0:W-:Y:S04]  /*6b90*/  STL [R1+0x2cc], R15 ;  /* 0x0002cc0f01007387 */ /* 0x0001e80000100800 */
[----:B0-----:R-:W2:Y:S01]  /*6ba0*/  LDL.LU R15, [R1+0xe4] ;  /* 0x0000e400010f7983 */ /* 0x001ea20000300800 */
[----:B------:R-:W-:-:S13]  /*6bb0*/  ISETP.GT.U32.AND P6, PT, R0, R13, PT ;  /* 0x0000000d0000720c */ /* 0x000fda0003fc4070 */
[----:B------:R-:W-:-:S05]  /*6bc0*/  @!P6 IMAD.IADD R13, R13, 0x1, -R0 ;  /* 0x000000010d0de824 */ /* 0x000fca00078e0a00 */
[----:B------:R-:W-:-:S13]  /*6bd0*/  ISETP.GT.U32.AND P6, PT, R0, R13, PT ;  /* 0x0000000d0000720c */ /* 0x000fda0003fc4070 */
[----:B------:R-:W-:Y:S01]  /*6be0*/  @!P6 IMAD.IADD R13, R13, 0x1, -R0 ;  /* 0x000000010d0de824 */ /* 0x000fe200078e0a00 */
[----:B--2---:R0:W-:Y:S03]  /*6bf0*/  STL [R1+0x1260], R15 ;  /* 0x0012600f01007387 */ /* 0x0041e60000100800 */
[----:B0-----:R-:W-:Y:S02]  /*6c00*/  IMAD.MOV.U32 R15, RZ, RZ, R13 ;  /* 0x000000ffff0f7224 */ /* 0x001fe400078e000d */
[----:B------:R-:W2:Y:S02]  /*6c10*/  LDL.LU R13, [R1+0xcc] ;  /* 0x0000cc00010d7983 */ /* 0x000ea40000300800 */
[----:B------:R-:W-:-:S05]  /*6c20*/  @!P0 IMAD.MOV R15, RZ, RZ, -R15 ;  /* 0x000000ffff0f8224 */ /* 0x000fca00078e0a0f */
[----:B------:R0:W-:Y:S04]  /*6c30*/  STL [R1+0x2d0], R15 ;  /* 0x0002d00f01007387 */ /* 0x0001e80000100800 */
[----:B0-----:R-:W4:Y:S01]  /*6c40*/  LDL.LU R15, [R1+0xd8] ;  /* 0x0000d800010f7983 */ /* 0x001f220000300800 */
[----:B------:R-:W-:-:S13]  /*6c50*/  ISETP.GT.U32.AND P0, PT, R0, R8, PT ;  /* 0x000000080000720c */ /* 0x000fda0003f04070 */
[----:B------:R-:W-:Y:S01]  /*6c60*/  @!P0 IMAD.IADD R8, R8, 0x1, -R0 ;  /* 0x0000000108088824 */ /* 0x000fe200078e0a00 */
[C---:B------:R-:W-:Y:S02]  /*6c70*/  ISETP.GT.U32.AND P4, PT, R0.reuse, R12, PT ;  /* 0x0000000c0000720c */ /* 0x040fe40003f84070 */
[C---:B------:R-:W-:Y:S02]  /*6c80*/  ISETP.GT.U32.AND P2, PT, R0.reuse, R4, PT ;  /* 0x000000040000720c */ /* 0x040fe40003f44070 */
[----:B------:R-:W-:-:S09]  /*6c90*/  ISETP.GT.U32.AND P6, PT, R0, R7, PT ;  /* 0x000000070000720c */ /* 0x000fd20003fc4070 */
[--C-:B------:R-:W-:Y:S01]  /*6ca0*/  @!P4 IMAD.IADD R12, R12, 0x1, -R0.reuse ;  /* 0x000000010c0cc824 */ /* 0x100fe200078e0a00 */
[----:B------:R-:W-:Y:S01]  /*6cb0*/  ISETP.GE.AND P4, PT, R11, RZ, PT ;  /* 0x000000ff0b00720c */ /* 0x000fe20003f86270 */
[--C-:B------:R-:W-:Y:S01]  /*6cc0*/  @!P2 IMAD.IADD R4, R4, 0x1, -R0.reuse ;  /* 0x000000010404a824 */ /* 0x100fe200078e0a00 */
[----:B---3--:R-:W-:Y:S01]  /*6cd0*/  IABS R11, R14 ;  /* 0x0000000e000b7213 */ /* 0x008fe20000000000 */
[----:B------:R-:W-:-:S03]  /*6ce0*/  @!P6 IMAD.IADD R7, R7, 0x1, -R0 ;  /* 0x000000010707e824 */ /* 0x000fc600078e0a00 */
[----:B------:R-:W-:Y:S01]  /*6cf0*/  ISETP.GT.U32.AND P6, PT, R0, R4, PT ;  /* 0x000000040000720c */ /* 0x000fe20003fc4070 */
[----:B------:R-:W-:Y:S01]  /*6d00*/  IMAD.HI.U32 R3, R2, R11, RZ ;  /* 0x0000000b02037227 */ /* 0x000fe200078e00ff */
[----:B------:R-:W-:-:S03]  /*6d10*/  ISETP.GT.U32.AND P2, PT, R0, R12, PT ;  /* 0x0000000c0000720c */ /* 0x000fc60003f44070 */
[----:B------:R-:W-:Y:S01]  /*6d20*/  IMAD.MOV R3, RZ, RZ, -R3 ;  /* 0x000000ffff037224 */ /* 0x000fe200078e0a03 */
[----:B----4-:R-:W-:Y:S02]  /*6d30*/  ISETP.GE.AND P0, PT, R15, RZ, PT ;  /* 0x000000ff0f00720c */ /* 0x010fe40003f06270 */
[----:B------:R-:W3:Y:S01]  /*6d40*/  LDL.LU R15, [R1+0x1260] ;  /* 0x00126000010f7983 */ /* 0x000ee20000300800 */
[----:B------:R-:W-:-:S04]  /*6d50*/  IMAD R3, R0, R3, R11 ;  /* 0x0000000300037224 */ /* 0x000fc800078e020b */
[--C-:B------:R-:W-:Y:S01]  /*6d60*/  @!P6 IMAD.IADD R4, R4, 0x1, -R0.reuse ;  /* 0x000000010404e824 */ /* 0x100fe200078e0a00 */
[----:B------:R-:W-:Y:S01]  /*6d70*/  ISETP.GT.U32.AND P6, PT, R0, R3, PT ;  /* 0x000000030000720c */ /* 0x000fe20003fc4070 */
[----:B------:R-:W-:Y:S01]  /*6d80*/  @!P2 IMAD.IADD R12, R12, 0x1, -R0 ;  /* 0x000000010c0ca824 */ /* 0x000fe200078e0a00 */
[----:B--2---:R-:W-:Y:S01]  /*6d90*/  ISETP.GE.AND P2, PT, R13, RZ, PT ;  /* 0x000000ff0d00720c */ /* 0x004fe20003f46270 */
[----:B------:R-:W-:Y:S01]  /*6da0*/  IMAD.HI.U32 R13, R2, R6, RZ ;  /* 0x00000006020d7227 */ /* 0x000fe200078e00ff */
[----:B------:R-:W-:-:S03]  /*6db0*/  ISETP.GT.U32.AND P1, PT, R0, R7, PT ;  /* 0x000000070000720c */ /* 0x000fc60003f24070 */
[----:B------:R-:W-:Y:S02]  /*6dc0*/  IMAD.MOV R13, RZ, RZ, -R13 ;  /* 0x000000ffff0d7224 */ /* 0x000fe400078e0a0d */
[----:B------:R-:W-:-:S04]  /*6dd0*/  IMAD.HI.U32 R11, R2, R9, RZ ;  /* 0x00000009020b7227 */ /* 0x000fc800078e00ff */
[C---:B------:R-:W-:Y:S02]  /*6de0*/  IMAD R6, R0.reuse, R13, R6 ;  /* 0x0000000d00067224 */ /* 0x040fe400078e0206 */
[----:B------:R-:W-:Y:S02]  /*6df0*/  IMAD.MOV.U32 R13, RZ, RZ, R4 ;  /* 0x000000ffff0d7224 */ /* 0x000fe400078e0004 */
[----:B------:R-:W-:Y:S01]  /*6e00*/  @!P6 IMAD.IADD R3, R3, 0x1, -R0 ;  /* 0x000000010303e824 */ /* 0x000fe200078e0a00 */
[----:B------:R-:W2:Y:S01]  /*6e10*/  LDL R4, [R1+0xec] ;  /* 0x0000ec0001047983 */ /* 0x000ea20000100800 */
[----:B------:R-:W-:Y:S02]  /*6e20*/  IMAD.MOV R11, RZ, RZ, -R11 ;  /* 0x000000ffff0b7224 */ /* 0x000fe400078e0a0b */
[----:B------:R-:W-:Y:S01]  /*6e30*/  @!P5 IMAD.MOV R13, RZ, RZ, -R13 ;  /* 0x000000ffff0dd224 */ /* 0x000fe200078e0a0d */
[----:B------:R-:W-:Y:S01]  /*6e40*/  ISETP.GT.U32.AND P5, PT, R0, R3, PT ;  /* 0x000000030000720c */ /* 0x000fe20003fa4070 */
[----:B------:R-:W-:-:S02]  /*6e50*/  @!P3 IMAD.MOV R12, RZ, RZ, -R12 ;  /* 0x000000ffff0cb224 */ /* 0x000fc400078e0a0c */
[----:B------:R-:W-:Y:S02]  /*6e60*/  @!P1 IMAD.IADD R7, R7, 0x1, -R0 ;  /* 0x0000000107079824 */ /* 0x000fe400078e0a00 */
[----:B------:R-:W-:Y:S01]  /*6e70*/  IMAD R9, R0, R11, R9 ;  /* 0x0000000b00097224 */ /* 0x000fe200078e0209 */
[----:B------:R-:W-:Y:S01]  /*6e80*/  ISETP.GE.AND P1, PT, R14, RZ, PT ;  /* 0x000000ff0e00720c */ /* 0x000fe20003f26270 */
[----:B------:R-:W4:Y:S01]  /*6e90*/  LDL R11, [R1+0xf0] ;  /* 0x0000f000010b7983 */ /* 0x000f220000100800 */
[----:B------:R-:W-:-:S03]  /*6ea0*/  IMAD.HI.U32 R14, R2, R10, RZ ;  /* 0x0000000a020e7227 */ /* 0x000fc600078e00ff */
[----:B------:R0:W-:Y:S01]  /*6eb0*/  STL [R1+0x2e0], R12 ;  /* 0x0002e00c01007387 */ /* 0x0001e20000100800 */
[----:B------:R-:W-:Y:S02]  /*6ec0*/  IMAD.MOV R14, RZ, RZ, -R14 ;  /* 0x000000ffff0e7224 */ /* 0x000fe400078e0a0e */
[----:B------:R-:W-:Y:S01]  /*6ed0*/  @!P5 IMAD.IADD R3, R3, 0x1, -R0 ;  /* 0x000000010303d824 */ /* 0x000fe200078e0a00 */
[----:B------:R1:W-:Y:S01]  /*6ee0*/  STL [R1+0x2e4], R13 ;  /* 0x0002e40d01007387 */ /* 0x0003e20000100800 */
[----:B0-----:R-:W-:-:S04]  /*6ef0*/  IMAD.MOV.U32 R12, RZ, RZ, R7 ;  /* 0x000000ffff0c7224 */ /* 0x001fc800078e0007 */
[----:B------:R-:W-:Y:S01]  /*6f00*/  @!P4 IMAD.MOV R12, RZ, RZ, -R12 ;  /* 0x000000ffff0cc224 */ /* 0x000fe200078e0a0c */
[----:B-1----:R-:W4:Y:S01]  /*6f10*/  LDL.LU R13, [R1+0xdc] ;  /* 0x0000dc00010d7983 */ /* 0x002f220000300800 */
[----:B------:R-:W-:-:S03]  /*6f20*/  IMAD R10, R0, R14, R10 ;  /* 0x0000000e000a7224 */ /* 0x000fc600078e020a */
[----:B---3--:R-:W-:Y:S04]  /*6f30*/  STL [R1+0x125c], R15 ;  /* 0x00125c0f01007387 */ /* 0x008fe80000100800 */
[----:B------:R-:W-:Y:S04]  /*6f40*/  STL [R1+0x2f0], R12 ;  /* 0x0002f00c01007387 */ /* 0x000fe80000100800 */
[----:B------:R-:W3:Y:S04]  /*6f50*/  LDL.LU R14, [R1+0xe0] ;  /* 0x0000e000010e7983 */ /* 0x000ee80000300800 */
[----:B------:R0:W-:Y:S04]  /*6f60*/  STL [R1+0x1258], R3 ;  /* 0x0012580301007387 */ /* 0x0001e80000100800 */
[----:B0-----:R-:W3:Y:S01]  /*6f70*/  LDL R3, [R1+0xf8] ;  /* 0x0000f80001037983 */ /* 0x001ee20000100800 */
[----:B------:R-:W-:-:S02]  /*6f80*/  ISETP.GT.U32.AND P3, PT, R0, R8, PT ;  /* 0x000000080000720c */ /* 0x000fc40003f64070 */
[----:B------:R-:W-:Y:S02]  /*6f90*/  IABS R7, R15 ;  /* 0x0000000f00077213 */ /* 0x000fe40000000000 */
[----:B--2---:R-:W-:-:S09]  /*6fa0*/  IABS R4, R4 ;  /* 0x0000000400047213 */ /* 0x004fd20000000000 */
[----:B------:R-:W-:Y:S01]  /*6fb0*/  @!P3 IMAD.IADD R8, R8, 0x1, -R0 ;  /* 0x000000010808b824 */ /* 0x000fe200078e0a00 */
[----:B------:R-:W-:-:S03]  /*6fc0*/  ISETP.GT.U32.AND P3, PT, R0, R10, PT ;  /* 0x0000000a0000720c */ /* 0x000fc60003f64070 */
[----:B------:R-:W-:Y:S02]  /*6fd0*/  IMAD.MOV.U32 R15, RZ, RZ, R8 ;  /* 0x000000ffff0f7224 */ /* 0x000fe400078e0008 */
[----:B------:R-:W2:Y:S02]  /*6fe0*/  LDL R8, [R1+0xf4] ;  /* 0x0000f40001087983 */ /* 0x000ea40000100800 */
[----:B------:R-:W-:Y:S01]  /*6ff0*/  @!P2 IMAD.MOV R15, RZ, RZ, -R15 ;  /* 0x000000ffff0fa224 */ /* 0x000fe200078e0a0f */
[----:B----4-:R-:W-:Y:S01]  /*7000*/  IABS R12, R11 ;  /* 0x0000000b000c7213 */ /* 0x010fe20000000000 */
[----:B------:R-:W-:-:S03]  /*7010*/  IMAD.HI.U32 R11, R2, R4, RZ ;  /* 0x00000004020b7227 */ /* 0x000fc600078e00ff */
[----:B------:R0:W-:Y:S01]  /*7020*/  STL [R1+0x2f4], R15 ;  /* 0x0002f40f01007387 */ /* 0x0001e20000100800 */
[----:B------:R-:W-:Y:S02]  /*7030*/  IMAD.MOV R11, RZ, RZ, -R11 ;  /* 0x000000ffff0b7224 */ /* 0x000fe400078e0a0b */
[----:B------:R-:W-:Y:S01]  /*7040*/  @!P3 IMAD.IADD R10, R10, 0x1, -R0 ;  /* 0x000000010a0ab824 */ /* 0x000fe200078e0a00 */
[----:B0-----:R-:W4:Y:S01]  /*7050*/  LDL.LU R15, [R1+0x125c] ;  /* 0x00125c00010f7983 */ /* 0x001f220000300800 */
[----:B------:R-:W-:Y:S01]  /*7060*/  IMAD R4, R0, R11, R4 ;  /* 0x0000000b00047224 */ /* 0x000fe200078e0204 */
[----:B---3--:R-:W-:Y:S02]  /*7070*/  ISETP.GE.AND P3, PT, R14, RZ, PT ;  /* 0x000000ff0e00720c */ /* 0x008fe40003f66270 */
[----:B------:R-:W3:Y:S01]  /*7080*/  LDL R14, [R1+0xfc] ;  /* 0x0000fc00010e7983 */ /* 0x000ee20000100800 */
[----:B------:R-:W-:-:S03]  /*7090*/  IABS R11, R3 ;  /* 0x00000003000b7213 */ /* 0x000fc60000000000 */
[----:B------:R-:W3:Y:S01]  /*70a0*/  LDL.LU R3, [R1+0xec] ;  /* 0x0000ec0001037983 */ /* 0x000ee20000300800 */
[C---:B------:R-:W-:Y:S02]  /*70b0*/  ISETP.GT.U32.AND P4, PT, R0.reuse, R9, PT ;  /* 0x000000090000720c */ /* 0x040fe40003f84070 */
[----:B------:R-:W-:-:S11]  /*70c0*/  ISETP.GT.U32.AND P2, PT, R0, R10, PT ;  /* 0x0000000a0000720c */ /* 0x000fd60003f44070 */
[----:B------:R-:W-:-:S05]  /*70d0*/  @!P4 IMAD.IADD R9, R9, 0x1, -R0 ;  /* 0x000000010909c824 */ /* 0x000fca00078e0a00 */
[----:B------:R-:W-:Y:S02]  /*70e0*/  ISETP.GT.U32.AND P4, PT, R0, R9, PT ;  /* 0x000000090000720c */ /* 0x000fe40003f84070 */
[----:B--2---:R-:W-:Y:S01]  /*70f0*/  IABS R8, R8 ;  /* 0x0000000800087213 */ /* 0x004fe20000000000 */
[----:B------:R-:W-:-:S10]  /*7100*/  @!P2 IMAD.IADD R10, R10, 0x1, -R0 ;  /* 0x000000010a0aa824 */ /* 0x000fd400078e0a00 */
[----:B------:R-:W-:Y:S01]  /*7110*/  @!P4 IMAD.IADD R9, R9, 0x1, -R0 ;  /* 0x000000010909c824 */ /* 0x000fe200078e0a00 */
[----:B------:R-:W-:Y:S02]  /*7120*/  ISETP.GT.U32.AND P4, PT, R0, R4, PT ;  /* 0x000000040000720c */ /* 0x000fe40003f84070 */
[----:B----4-:R-:W-:Y:S01]  /*7130*/  ISETP.GE.AND P2, PT, R15, RZ, PT ;  /* 0x000000ff0f00720c */ /* 0x010fe20003f46270 */
[----:B------:R-:W-:-:S04]  /*7140*/  IMAD.HI.U32 R15, R2, R8, RZ ;  /* 0x00000008020f7227 */ /* 0x000fc800078e00ff */
[----:B------:R-:W-:-:S04]  /*7150*/  IMAD.MOV R15, RZ, RZ, -R15 ;  /* 0x000000ffff0f7224 */ /* 0x000fc800078e0a0f */
[----:B------:R-:W-:Y:S02]  /*7160*/  IMAD R8, R0, R15, R8 ;  /* 0x0000000f00087224 */ /* 0x000fe400078e0208 */
[----:B------:R-:W-:Y:S01]  /*7170*/  @!P4 IMAD.IADD R4, R4, 0x1, -R0 ;  /* 0x000000010404c824 */ /* 0x000fe200078e0a00 */
[----:B---3--:R-:W-:Y:S02]  /*7180*/  ISETP.GE.AND P4, PT, R3, RZ, PT ;  /* 0x000000ff0300720c */ /* 0x008fe40003f86270 */
[----:B------:R-:W2:Y:S04]  /*7190*/  LDL.LU R3, [R1+0x1258] ;  /* 0x0012580001037983 */ /* 0x000ea80000300800 */
[----:B------:R-:W3:Y:S01]  /*71a0*/  LDL R15, [R1+0x100] ;  /* 0x00010000010f7983 */ /* 0x000ee20000100800 */
[----:B------:R-:W-:Y:S01]  /*71b0*/  ISETP.GE.AND P5, PT, R13, RZ, PT ;  /* 0x000000ff0d00720c */ /* 0x000fe20003fa6270 */
[----:B------:R-:W-:-:S04]  /*71c0*/  IMAD.HI.U32 R13, R2, R7, RZ ;  /* 0x00000007020d7227 */ /* 0x000fc800078e00ff */
[----:B------:R-:W-:-:S04]  /*71d0*/  IMAD.MOV R13, RZ, RZ, -R13 ;  /* 0x000000ffff0d7224 */ /* 0x000fc800078e0a0d */
[----:B------:R-:W-:Y:S02]  /*71e0*/  IMAD R7, R0, R13, R7 ;  /* 0x0000000d00077224 */ /* 0x000fe400078e0207 */
[----:B------:R-:W-:-:S04]  /*71f0*/  IMAD.HI.U32 R13, R2, R12, RZ ;  /* 0x0000000c020d7227 */ /* 0x000fc800078e00ff */
[----:B------:R-:W-:-:S04]  /*7200*/  IMAD.MOV R13, RZ, RZ, -R13 ;  /* 0x000000ffff0d7224 */ /* 0x000fc800078e0a0d */
[----:B------:R-:W-:Y:S02]  /*7210*/  IMAD R12, R0, R13, R12 ;  /* 0x0000000d000c7224 */ /* 0x000fe400078e020c */
[----:B------:R-:W-:-:S04]  /*7220*/  IMAD.HI.U32 R13, R2, R11, RZ ;  /* 0x0000000b020d7227 */ /* 0x000fc800078e00ff */
[----:B------:R-:W-:Y:S01]  /*7230*/  IMAD.MOV R13, RZ, RZ, -R13 ;  /* 0x000000ffff0d7224 */ /* 0x000fe200078e0a0d */
[----:B------:R2:W-:Y:S03]  /*7240*/  STL [R1+0x1254], R8 ;  /* 0x0012540801007387 */ /* 0x0005e60000100800 */
[C---:B------:R-:W-:Y:S01]  /*7250*/  IMAD R13, R0.reuse, R13, R11 ;  /* 0x0000000d000d7224 */ /* 0x040fe200078e020b */
[----:B------:R-:W-:-:S13]  /*7260*/  ISETP.GT.U32.AND P6, PT, R0, R6, PT ;  /* 0x000000060000720c */ /* 0x000fda0003fc4070 */
[----:B------:R-:W-:-:S05]  /*7270*/  @!P6 IMAD.IADD R6, R6, 0x1, -R0 ;  /* 0x000000010606e824 */ /* 0x000fca00078e0a00 */
[----:B------:R-:W-:Y:S02]  /*7280*/  ISETP.GT.U32.AND P6, PT, R0, R6, PT ;  /* 0x000000060000720c */ /* 0x000fe40003fc4070 */
[----:B---3--:R-:W-:Y:S02]  /*7290*/  IABS R11, R15 ;  /* 0x0000000f000b7213 */ /* 0x008fe40000000000 */
[----:B------:R-:W3:Y:S09]  /*72a0*/  LDL.LU R15, [R1+0xf0] ;  /* 0x0000f000010f7983 */ /* 0x000ef20000300800 */
[----:B------:R-:W-:-:S02]  /*72b0*/  @!P6 IMAD.IADD R6, R6, 0x1, -R0 ;  /* 0x000000010606e824 */ /* 0x000fc400078e0a00 */
[----:B--2---:R-:W-:Y:S02]  /*72c0*/  IMAD.MOV.U32 R8, RZ, RZ, R3 ;  /* 0x000000ffff087224 */ /* 0x004fe400078e0003 */
[----:B------:R-:W-:Y:S02]  /*72d0*/  @!P0 IMAD.MOV R6, RZ, RZ, -R6 ;  /* 0x000000ffff068224 */ /* 0x000fe400078e0a06 */
[----:B------:R-:W-:-:S03]  /*72e0*/  @!P1 IMAD.MOV R8, RZ, RZ, -R8 ;  /* 0x000000ffff089224 */ /* 0x000fc600078e0a08 */
[----:B------:R0:W-:Y:S04]  /*72f0*/  STL [R1+0x30c], R6 ;  /* 0x00030c0601007387 */ /* 0x0001e80000100800 */
[----:B------:R1:W-:Y:S04]  /*7300*/  STL [R1+0x2f8], R8 ;  /* 0x0002f80801007387 */ /* 0x0003e80000100800 */
[----:B0-----:R-:W2:Y:S01]  /*7310*/  LDL.LU R6, [R1+0xf4] ;  /* 0x0000f40001067983 */ /* 0x001ea20000300800 */
[----:B-1----:R-:W-:-:S04]  /*7320*/  IMAD.MOV.U32 R8, RZ, RZ, R9 ;  /* 0x000000ffff087224 */ /* 0x002fc800078e0009 */
[----:B------:R-:W-:Y:S02]  /*7330*/  @!P5 IMAD.MOV R8, RZ, RZ, -R8 ;  /* 0x000000ffff08d224 */ /* 0x000fe400078e0a08 */
[----:B------:R-:W-:Y:S02]  /*7340*/  IMAD.MOV.U32 R9, RZ, RZ, R10 ;  /* 0x000000ffff097224 */ /* 0x000fe400078e000a */
[----:B------:R-:W4:Y:S04]  /*7350*/  LDL.LU R10, [R1+0x104] ;  /* 0x00010400010a7983 */ /* 0x000f280000300800 */
[----:B------:R0:W-:Y:S04]  /*7360*/  STL [R1+0x314], R8 ;  /* 0x0003140801007387 */ /* 0x0001e80000100800 */
[----:B0-----:R-:W4:Y:S01]  /*7370*/  LDL.LU R8, [R1+0x1254] ;  /* 0x0012540001087983 */ /* 0x001f220000300800 */
[----:B------:R-:W-:Y:S01]  /*7380*/  @!P3 IMAD.MOV R9, RZ, RZ, -R9 ;  /* 0x000000ffff09b224 */ /* 0x000fe200078e0a09 */
[----:B------:R-:W-:-:S04]  /*7390*/  IABS R14, R14 ;  /* 0x0000000e000e7213 */ /* 0x000fc80000000000 */
[----:B------:R0:W-:Y:S01]  /*73a0*/  STL [R1+0x318], R9 ;  /* 0x0003180901007387 */ /* 0x0001e20000100800 */
[----:B------:R-:W-:-:S04]  /*73b0*/  IMAD.HI.U32 R3, R2, R14, RZ ;  /* 0x0000000e02037227 */ /* 0x000fc800078e00ff */
[----:B------:R-:W-:Y:S01]  /*73c0*/  IMAD.MOV R3, RZ, RZ, -R3 ;  /* 0x000000ffff037224 */ /* 0x000fe200078e0a03 */
[----:B0-----:R-:W4:Y:S03]  /*73d0*/  LDL.LU R9, [R1+0xf8] ;  /* 0x0000f80001097983 */ /* 0x001f260000300800 */
[C---:B------:R-:W-:Y:S01]  /*73e0*/  IMAD R3, R0.reuse, R3, R14 ;  /* 0x0000000300037224 */ /* 0x040fe200078e020e */
[----:B---3--:R-:W-:Y:S02]  /*73f0*/  ISETP.GE.AND P3, PT, R15, RZ, PT ;  /* 0x000000ff0f00720c */ /* 0x008fe40003f66270 */
[----:B------:R-:W3:Y:S04]  /*7400*/  LDL.LU R15, [R1+0xfc] ;  /* 0x0000fc00010f7983 */ /* 0x000ee80000300800 */
[----:B------:R-:W3:Y:S01]  /*7410*/  LDL.LU R14, [R1+0x108] ;  /* 0x00010800010e7983 */ /* 0x000ee20000300800 */
[----:B------:R-:W-:-:S02]  /*7420*/  ISETP.GT.U32.AND P6, PT, R0, R7, PT ;  /* 0x000000070000720c */ /* 0x000fc40003fc4070 */
[----:B------:R-:W-:-:S11]  /*7430*/  ISETP.GT.U32.AND P0, PT, R0, R4, PT ;  /* 0x000000040000720c */ /* 0x000fd60003f04070 */
[----:B------:R-:W-:Y:S01]  /*7440*/  @!P6 IMAD.IADD R7, R7, 0x1, -R0 ;  /* 0x000000010707e824 */ /* 0x000fe200078e0a00 */
[----:B------:R-:W-:-:S04]  /*7450*/  ISETP.GT.U32.AND P6, PT, R0, R12, PT ;  /* 0x0000000c0000720c */ /* 0x000fc80003fc4070 */
[----:B------:R-:W-:Y:S01]  /*7460*/  ISETP.GT.U32.AND P1, PT, R0, R7, PT ;  /* 0x000000070000720c */ /* 0x000fe20003f24070 */
[----:B------:R-:W-:Y:S01]  /*7470*/  @!P0 IMAD.IADD R4, R4, 0x1, -R0 ;  /* 0x0000000104048824 */ /* 0x000fe200078e0a00 */
[----:B--2---:R-:W-:Y:S01]  /*7480*/  ISETP.GE.AND P0, PT, R6, RZ, PT ;  /* 0x000000ff0600720c */ /* 0x004fe20003f06270 */
[----:B------:R-:W-:-:S06]  /*7490*/  IMAD.HI.U32 R6, R2, R11, RZ ;  /* 0x0000000b02067227 */ /* 0x000fcc00078e00ff */
[----:B------:R-:W-:Y:S01]  /*74a0*/  @!P6 IMAD.IADD R12, R12, 0x1, -R0 ;  /* 0x000000010c0ce824 */ /* 0x000fe200078e0a00 */
[----:B----4-:R-:W-:-:S03]  /*74b0*/  ISETP.GT.U32.AND P5, PT, R0, R8, PT ;  /* 0x000000080000720c */ /* 0x010fc60003fa4070 */
[----:B------:R-:W-:Y:S01]  /*74c0*/  @!P1 IMAD.IADD R7, R7, 0x1, -R0 ;  /* 0x0000000107079824 */ /* 0x000fe200078e0a00 */
[C---:B------:R-:W-:Y:S02]  /*74d0*/  ISETP.GT.U32.AND P1, PT, R0.reuse, R13, PT ;  /* 0x0000000d0000720c */ /* 0x040fe40003f24070 */
[----:B------:R-:W-:Y:S01]  /*74e0*/  ISETP.GT.U32.AND P6, PT, R0, R12, PT ;  /* 0x0000000c0000720c */ /* 0x000fe20003fc4070 */
[----:B------:R-:W-:-:S06]  /*74f0*/  @!P2 IMAD.MOV R7, RZ, RZ, -R7 ;  /* 0x000000ffff07a224 */ /* 0x000fcc00078e0a07 */
[----:B------:R-:W-:Y:S02]  /*7500*/  @!P5 IMAD.IADD R8, R8, 0x1, -R0 ;  /* 0x000000010808d824 */ /* 0x000fe400078e0a00 */
[----:B------:R-:W-:-:S03]  /*7510*/  IMAD.MOV R6, RZ, RZ, -R6 ;  /* 0x000000ffff067224 */ /* 0x000fc600078e0a06 */
[C---:B------:R-:W-:Y:S01]  /*7520*/  ISETP.GT.U32.AND P2, PT, R0.reuse, R8, PT ;  /* 0x000000080000720c */ /* 0x040fe20003f44070 */
[----:B------:R0:W-:Y:S01]  /*7530*/  STL [R1+0x31c], R7 ;  /* 0x00031c0701007387 */ /* 0x0001e20000100800 */
[----:B------:R-:W-:Y:S02]  /*7540*/  IMAD R6, R0, R6, R11 ;  /* 0x0000000600067224 */ /* 0x000fe400078e020b */
[----:B------:R-:W-:Y:S02]  /*7550*/  IMAD.MOV.U32 R11, RZ, RZ, R10 ;  /* 0x000000ffff0b7224 */ /* 0x000fe400078e000a */
[----:B------:R-:W-:Y:S01]  /*7560*/  @!P1 IMAD.IADD R13, R13, 0x1, -R0 ;  /* 0x000000010d0d9824 */ /* 0x000fe200078e0a00 */
[----:B0-----:R-:W-:Y:S01]  /*7570*/  IABS R7, R10 ;  /* 0x0000000a00077213 */ /* 0x001fe20000000000 */
[----:B------:R-:W-:Y:S02]  /*7580*/  IMAD.MOV.U32 R10, RZ, RZ, R4 ;  /* 0x000000ffff0a7224 */ /* 0x000fe400078e0004 */
[----:B------:R-:W-:-:S02]  /*7590*/  @!P6 IMAD.IADD R12, R12, 0x1, -R0 ;  /* 0x000000010c0ce824 */ /* 0x000fc400078e0a00 */
[----:B------:R-:W-:Y:S01]  /*75a0*/  @!P4 IMAD.MOV R10, RZ, RZ, -R10 ;  /* 0x000000ffff0ac224 */ /* 0x000fe200078e0a0a */
[----:B------:R-:W-:Y:S01]  /*75b0*/  ISETP.GT.U32.AND P4, PT, R0, R13, PT ;  /* 0x0000000d0000720c */ /* 0x000fe20003f84070 */
[----:B------:R-:W-:Y:S01]  /*75c0*/  @!P2 IMAD.IADD R8, R8, 0x1, -R0 ;  /* 0x000000010808a824 */ /* 0x000fe200078e0a00 */
[----:B------:R0:W-:Y:S02]  /*75d0*/  STL [R1+0x1250], R16 ;  /* 0x0012501001007387 */ /* 0x0001e40000100800 */
[----:B0-----:R-:W-:Y:S02]  /*75e0*/  IMAD.MOV.U32 R16, RZ, RZ, R12 ;  /* 0x000000ffff107224 */ /* 0x001fe400078e000c */
[----:B------:R-:W-:Y:S02]  /*75f0*/  IMAD.MOV.U32 R12, RZ, RZ, R8 ;  /* 0x000000ffff0c7224 */ /* 0x000fe400078e0008 */
[----:B------:R-:W-:Y:S02]  /*7600*/  @!P3 IMAD.MOV R16, RZ, RZ, -R16 ;  /* 0x000000ffff10b224 */ /* 0x000fe400078e0a10 */
[----:B------:R-:W-:Y:S01]  /*7610*/  @!P0 IMAD.MOV R12, RZ, RZ, -R12 ;  /* 0x000000ffff0c8224 */ /* 0x000fe200078e0a0c */
[----:B------:R-:W-:-:S02]  /*7620*/  ISETP.GE.AND P5, PT, R9, RZ, PT ;  /* 0x000000ff0900720c */ /* 0x000fc40003fa6270 */
[----:B------:R-:W-:Y:S01]  /*7630*/  @!P4 IMAD.IADD R13, R13, 0x1, -R0 ;  /* 0x000000010d0dc824 */ /* 0x000fe200078e0a00 */
[----:B---3--:R-:W-:Y:S02]  /*7640*/  ISETP.GE.AND P1, PT, R15, RZ, PT ;  /* 0x000000ff0f00720c */ /* 0x008fe40003f26270 */
[----:B------:R-:W2:Y:S04]  /*7650*/  LDL.LU R15, [R1+0x10c] ;  /* 0x00010c00010f7983 */ /* 0x000ea80000300800 */
[----:B------:R0:W-:Y:S01]  /*7660*/  STL [R1+0x324], R10 ;  /* 0x0003240a01007387 */ /* 0x0001e20000100800 */
[----:B------:R-:W-:Y:S02]  /*7670*/  IABS R9, R14 ;  /* 0x0000000e00097213 */ /* 0x000fe40000000000 */
[----:B------:R-:W-:Y:S01]  /*7680*/  ISETP.GE.AND P4, PT, R14, RZ, PT ;  /* 0x000000ff0e00720c */ /* 0x000fe20003f86270 */
[----:B0-----:R-:W3:Y:S04]  /*7690*/  LDL.LU R10, [R1+0x148] ;  /* 0x00014800010a7983 */ /* 0x001ee80000300800 */
[----:B------:R-:W4:Y:S04]  /*76a0*/  LDL.LU R8, [R1+0x100] ;  /* 0x0001000001087983 */ /* 0x000f280000300800 */
[----:B------:R0:W-:Y:S04]  /*76b0*/  STL [R1+0x330], R16 ;  /* 0x0003301001007387 */ /* 0x0001e80000100800 */
[----:B0-----:R-:W2:Y:S04]  /*76c0*/  LDL.LU R16, [R1+0x1250] ;  /* 0x0012500001107983 */ /* 0x001ea80000300800 */
[----:B------:R0:W-:Y:S04]  /*76d0*/  STL [R1+0x334], R12 ;  /* 0x0003340c01007387 */ /* 0x0001e80000100800 */
[----:B0-----:R-:W2:Y:S04]  /*76e0*/  LDL R12, [R1+0x114] ;  /* 0x00011400010c7983 */ /* 0x001ea80000100800 */
[----:B------:R-:W2:Y:S01]  /*76f0*/  LDL.LU R14, [R1+0x11c] ;  /* 0x00011c00010e7983 */ /* 0x000ea20000300800 */
[----:B------:R-:W-:-:S02]  /*7700*/  ISETP.GT.U32.AND P6, PT, R0, R3, PT ;  /* 0x000000030000720c */ /* 0x000fc40003fc4070 */
[----:B------:R-:W-:-:S11]  /*7710*/  ISETP.GT.U32.AND P2, PT, R0, R6, PT ;  /* 0x000000060000720c */ /* 0x000fd60003f44070 */
[----:B------:R-:W-:-:S05]  /*7720*/  @!P6 IMAD.IADD R3, R3, 0x1, -R0 ;  /* 0x000000010303e824 */ /* 0x000fca00078e0a00 */
[----:B------:R-:W-:Y:S02]  /*7730*/  ISETP.GT.U32.AND P6, PT, R0, R3, PT ;  /* 0x000000030000720c */ /* 0x000fe40003fc4070 */
[----:B------:R-:W-:Y:S01]  /*7740*/  ISETP.GE.AND P0, PT, R11, RZ, PT ;  /* 0x000000ff0b00720c */ /* 0x000fe20003f06270 */
[----:B------:R-:W-:-:S10]  /*7750*/  @!P2 IMAD.IADD R6, R6, 0x1, -R0 ;  /* 0x000000010606a824 */ /* 0x000fd400078e0a00 */
[----:B------:R-:W-:Y:S01]  /*7760*/  @!P6 IMAD.IADD R3, R3, 0x1, -R0 ;  /* 0x000000010303e824 */ /* 0x000fe200078e0a00 */
[----:B----4-:R-:W-:Y:S01]  /*7770*/  ISETP.GE.AND P3, PT, R8, RZ, PT ;  /* 0x000000ff0800720c */ /* 0x010fe20003f66270 */
[----:B------:R-:W-:Y:S01]  /*7780*/  IMAD.HI.U32 R8, R2, R9, RZ ;  /* 0x0000000902087227 */ /* 0x000fe200078e00ff */
[----:B---3--:R-:W-:-:S03]  /*7790*/  IABS R11, R10 ;  /* 0x0000000a000b7213 */ /* 0x008fc60000000000 */
[----:B------:R-:W-:Y:S01]  /*77a0*/  IMAD.MOV R8, RZ, RZ, -R8 ;  /* 0x000000ffff087224 */ /* 0x000fe200078e0a08 */
[----:B------:R-:W-:-:S03]  /*77b0*/  ISETP.GE.AND P2, PT, R10, RZ, PT ;  /* 0x000000ff0a00720c */ /* 0x000fc60003f46270 */
[----:B------:R-:W-:Y:S02]  /*77c0*/  IMAD R10, R0, R8, R9 ;  /* 0x00000008000a7224 */ /* 0x000fe400078e0209 */
[----:B------:R-:W-:Y:S01]  /*77d0*/  IMAD.MOV.U32 R9, RZ, RZ, R11 ;  /* 0x000000ffff097224 */ /* 0x000fe200078e000b */
[----:B--2---:R0:W-:Y:S02]  /*77e0*/  STL [R1+0x124c], R14 ;  /* 0x00124c0e01007387 */ /* 0x0041e40000100800 */
[----:B0-----:R-:W-:-:S04]  /*77f0*/  IMAD.MOV.U32 R14, RZ, RZ, R13 ;  /* 0x000000ffff0e7224 */ /* 0x001fc800078e000d */
[----:B------:R-:W-:Y:S02]  /*7800*/  @!P5 IMAD.MOV R14, RZ, RZ, -R14 ;  /* 0x000000ffff0ed224 */ /* 0x000fe400078e0a0e */
[----:B------:R-:W-:-:S03]  /*7810*/  IMAD.HI.U32 R13, R2, R9, RZ ;  /* 0x00000009020d7227 */ /* 0x000fc600078e00ff */
[----:B------:R0:W-:Y:S02]  /*7820*/  STL [R1+0x338], R14 ;  /* 0x0003380e01007387 */ /* 0x0001e40000100800 */
[----:B0-----:R-:W-:-:S04]  /*7830*/  IMAD.MOV.U32 R14, RZ, RZ, R3 ;  /* 0x000000ffff0e7224 */ /* 0x001fc800078e0003 */
[----:B------:R-:W-:Y:S02]  /*7840*/  @!P1 IMAD.MOV R14, RZ, RZ, -R14 ;  /* 0x000000ffff0e9224 */ /* 0x000fe400078e0a0e */
[----:B------:R-:W-:Y:S02]  /*7850*/  IMAD.MOV R3, RZ, RZ, -R13 ;  /* 0x000000ffff037224 */ /* 0x000fe400078e0a0d */
[----:B------:R-:W2:Y:S04]  /*7860*/  LDL R13, [R1+0x118] ;  /* 0x00011800010d7983 */ /* 0x000ea80000100800 */
[----:B------:R0:W-:Y:S04]  /*7870*/  STL [R1+0x348], R14 ;  /* 0x0003480e01007387 */ /* 0x0001e80000100800 */
[----:B0-----:R-:W3:Y:S01]  /*7880*/  LDL.LU R14, [R1+0x124c] ;  /* 0x00124c00010e7983 */ /* 0x001ee20000300800 */
[----:B------:R-:W-:-:S04]  /*7890*/  IMAD.HI.U32 R4, R2, R7, RZ ;  /* 0x0000000702047227 */ /* 0x000fc800078e00ff */
[----:B------:R-:W-:-:S04]  /*78a0*/  IMAD.MOV R4, RZ, RZ, -R4 ;  /* 0x000000ffff047224 */ /* 0x000fc800078e0a04 */
[----:B------:R-:W-:-:S05]  /*78b0*/  IMAD R4, R0, R4, R7 ;  /* 0x0000000400047224 */ /* 0x000fca00078e0207 */
[C---:B------:R-:W-:Y:S02]  /*78c0*/  ISETP.GT.U32.AND P6, PT, R0.reuse, R4, PT ;  /* 0x000000040000720c */ /* 0x040fe40003fc4070 */
[C---:B------:R-:W-:Y:S02]  /*78d0*/  ISETP.GT.U32.AND P5, PT, R0.reuse, R6, PT ;  /* 0x000000060000720c */ /* 0x040fe40003fa4070 */
[C---:B------:R-:W-:Y:S02]  /*78e0*/  ISETP.GT.U32.AND P1, PT, R0.reuse, R10, PT ;  /* 0x0000000a0000720c */ /* 0x040fe40003f24070 */
[----:B------:R-:W-:Y:S01]  /*78f0*/  IABS R8, R16 ;  /* 0x0000001000087213 */ /* 0x000fe20000000000 */
[----:B------:R-:W-:-:S06]  /*7900*/  IMAD R3, R0, R3, R9 ;  /* 0x0000000300037224 */ /* 0x000fcc00078e0209 */
[----:B------:R-:W-:Y:S02]  /*7910*/  @!P6 IMAD.IADD R4, R4, 0x1, -R0 ;  /* 0x000000010404e824 */ /* 0x000fe400078e0a00 */
[----:B------:R-:W-:-:S03]  /*7920*/  IMAD.HI.U32 R9, R2, R8, RZ ;  /* 0x0000000802097227 */ /* 0x000fc600078e00ff */
[----:B------:R-:W-:Y:S01]  /*7930*/  ISETP.GT.U32.AND P6, PT, R0, R4, PT ;  /* 0x000000040000720c */ /* 0x000fe20003fc4070 */
[----:B------:R-:W-:Y:S01]  /*7940*/  IMAD.MOV R9, RZ, RZ, -R9 ;  /* 0x000000ffff097224 */ /* 0x000fe200078e0a09 */
[----:B------:R-:W-:Y:S01]  /*7950*/  IABS R7, R15 ;  /* 0x0000000f00077213 */ /* 0x000fe20000000000 */
[--C-:B------:R-:W-:Y:S02]  /*7960*/  @!P5 IMAD.IADD R6, R6, 0x1, -R0.reuse ;  /* 0x000000010606d824 */ /* 0x100fe400078e0a00 */
[----:B------:R-:W-:Y:S01]  /*7970*/  @!P1 IMAD.IADD R10, R10, 0x1, -R0 ;  /* 0x000000010a0a9824 */ /* 0x000fe200078e0a00 */
[----:B------:R-:W-:Y:S01]  /*7980*/  ISETP.GE.AND P1, PT, R15, RZ, PT ;  /* 0x000000ff0f00720c */ /* 0x000fe20003f26270 */
[----:B------:R-:W-:Y:S01]  /*7990*/  IMAD R8, R0, R9, R8 ;  /* 0x0000000900087224 */ /* 0x000fe200078e0208 */
[----:B------:R-:W4:Y:S05]  /*79a0*/  LDL.LU R15, [R1+0x124] ;  /* 0x00012400010f7983 */ /* 0x000f2a0000300800 */
[----:B------:R-:W-:-:S04]  /*79b0*/  @!P6 IMAD.IADD R4, R4, 0x1, -R0 ;  /* 0x000000010404e824 */ /* 0x000fc800078e0a00 */
[----:B------:R-:W-:Y:S01]  /*79c0*/  @!P0 IMAD.MOV R4, RZ, RZ, -R4 ;  /* 0x000000ffff048224 */ /* 0x000fe200078e0a04 */
[----:B---3--:R-:W-:Y:S01]  /*79d0*/  IABS R9, R14 ;  /* 0x0000000e00097213 */ /* 0x008fe20000000000 */
[----:B------:R0:W-:Y:S02]  /*79e0*/  STL [R1+0x1244], R14 ;  /* 0x0012440e01007387 */ /* 0x0001e40000100800 */
[----:B0-----:R-:W-:Y:S02]  /*79f0*/  IMAD.MOV.U32 R14, RZ, RZ, R6 ;  /* 0x000000ffff0e7224 */ /* 0x001fe400078e0006 */
[----:B------:R-:W3:Y:S02]  /*7a00*/  LDL R6, [R1+0x120] ;  /* 0x0001200001067983 */ /* 0x000ee40000100800 */
[----:B------:R-:W-:-:S05]  /*7a10*/  @!P3 IMAD.MOV R14, RZ, RZ, -R14 ;  /* 0x000000ffff0eb224 */ /* 0x000fca00078e0a0e */
[----:B------:R0:W-:Y:S04]  /*7a20*/  STL [R1+0x34c], R14 ;  /* 0x00034c0e01007387 */ /* 0x0001e80000100800 */
[----:B------:R-:W-:Y:S01]  /*7a30*/  STL [R1+0x350], R4 ;  /* 0x0003500401007387 */ /* 0x000fe20000100800 */
[----:B0-----:R-:W-:-:S03]  /*7a40*/  IMAD.MOV.U32 R14, RZ, RZ, R16 ;  /* 0x000000ffff0e7224 */ /* 0x001fc600078e0010 */
[----:B------:R-:W2:Y:S01]  /*7a50*/  LDL.LU R16, [R1+0x12c] ;  /* 0x00012c0001107983 */ /* 0x000ea20000300800 */
[----:B------:R-:W-:Y:S01]  /*7a60*/  IABS R11, R12 ;  /* 0x0000000c000b7213 */ /* 0x000fe20000000000 */
[----:B------:R-:W-:-:S04]  /*7a70*/  IMAD.HI.U32 R12, R2, R7, RZ ;  /* 0x00000007020c7227 */ /* 0x000fc800078e00ff */
[----:B------:R-:W-:-:S04]  /*7a80*/  IMAD.MOV R12, RZ, RZ, -R12 ;  /* 0x000000ffff0c7224 */ /* 0x000fc800078e0a0c */
[----:B------:R-:W-:-:S05]  /*7a90*/  IMAD R7, R0, R12, R7 ;  /* 0x0000000c00077224 */ /* 0x000fca00078e0207 */
[----:B------:R-:W-:-:S13]  /*7aa0*/  ISETP.GT.U32.AND P6, PT, R0, R7, PT ;  /* 0x000000070000720c */ /* 0x000fda0003fc4070 */
[----:B------:R-:W-:-:S05]  /*7ab0*/  @!P6 IMAD.IADD R7, R7, 0x1, -R0 ;  /* 0x000000010707e824 */ /* 0x000fca00078e0a00 */
[----:B------:R-:W-:-:S13]  /*7ac0*/  ISETP.GT.U32.AND P3, PT, R0, R7, PT ;  /* 0x000000070000720c */ /* 0x000fda0003f64070 */
[----:B------:R-:W-:Y:S01]  /*7ad0*/  @!P3 IMAD.IADD R7, R7, 0x1, -R0 ;  /* 0x000000010707b824 */ /* 0x000fe200078e0a00 */
[----:B------:R-:W-:Y:S01]  /*7ae0*/  ISETP.GE.AND P3, PT, R14, RZ, PT ;  /* 0x000000ff0e00720c */ /* 0x000fe20003f66270 */
[----:B--2---:R0:W-:Y:S04]  /*7af0*/  STL [R1+0x1248], R16 ;  /* 0x0012481001007387 */ /* 0x0041e80000100800 */
[----:B0-----:R-:W2:Y:S04]  /*7b00*/  LDL.LU R16, [R1+0x114] ;  /* 0x0001140001107983 */ /* 0x001ea80000300800 */
[----:B------:R-:W3:Y:S01]  /*7b10*/  LDL.LU R14, [R1+0x118] ;  /* 0x00011800010e7983 */ /* 0x000ee20000300800 */
[----:B------:R-:W-:-:S02]  /*7b20*/  ISETP.GT.U32.AND P5, PT, R0, R3, PT ;  /* 0x000000030000720c */ /* 0x000fc40003fa4070 */
[----:B------:R-:W-:-:S11]  /*7b30*/  ISETP.GT.U32.AND P0, PT, R0, R8, PT ;  /* 0x000000080000720c */ /* 0x000fd60003f04070 */
[----:B------:R-:W-:Y:S01]  /*7b40*/  @!P5 IMAD.IADD R3, R3, 0x1, -R0 ;  /* 0x000000010303d824 */ /* 0x000fe200078e0a00 */
[----:B------:R-:W-:-:S04]  /*7b50*/  ISETP.GT.U32.AND P5, PT, R0, R10, PT ;  /* 0x0000000a0000720c */ /* 0x000fc80003fa4070 */
[----:B------:R-:W-:Y:S01]  /*7b60*/  ISETP.GT.U32.AND P6, PT, R0, R3, PT ;  /* 0x000000030000720c */ /* 0x000fe20003fc4070 */
[----:B------:R-:W-:-:S08]  /*7b70*/  @!P0 IMAD.IADD R8, R8, 0x1, -R0 ;  /* 0x0000000108088824 */ /* 0x000fd000078e0a00 */
[----:B------:R-:W-:-:S04]  /*7b80*/  @!P5 IMAD.IADD R10, R10, 0x1, -R0 ;  /* 0x000000010a0ad824 */ /* 0x000fc800078e0a00 */
[----:B------:R-:W-:Y:S02]  /*7b90*/  @!P6 IMAD.IADD R3, R3, 0x1, -R0 ;  /* 0x000000010303e824 */ /* 0x000fe400078e0a00 */
[----:B------:R-:W-:Y:S01]  /*7ba0*/  @!P4 IMAD.MOV R10, RZ, RZ, -R10 ;  /* 0x000000ffff0ac224 */ /* 0x000fe200078e0a0a */
[----:B--2---:R-:W-:Y:S01]  /*7bb0*/  ISETP.GE.AND P0, PT, R16, RZ, PT ;  /* 0x000000ff1000720c */ /* 0x004fe20003f06270 */
[----:B------:R-:W-:Y:S02]  /*7bc0*/  IMAD.MOV.U32 R16, RZ, RZ, R3 ;  /* 0x000000ffff107224 */ /* 0x000fe400078e0003 */
[----:B------:R-:W2:Y:S02]  /*7bd0*/  LDL R3, [R1+0x128] ;  /* 0x0001280001037983 */ /* 0x000ea40000100800 */
[----:B------:R-:W-:Y:S02]  /*7be0*/  @!P2 IMAD.MOV R16, RZ, RZ, -R16 ;  /* 0x000000ffff10a224 */ /* 0x000fe400078e0a10 */
[----:B------:R0:W-:Y:S01]  /*7bf0*/  STL [R1+0x358], R10 ;  /* 0x0003580a01007387 */ /* 0x0001e20000100800 */
[----:B---3--:R-:W-:-:S03]  /*7c00*/  ISETP.GE.AND P2, PT, R14, RZ, PT ;  /* 0x000000ff0e00720c */ /* 0x008fc60003f46270 */
[----:B0-----:R-:W3:Y:S04]  /*7c10*/  LDL.LU R10, [R1+0x120] ;  /* 0x00012000010a7983 */ /* 0x001ee80000300800 */
[----:B------:R0:W-:Y:S04]  /*7c20*/  STL [R1+0x35c], R16 ;  /* 0x00035c1001007387 */ /* 0x0001e80000100800 */
[----:B0-----:R-:W2:Y:S04]  /*7c30*/  LDL.LU R16, [R1+0x1248] ;  /* 0x0012480001107983 */ /* 0x001ea80000300800 */
[----:B------:R-:W2:Y:S01]  /*7c40*/  LDL.LU R14, [R1+0x1244] ;  /* 0x00124400010e7983 */ /* 0x000ea20000300800 */
[----:B------:R-:W-:Y:S01]  /*7c50*/  IABS R12, R13 ;  /* 0x0000000d000c7213 */ /* 0x000fe20000000000 */
[----:B------:R-:W-:-:S04]  /*7c60*/  IMAD.HI.U32 R13, R2, R11, RZ ;  /* 0x0000000b020d7227 */ /* 0x000fc800078e00ff */
[----:B------:R-:W-:-:S04]  /*7c70*/  IMAD.MOV R13, RZ, RZ, -R13 ;  /* 0x000000ffff0d7224 */ /* 0x000fc800078e0a0d */
[----:B------:R-:W-:Y:S01]  /*7c80*/  IMAD R11, R0, R13, R11 ;  /* 0x0000000d000b7224 */ /* 0x000fe200078e020b */
[----:B------:R-:W-:Y:S01]  /*7c90*/  IABS R4, R6 ;  /* 0x0000000600047213 */ /* 0x000fe20000000000 */
[----:B------:R-:W-:-:S03]  /*7ca0*/  IMAD.HI.U32 R6, R2, R9, RZ ;  /* 0x0000000902067227 */ /* 0x000fc600078e00ff */
[----:B------:R-:W-:Y:S01]  /*7cb0*/  ISETP.GT.U32.AND P5, PT, R0, R11, PT ;  /* 0x0000000b0000720c */ /* 0x000fe20003fa4070 */
[----:B------:R-:W-:-:S04]  /*7cc0*/  IMAD.MOV R6, RZ, RZ, -R6 ;  /* 0x000000ffff067224 */ /* 0x000fc800078e0a06 */
[----:B------:R-:W-:Y:S02]  /*7cd0*/  IMAD R6, R0, R6, R9 ;  /* 0x0000000600067224 */ /* 0x000fe400078e0209 */
[----:B------:R-:W-:-:S03]  /*7ce0*/  @!P1 IMAD.MOV R7, RZ, RZ, -R7 ;  /* 0x000000ffff079224 */ /* 0x000fc600078e0a07 */
[----:B------:R-:W-:-:S03]  /*7cf0*/  ISETP.GT.U32.AND P1, PT, R0, R6, PT ;  /* 0x000000060000720c */ /* 0x000fc60003f24070 */
[----:B------:R-:W-:Y:S01]  /*7d00*/  @!P5 IMAD.IADD R11, R11, 0x1, -R0 ;  /* 0x000000010b0bd824 */ /* 0x000fe200078e0a00 */
[----:B------:R-:W-:Y:S01]  /*7d10*/  ISETP.GT.U32.AND P5, PT, R0, R8, PT ;  /* 0x000000080000720c */ /* 0x000fe20003fa4070 */
[----:B------:R-:W-:Y:S01]  /*7d20*/  STL [R1+0x360], R7 ;  /* 0x0003600701007387 */ /* 0x000fe20000100800 */
[----:B----4-:R-:W-:-:S07]  /*7d30*/  IABS R9, R15 ;  /* 0x0000000f00097213 */ /* 0x010fce0000000000 */
[----:B------:R-:W-:Y:S01]  /*7d40*/  @!P1 IMAD.IADD R6, R6, 0x1, -R0 ;  /* 0x0000000106069824 */ /* 0x000fe200078e0a00 */
[----:B------:R-:W-:-:S03]  /*7d50*/  ISETP.GE.AND P1, PT, R15, RZ, PT ;  /* 0x000000ff0f00720c */ /* 0x000fc60003f26270 */
[----:B------:R-:W-:Y:S01]  /*7d60*/  @!P5 IMAD.IADD R8, R8, 0x1, -R0 ;  /* 0x000000010808d824 */ /* 0x000fe200078e0a00 */
[----:B--2---:R-:W-:Y:S02]  /*7d70*/  ISETP.GE.AND P5, PT, R14, RZ, PT ;  /* 0x000000ff0e00720c */ /* 0x004fe40003fa6270 */
[----:B------:R-:W2:Y:S04]  /*7d80*/  LDL R14, [R1+0x130] ;  /* 0x00013000010e7983 */ /* 0x000ea80000100800 */
[----:B------:R0:W-:Y:S04]  /*7d90*/  STL [R1+0x123c], R16 ;  /* 0x00123c1001007387 */ /* 0x0001e80000100800 */
[----:B------:R-:W4:Y:S01]  /*7da0*/  LDL.LU R15, [R1+0x140] ;  /* 0x00014000010f7983 */ /* 0x000f220000300800 */
[----:B------:R-:W-:-:S04]  /*7db0*/  IMAD.HI.U32 R13, R2, R12, RZ ;  /* 0x0000000c020d7227 */ /* 0x000fc800078e00ff */
[----:B------:R-:W-:-:S04]  /*7dc0*/  IMAD.MOV R13, RZ, RZ, -R13 ;  /* 0x000000ffff0d7224 */ /* 0x000fc800078e0a0d */
[----:B------:R-:W-:-:S05]  /*7dd0*/  IMAD R12, R0, R13, R12 ;  /* 0x0000000d000c7224 */ /* 0x000fca00078e020c */
[----:B------:R-:W-:-:S13]  /*7de0*/  ISETP.GT.U32.AND P6, PT, R0, R12, PT ;  /* 0x0000000c0000720c */ /* 0x000fda0003fc4070 */
[----:B------:R-:W-:-:S05]  /*7df0*/  @!P6 IMAD.IADD R12, R12, 0x1, -R0 ;  /* 0x000000010c0ce824 */ /* 0x000fca00078e0a00 */
[----:B------:R-:W-:-:S13]  /*7e00*/  ISETP.GT.U32.AND P4, PT, R0, R12, PT ;  /* 0x0000000c0000720c */ /* 0x000fda0003f84070 */
[----:B------:R-:W-:Y:S01]  /*7e10*/  @!P4 IMAD.IADD R12, R12, 0x1, -R0 ;  /* 0x000000010c0cc824 */ /* 0x000fe200078e0a00 */
[----:B---3--:R-:W-:Y:S02]  /*7e20*/  ISETP.GE.AND P4, PT, R10, RZ, PT ;  /* 0x000000ff0a00720c */ /* 0x008fe40003f86270 */
[----:B------:R-:W-:Y:S01]  /*7e30*/  IABS R10, R16 ;  /* 0x00000010000a7213 */ /* 0x000fe20000000000 */
[----:B----4-:R1:W-:Y:S04]  /*7e40*/  STL [R1+0x1240], R15 ;  /* 0x0012400f01007387 */ /* 0x0103e80000100800 */
[----:B0-----:R-:W3:Y:S01]  /*7e50*/  LDL.LU R16, [R1+0x128] ;  /* 0x0001280001107983 */ /* 0x001ee20000300800 */
[----:B------:R-:W-:Y:S01]  /*7e60*/  ISETP.GT.U32.AND P6, PT, R0, R11, PT ;  /* 0x0000000b0000720c */ /* 0x000fe20003fc4070 */
[----:B------:R-:W-:-:S04]  /*7e70*/  IMAD.HI.U32 R13, R2, R4, RZ ;  /* 0x00000004020d7227 */ /* 0x000fc800078e00ff */
[----:B------:R-:W-:-:S04]  /*7e80*/  IMAD.MOV R13, RZ, RZ, -R13 ;  /* 0x000000ffff0d7224 */ /* 0x000fc800078e0a0d */
[----:B------:R-:W-:Y:S01]  /*7e90*/  IMAD R4, R0, R13, R4 ;  /* 0x0000000d00047224 */ /* 0x000fe200078e0204 */
[----:B--2---:R-:W-:Y:S01]  /*7ea0*/  IABS R13, R14 ;  /* 0x0000000e000d7213 */ /* 0x004fe20000000000 */
[----:B------:R-:W-:Y:S02]  /*7eb0*/  IMAD.MOV.U32 R14, RZ, RZ, R8 ;  /* 0x000000ffff0e7224 */ /* 0x000fe400078e0008 */
[----:B------:R-:W-:Y:S02]  /*7ec0*/  @!P6 IMAD.IADD R11, R11, 0x1, -R0 ;  /* 0x000000010b0be824 */ /* 0x000fe400078e0a00 */
[----:B-1----:R-:W-:Y:S02]  /*7ed0*/  IMAD.MOV.U32 R15, RZ, RZ, R12 ;  /* 0x000000ffff0f7224 */ /* 0x002fe400078e000c */
[----:B------:R-:W-:Y:S02]  /*7ee0*/  @!P3 IMAD.MOV R14, RZ, RZ, -R14 ;  /* 0x000000ffff0eb224 */ /* 0x000fe400078e0a0e */
[----:B------:R-:W-:-:S02]  /*7ef0*/  @!P0 IMAD.MOV R11, RZ, RZ, -R11 ;  /* 0x000000ffff0b8224 */ /* 0x000fc400078e0a0b */
[----:B------:R-:W-:Y:S01]  /*7f00*/  @!P2 IMAD.MOV R15, RZ, RZ, -R15 ;  /* 0x000000ffff0fa224 */ /* 0x000fe200078e0a0f */
[----:B------:R0:W-:Y:S04]  /*7f10*/  STL [R1+0x368], R14 ;  /* 0x0003680e01007387 */ /* 0x0001e80000100800 */
[----:B------:R1:W-:Y:S04]  /*7f20*/  STL [R1+0x36c], R11 ;  /* 0x00036c0b01007387 */ /* 0x0003e80000100800 */
[----:B------:R-:W2:Y:S04]  /*7f30*/  LDL R12, [R1+0x134] ;  /* 0x00013400010c7983 */ /* 0x000ea80000100800 */
[----:B0-----:R-:W4:Y:S04]  /*7f40*/  LDL R14, [R1+0x13c] ;  /* 0x00013c00010e7983 */ /* 0x001f280000100800 */
[----:B-1----:R-:W2:Y:S04]  /*7f50*/  LDL R11, [R1+0x138] ;  /* 0x00013800010b7983 */ /* 0x002ea80000100800 */
[----:B------:R0:W-:Y:S04]  /*7f60*/  STL [R1+0x370], R15 ;  /* 0x0003700f01007387 */ /* 0x0001e80000100800 */
[----:B0-----:R-:W2:Y:S01]  /*7f70*/  LDL.LU R15, [R1+0x1240] ;  /* 0x00124000010f7983 */ /* 0x001ea20000300800 */
[----:B---3--:R-:W-:-:S03]  /*7f80*/  ISETP.GE.AND P2, PT, R16, RZ, PT ;  /* 0x000000ff1000720c */ /* 0x008fc60003f46270 */
[----:B------:R-:W3:Y:S01]  /*7f90*/  LDL.LU R16, [R1+0x123c] ;  /* 0x00123c0001107983 */ /* 0x000ee20000300800 */
[----:B------:R-:W-:-:S13]  /*7fa0*/  ISETP.GT.U32.AND P6, PT, R0, R4, PT ;  /* 0x000000040000720c */ /* 0x000fda0003fc4070 */
[----:B------:R-:W-:-:S05]  /*7fb0*/  @!P6 IMAD.IADD R4, R4, 0x1, -R0 ;  /* 0x000000010404e824 */ /* 0x000fca00078e0a00 */
[----:B------:R-:W-:-:S13]  /*7fc0*/  ISETP.GT.U32.AND P0, PT, R0, R4, PT ;  /* 0x000000040000720c */ /* 0x000fda0003f04070 */
[----:B------:R-:W-:Y:S01]  /*7fd0*/  @!P0 IMAD.IADD R4, R4, 0x1, -R0 ;  /* 0x0000000104048824 */ /* 0x000fe200078e0a00 */
[----:B---3--:R-:W-:Y:S02]  /*7fe0*/  ISETP.GE.AND P0, PT, R16, RZ, PT ;  /* 0x000000ff1000720c */ /* 0x008fe40003f06270 */
[----:B------:R-:W3:Y:S01]  /*7ff0*/  LDL.LU R16, [R1+0x144] ;  /* 0x0001440001107983 */ /* 0x000ee20000300800 */
[----:B------:R-:W-:Y:S01]  /*8000*/  ISETP.GT.U32.AND P3, PT, R0, R6, PT ;  /* 0x000000060000720c */ /* 0x000fe20003f64070 */
[----:B------:R-:W-:-:S04]  /*8010*/  IMAD.HI.U32 R8, R2, R10, RZ ;  /* 0x0000000a02087227 */ /* 0x000fc800078e00ff */
[----:B------:R-:W-:-:S04]  /*8020*/  IMAD.MOV R8, RZ, RZ, -R8 ;  /* 0x000000ffff087224 */ /* 0x000fc800078e0a08 */
[----:B------:R-:W-:Y:S01]  /*8030*/  IMAD R8, R0, R8, R10 ;  /* 0x0000000800087224 */ /* 0x000fe200078e020a */
[----:B--2---:R-:W-:-:S03]  /*8040*/  IABS R10, R15 ;  /* 0x0000000f000a7213 */ /* 0x004fc60000000000 */
[----:B------:R-:W-:Y:S02]  /*8050*/  @!P3 IMAD.IADD R6, R6, 0x1, -R0 ;  /* 0x000000010606b824 */ /* 0x000fe400078e0a00 */
[----:B------:R-:W-:Y:S02]  /*8060*/  @!P4 IMAD.MOV R4, RZ, RZ, -R4 ;  /* 0x000000ffff04c224 */ /* 0x000fe400078e0a04 */
[----:B------:R-:W-:Y:S01]  /*8070*/  IMAD.HI.U32 R7, R2, R9, RZ ;  /* 0x0000000902077227 */ /* 0x000fe200078e00ff */
[----:B------:R-:W-:-:S03]  /*8080*/  IABS R3, R3 ;  /* 0x0000000300037213 */ /* 0x000fc60000000000 */
[----:B------:R-:W-:-:S04]  /*8090*/  IMAD.MOV R7, RZ, RZ, -R7 ;  /* 0x000000ffff077224 */ /* 0x000fc800078e0a07 */
[----:B------:R-:W-:Y:S02]  /*80a0*/  IMAD R9, R0, R7, R9 ;  /* 0x0000000700097224 */ /* 0x000fe400078e0209 */
[----:B------:R-:W-:-:S03]  /*80b0*/  IMAD.HI.U32 R7, R2, R3, RZ ;  /* 0x0000000302077227 */ /* 0x000fc600078e00ff */
[----:B------:R-:W-:Y:S01]  /*80c0*/  ISETP.GT.U32.AND P6, PT, R0, R9, PT ;  /* 0x000000090000720c */ /* 0x000fe20003fc4070 */
[----:B------:R-:W-:-:S04]  /*80d0*/  IMAD.MOV R7, RZ, RZ, -R7 ;  /* 0x000000ffff077224 */ /* 0x000fc800078e0a07 */
[----:B------:R-:W-:Y:S01]  /*80e0*/  IMAD R3, R0, R7, R3 ;  /* 0x0000000700037224 */ /* 0x000fe200078e0203 */
[----:B---3--:R0:W-:Y:S04]  /*80f0*/  STL [R1+0x1238], R16 ;  /* 0x0012381001007387 */ /* 0x0081e80000100800 */
[----:B0-----:R-:W2:Y:S04]  /*8100*/  LDL.LU R16, [R1+0x130] ;  /* 0x0001300001107983 */ /* 0x001ea80000300800 */
[----:B------:R0:W-:Y:S02]  /*8110*/  STL [R1+0x1234], R15 ;  /* 0x0012340f01007387 */ /* 0x0001e40000100800 */
[----:B0-----:R-:W-:-:S04]  /*8120*/  IMAD.MOV.U32 R15, RZ, RZ, R6 ;  /* 0x000000ffff0f7224 */ /* 0x001fc800078e0006 */
[----:B------:R-:W-:-:S05]  /*8130*/  @!P5 IMAD.MOV R15, RZ, RZ, -R15 ;  /* 0x000000ffff0fd224 */ /* 0x000fca00078e0a0f */
[----:B------:R0:W-:Y:S04]  /*8140*/  STL [R1+0x378], R15 ;  /* 0x0003780f01007387 */ /* 0x0001e80000100800 */
[----:B------:R-:W-:Y:S04]  /*8150*/  STL [R1+0x37c], R4 ;  /* 0x00037c0401007387 */ /* 0x000fe80000100800 */
[----:B0-----:R-:W3:Y:S01]  /*8160*/  LDL.LU R15, [R1+0x138] ;  /* 0x00013800010f7983 */ /* 0x001ee20000300800 */
[C---:B------:R-:W-:Y:S01]  /*8170*/  ISETP.GT.U32.AND P3, PT, R0.reuse, R3, PT ;  /* 0x000000030000720c */ /* 0x040fe20003f64070 */
[----:B------:R-:W-:Y:S01]  /*8180*/  @!P6 IMAD.IADD R9, R9, 0x1, -R0 ;  /* 0x000000010909e824 */ /* 0x000fe200078e0a00 */
[----:B------:R-:W-:-:S02]  /*8190*/  ISETP.GT.U32.AND P6, PT, R0, R8, PT ;  /* 0x000000080000720c */ /* 0x000fc40003fc4070 */
[----:B------:R-:W-:Y:S01]  /*81a0*/  IABS R12, R12 ;  /* 0x0000000c000c7213 */ /* 0x000fe20000000000 */
[----:B------:R-:W-:-:S08]  /*81b0*/  IMAD.HI.U32 R7, R2, R13, RZ ;  /* 0x0000000d02077227 */ /* 0x000fd000078e00ff */
[--C-:B------:R-:W-:Y:S02]  /*81c0*/  @!P3 IMAD.IADD R3, R3, 0x1, -R0.reuse ;  /* 0x000000010303b824 */ /* 0x100fe400078e0a00 */
[----:B------:R-:W-:Y:S01]  /*81d0*/  @!P6 IMAD.IADD R8, R8, 0x1, -R0 ;  /* 0x000000010808e824 */ /* 0x000fe200078e0a00 */
[----:B------:R-:W-:Y:S01]  /*81e0*/  ISETP.GT.U32.AND P3, PT, R0, R9, PT ;  /* 0x000000090000720c */ /* 0x000fe20003f64070 */
[----:B------:R-:W-:Y:S01]  /*81f0*/  IMAD.HI.U32 R6, R2, R12, RZ ;  /* 0x0000000c02067227 */ /* 0x000fe200078e00ff */
[----:B------:R-:W-:-:S03]  /*8200*/  ISETP.GT.U32.AND P6, PT, R0, R3, PT ;  /* 0x000000030000720c */ /* 0x000fc60003fc4070 */
[----:B------:R-:W-:Y:S02]  /*8210*/  IMAD.MOV R7, RZ, RZ, -R7 ;  /* 0x000000ffff077224 */ /* 0x000fe400078e0a07 */
[----:B------:R-:W-:Y:S02]  /*8220*/  IMAD.MOV R6, RZ, RZ, -R6 ;  /* 0x000000ffff067224 */ /* 0x000fe400078e0a06 */
[C---:B------:R-:W-:Y:S01]  /*8230*/  IMAD R13, R0.reuse, R7, R13 ;  /* 0x00000007000d7224 */ /* 0x040fe200078e020d */
[----:B------:R-:W-:Y:S01]  /*8240*/  IABS R7, R11 ;  /* 0x0000000b00077213 */ /* 0x000fe20000000000 */
[C---:B------:R-:W-:Y:S01]  /*8250*/  IMAD R6, R0.reuse, R6, R12 ;  /* 0x0000000600067224 */ /* 0x040fe200078e020c */
[----:B----4-:R-:W-:Y:S01]  /*8260*/  IABS R11, R14 ;  /* 0x0000000e000b7213 */ /* 0x010fe20000000000 */
[--C-:B------:R-:W-:Y:S02]  /*8270*/  @!P3 IMAD.IADD R9, R9, 0x1, -R0.reuse ;  /* 0x000000010909b824 */ /* 0x100fe400078e0a00 */
[----:B------:R-:W-:Y:S01]  /*8280*/  @!P6 IMAD.IADD R3, R3, 0x1, -R0 ;  /* 0x000000010303e824 */ /* 0x000fe200078e0a00 */
[----:B------:R-:W-:Y:S01]  /*8290*/  ISETP.GT.U32.AND P6, PT, R0, R6, PT ;  /* 0x000000060000720c */ /* 0x000fe20003fc4070 */
[----:B------:R-:W-:-:S04]  /*82a0*/  IMAD.HI.U32 R14, R2, R7, RZ ;  /* 0x00000007020e7227 */ /* 0x000fc800078e00ff */
[----:B------:R-:W-:-:S04]  /*82b0*/  IMAD.MOV R14, RZ, RZ, -R14 ;  /* 0x000000ffff0e7224 */ /* 0x000fc800078e0a0e */
[----:B------:R-:W-:Y:S02]  /*82c0*/  IMAD R7, R0, R14, R7 ;  /* 0x0000000e00077224 */ /* 0x000fe400078e0207 */
[----:B------:R-:W4:Y:S02]  /*82d0*/  LDL.LU R14, [R1+0x14c] ;  /* 0x00014c00010e7983 */ /* 0x000f240000300800 */
[----:B------:R-:W-:Y:S01]  /*82e0*/  @!P6 IMAD.IADD R6, R6, 0x1, -R0 ;  /* 0x000000010606e824 */ /* 0x000fe200078e0a00 */
[----:B--2---:R-:W-:Y:S01]  /*82f0*/  ISETP.GE.AND P3, PT, R16, RZ, PT ;  /* 0x000000ff1000720c */ /* 0x004fe20003f66270 */
[----:B------:R-:W-:Y:S02]  /*8300*/  IMAD.MOV.U32 R16, RZ, RZ, R9 ;  /* 0x000000ffff107224 */ /* 0x000fe400078e0009 */
[----:B------:R-:W2:Y:S02]  /*8310*/  LDL.LU R9, [R1+0x134] ;  /* 0x0001340001097983 */ /* 0x000ea40000300800 */
[----:B------:R-:W-:-:S05]  /*8320*/  @!P1 IMAD.MOV R16, RZ, RZ, -R16 ;  /* 0x000000ffff109224 */ /* 0x000fca00078e0a10 */
[----:B------:R0:W-:Y:S04]  /*8330*/  STL [R1+0x380], R16 ;  /* 0x0003801001007387 */ /* 0x0001e80000100800 */
[----:B0-----:R-:W2:Y:S01]  /*8340*/  LDL.LU R16, [R1+0x1238] ;  /* 0x0012380001107983 */ /* 0x001ea20000300800 */
[----:B---3--:R-:W-:-:S03]  /*8350*/  ISETP.GE.AND P6, PT, R15, RZ, PT ;  /* 0x000000ff0f00720c */ /* 0x008fc60003fc6270 */
[----:B------:R-:W3:Y:S01]  /*8360*/  LDL.LU R15, [R1+0x1234] ;  /* 0x00123400010f7983 */ /* 0x000ee20000300800 */
[C---:B------:R-:W-:Y:S02]  /*8370*/  ISETP.GT.U32.AND P5, PT, R0.reuse, R8, PT ;  /* 0x000000080000720c */ /* 0x040fe40003fa4070 */
[----:B------:R-:W-:Y:S01]  /*8380*/  ISETP.GT.U32.AND P4, PT, R0, R13, PT ;  /* 0x0000000d0000720c */ /* 0x000fe20003f84070 */
[----:B------:R-:W-:-:S10]  /*8390*/  IMAD.HI.U32 R4, R2, R11, RZ ;  /* 0x0000000b02047227 */ /* 0x000fd400078e00ff */
[--C-:B------:R-:W-:Y:S01]  /*83a0*/  @!P5 IMAD.IADD R8, R8, 0x1, -R0.reuse ;  /* 0x000000010808d824 */ /* 0x100fe200078e0a00 */
[----:B------:R-:W-:Y:S01]  /*83b0*/  ISETP.GT.U32.AND P5, PT, R0, R7, PT ;  /* 0x000000070000720c */ /* 0x000fe20003fa4070 */
[----:B------:R-:W-:Y:S02]  /*83c0*/  @!P4 IMAD.IADD R13, R13, 0x1, -R0 ;  /* 0x000000010d0dc824 */ /* 0x000fe400078e0a00 */
[----:B------:R-:W-:-:S03]  /*83d0*/  IMAD.MOV R4, RZ, RZ, -R4 ;  /* 0x000000ffff047224 */ /* 0x000fc600078e0a04 */
[C---:B------:R-:W-:Y:S01]  /*83e0*/  ISETP.GT.U32.AND P4, PT, R0.reuse, R13, PT ;  /* 0x0000000d0000720c */ /* 0x040fe20003f84070 */
[----:B------:R-:W-:Y:S02]  /*83f0*/  IMAD R4, R0, R4, R11 ;  /* 0x0000000400047224 */ /* 0x000fe400078e020b */
[----:B------:R-:W-:Y:S02]  /*8400*/  IMAD.MOV.U32 R11, RZ, RZ, R3 ;  /* 0x000000ffff0b7224 */ /* 0x000fe400078e0003 */
[----:B------:R-:W4:Y:S02]  /*8410*/  LDL.LU R3, [R1+0x150] ;  /* 0x0001500001037983 */ /* 0x000f240000300800 */
[----:B------:R-:W-:Y:S02]  /*8420*/  @!P5 IMAD.IADD R7, R7, 0x1, -R0 ;  /* 0x000000010707d824 */ /* 0x000fe400078e0a00 */
[----:B------:R-:W-:-:S03]  /*8430*/  @!P2 IMAD.MOV R11, RZ, RZ, -R11 ;  /* 0x000000ffff0ba224 */ /* 0x000fc600078e0a0b */
[----:B------:R-:W-:Y:S02]  /*8440*/  ISETP.GT.U32.AND P2, PT, R0, R7, PT ;  /* 0x000000070000720c */ /* 0x000fe40003f44070 */
[----:B------:R0:W-:Y:S01]  /*8450*/  STL [R1+0x38c], R11 ;  /* 0x00038c0b01007387 */ /* 0x0001e20000100800 */
[----:B------:R-:W-:Y:S02]  /*8460*/  @!P4 IMAD.IADD R13, R13, 0x1, -R0 ;  /* 0x000000010d0dc824 */ /* 0x000fe400078e0a00 */
[----:B0-----:R-:W-:Y:S02]  /*8470*/  IMAD.MOV.U32 R11, RZ, RZ, R8 ;  /* 0x000000ffff0b7224 */ /* 0x001fe400078e0008 */
[----:B------:R-:W-:Y:S01]  /*8480*/  @!P3 IMAD.MOV R13, RZ, RZ, -R13 ;  /* 0x000000ffff0db224 */ /* 0x000fe200078e0a0d */
[----:B------:R-:W4:Y:S01]  /*8490*/  LDL.LU R8, [R1+0x13c] ;  /* 0x00013c0001087983 */ /* 0x000f220000300800 */
[----:B------:R-:W-:-:S04]  /*84a0*/  @!P0 IMAD.MOV R11, RZ, RZ, -R11 ;  /* 0x000000ffff0b8224 */ /* 0x000fc800078e0a0b */
[----:B------:R-:W-:Y:S01]  /*84b0*/  @!P2 IMAD.IADD R7, R7, 0x1, -R0 ;  /* 0x000000010707a824 */ /* 0x000fe200078e0a00 */
[----:B------:R0:W-:Y:S04]  /*84c0*/  STL [R1+0x394], R11 ;  /* 0x0003940b01007387 */ /* 0x0001e80000100800 */
[----:B0-----:R-:W4:Y:S04]  /*84d0*/  LDL R11, [R1+0x154] ;  /* 0x00015400010b7983 */ /* 0x001f280000100800 */
[----:B------:R-:W-:Y:S01]  /*84e0*/  STL [R1+0x39c], R13 ;  /* 0x00039c0d01007387 */ /* 0x000fe20000100800 */
[----:B---3--:R-:W-:-:S03]  /*84f0*/  ISETP.GE.AND P2, PT, R15, RZ, PT ;  /* 0x000000ff0f00720c */ /* 0x008fc60003f46270 */
[----:B------:R-:W3:Y:S01]  /*8500*/  LDL.LU R15, [R1+0x15c] ;  /* 0x00015c00010f7983 */ /* 0x000ee20000300800 */
[----:B------:R-:W-:Y:S01]  /*8510*/  IMAD.HI.U32 R12, R2, R10, RZ ;  /* 0x0000000a020c7227 */ /* 0x000fe200078e00ff */
[----:B------:R-:W-:-:S03]  /*8520*/  ISETP.GT.U32.AND P5, PT, R0, R6, PT ;  /* 0x000000060000720c */ /* 0x000fc60003fa4070 */
[----:B------:R-:W-:Y:S01]  /*8530*/  IMAD.MOV R12, RZ, RZ, -R12 ;  /* 0x000000ffff0c7224 */ /* 0x000fe200078e0a0c */
[----:B------:R-:W-:-:S03]  /*8540*/  ISETP.GT.U32.AND P4, PT, R0, R4, PT ;  /* 0x000000040000720c */ /* 0x000fc60003f84070 */
[----:B------:R-:W-:Y:S01]  /*8550*/  IMAD R10, R0, R12, R10 ;  /* 0x0000000c000a7224 */ /* 0x000fe200078e020a */
[----:B--2---:R-:W-:-:S04]  /*8560*/  ISETP.GE.AND P1, PT, R9, RZ, PT ;  /* 0x000000ff0900720c */ /* 0x004fc80003f26270 */
[----:B------:R-:W-:Y:S02]  /*8570*/  ISETP.GT.U32.AND P3, PT, R0, R10, PT ;  /* 0x0000000a0000720c */ /* 0x000fe40003f64070 */
[----:B------:R-:W-:Y:S01]  /*8580*/  IABS R9, R16 ;  /* 0x0000001000097213 */ /* 0x000fe20000000000 */
[--C-:B------:R-:W-:Y:S02]  /*8590*/  @!P5 IMAD.IADD R6, R6, 0x1, -R0.reuse ;  /* 0x000000010606d824 */ /* 0x100fe400078e0a00 */
[----:B------:R-:W-:Y:S02]  /*85a0*/  @!P4 IMAD.IADD R4, R4, 0x1, -R0 ;  /* 0x000000010404c824 */ /* 0x000fe400078e0a00 */
[----:B----4-:R-:W-:Y:S02]  /*85b0*/  IMAD.MOV.U32 R12, RZ, RZ, R3 ;  /* 0x000000ffff0c7224 */ /* 0x010fe400078e0003 */
[----:B------:R-:W-:Y:S01]  /*85c0*/  IMAD.HI.U32 R3, R2, R9, RZ ;  /* 0x0000000902037227 */ /* 0x000fe200078e00ff */
[----:B------:R-:W-:-:S03]  /*85d0*/  ISETP.GE.AND P4, PT, R16, RZ, PT ;  /* 0x000000ff1000720c */ /* 0x000fc60003f86270 */
[----:B------:R-:W-:Y:S02]  /*85e0*/  @!P1 IMAD.MOV R6, RZ, RZ, -R6 ;  /* 0x000000ffff069224 */ /* 0x000fe400078e0a06 */
[----:B------:R-:W-:Y:S02]  /*85f0*/  IMAD.MOV R3, RZ, RZ, -R3 ;  /* 0x000000ffff037224 */ /* 0x000fe400078e0a03 */
[----:B------:R-:W-:Y:S01]  /*8600*/  @!P3 IMAD.IADD R10, R10, 0x1, -R0 ;  /* 0x000000010a0ab824 */ /* 0x000fe200078e0a00 */
[C---:B------:R-:W-:Y:S01]  /*8610*/  ISETP.GT.U32.AND P3, PT, R0.reuse, R4, PT ;  /* 0x000000040000720c */ /* 0x040fe20003f64070 */
[----:B------:R-:W-:Y:S01]  /*8620*/  IMAD R3, R0, R3, R9 ;  /* 0x0000000300037224 */ /* 0x000fe200078e0209 */
[----:B------:R-:W-:Y:S02]  /*8630*/  IABS R9, R12 ;  /* 0x0000000c00097213 */ /* 0x000fe40000000000 */
[----:B------:R-:W-:Y:S02]  /*8640*/  ISETP.GE.AND P0, PT, R8, RZ, PT ;  /* 0x000000ff0800720c */ /* 0x000fe40003f06270 */
[----:B------:R-:W-:-:S07]  /*8650*/  IABS R8, R14 ;  /* 0x0000000e00087213 */ /* 0x000fce0000000000 */
[----:B------:R-:W-:Y:S01]  /*8660*/  @!P3 IMAD.IADD R4, R4, 0x1, -R0 ;  /* 0x000000010404b824 */ /* 0x000fe200078e0a00 */
[----:B---3--:R0:W-:Y:S04]  /*8670*/  STL [R1+0x1230], R15 ;  /* 0x0012300f01007387 */ /* 0x0081e80000100800 */
[----:B------:R-:W2:Y:S04]  /*8680*/  LDL.LU R16, [R1+0x160] ;  /* 0x0001600001107983 */ /* 0x000ea80000300800 */
[----:B------:R1:W-:Y:S01]  /*8690*/  STL [R1+0x398], R6 ;  /* 0x0003980601007387 */ /* 0x0003e20000100800 */
[----:B0-----:R-:W-:-:S02]  /*86a0*/  IMAD.MOV.U32 R15, RZ, RZ, R12 ;  /* 0x000000ffff0f7224 */ /* 0x001fc400078e000c */
[----:B------:R-:W-:Y:S01]  /*86b0*/  IMAD.HI.U32 R12, R2, R8, RZ ;  /* 0x00000008020c7227 */ /* 0x000fe200078e00ff */
[----:B------:R-:W3:Y:S03]  /*86c0*/  LDL R13, [R1+0x158] ;  /* 0x00015800010d7983 */ /* 0x000ee60000100800 */
[----:B-1----:R-:W-:Y:S02]  /*86d0*/  IMAD.MOV.U32 R6, RZ, RZ, R7 ;  /* 0x000000ffff067224 */ /* 0x002fe400078e0007 */
[----:B------:R-:W-:Y:S02]  /*86e0*/  IMAD.MOV R12, RZ, RZ, -R12 ;  /* 0x000000ffff0c7224 */ /* 0x000fe400078e0a0c */
[----:B------:R-:W-:Y:S01]  /*86f0*/  @!P6 IMAD.MOV R6, RZ, RZ, -R6 ;  /* 0x000000ffff06e224 */ /* 0x000fe200078e0a06 */
[----:B------:R-:W-:Y:S01]  /*8700*/  ISETP.GE.AND P6, PT, R14, RZ, PT ;  /* 0x000000ff0e00720c */ /* 0x000fe20003fc6270 */
[----:B------:R-:W-:Y:S01]  /*8710*/  IMAD R8, R0, R12, R8 ;  /* 0x0000000c00087224 */ /* 0x000fe200078e0208 */
[----:B------:R-:W-:-:S02]  /*8720*/  ISETP.GE.AND P3, PT, R15, RZ, PT ;  /* 0x000000ff0f00720c */ /* 0x000fc40003f66270 */
[----:B------:R-:W-:Y:S04]  /*8730*/  STL [R1+0x390], R6 ;  /* 0x0003900601007387 */ /* 0x000fe80000100800 */
[----:B------:R-:W4:Y:S04]  /*8740*/  LDL R14, [R1+0x164] ;  /* 0x00016400010e7983 */ /* 0x000f280000100800 */
[----:B------:R-:W2:Y:S04]  /*8750*/  LDL.LU R12, [R1+0x154] ;  /* 0x00015400010c7983 */ /* 0x000ea80000300800 */
[----:B------:R-:W4:Y:S01]  /*8760*/  LDL.LU R15, [R1+0x1230] ;  /* 0x00123000010f7983 */ /* 0x000f220000300800 */
[----:B------:R-:W-:-:S02]  /*8770*/  ISETP.GT.U32.AND P5, PT, R0, R3, PT ;  /* 0x000000030000720c */ /* 0x000fc40003fa4070 */
[----:B------:R-:W-:-:S05]  /*8780*/  IABS R11, R11 ;  /* 0x0000000b000b7213 */ /* 0x000fca0000000000 */
[----:B------:R-:W-:-:S04]  /*8790*/  IMAD.HI.U32 R7, R2, R11, RZ ;  /* 0x0000000b02077227 */ /* 0x000fc800078e00ff */
[----:B------:R-:W-:Y:S02]  /*87a0*/  IMAD.MOV R7, RZ, RZ, -R7 ;  /* 0x000000ffff077224 */ /* 0x000fe400078e0a07 */
[----:B------:R-:W-:Y:S01]  /*87b0*/  @!P5 IMAD.IADD R3, R3, 0x1, -R0 ;  /* 0x000000010303d824 */ /* 0x000fe200078e0a00 */
[C---:B------:R-:W-:Y:S01]  /*87c0*/  ISETP.GT.U32.AND P5, PT, R0.reuse, R10, PT ;  /* 0x0000000a0000720c */ /* 0x040fe20003fa4070 */
[----:B------:R-:W-:-:S03]  /*87d0*/  IMAD R11, R0, R7, R11 ;  /* 0x00000007000b7224 */ /* 0x000fc600078e020b */
[----:B------:R-:W-:Y:S02]  /*87e0*/  ISETP.GT.U32.AND P1, PT, R0, R3, PT ;  /* 0x000000030000720c */ /* 0x000fe40003f24070 */
[----:B------:R0:W-:Y:S02]  /*87f0*/  STL [R1+0x122c], R11 ;  /* 0x00122c0b01007387 */ /* 0x0001e40000100800 */
[----:B0-----:R-:W-:-:S05]  /*8800*/  IMAD.MOV.U32 R11, RZ, RZ, R4 ;  /* 0x000000ffff0b7224 */ /* 0x001fca00078e0004 */
[--C-:B------:R-:W-:Y:S02]  /*8810*/  @!P5 IMAD.IADD R10, R10, 0x1, -R0.reuse ;  /* 0x000000010a0ad824 */ /* 0x100fe400078e0a00 */
[----:B------:R-:W-:Y:S02]  /*8820*/  @!P0 IMAD.MOV R11, RZ, RZ, -R11 ;  /* 0x000000ffff0b8224 */ /* 0x000fe400078e0a0b */
[----:B------:R-:W-:-:S03]  /*8830*/  @!P1 IMAD.IADD R3, R3, 0x1, -R0 ;  /* 0x0000000103039824 */ /* 0x000fc600078e0a00 */
[----:B------:R0:W-:Y:S01]  /*8840*/  STL [R1+0x388], R11 ;  /* 0x0003880b01007387 */ /* 0x0001e20000100800 */
[----:B------:R-:W-:Y:S02]  /*8850*/  @!P4 IMAD.MOV R3, RZ, RZ, -R3 ;  /* 0x000000ffff03c224 */ /* 0x000fe400078e0a03 */
[----:B0-----:R-:W-:Y:S02]  /*8860*/  IMAD.MOV.U32 R11, RZ, RZ, R10 ;  /* 0x000000ffff0b7224 */ /* 0x001fe400078e000a */
[----:B------:R-:W4:Y:S02]  /*8870*/  LDL.LU R10, [R1+0x158] ;  /* 0x00015800010a7983 */ /* 0x000f240000300800 */
[----:B------:R-:W-:-:S05]  /*8880*/  @!P2 IMAD.MOV R11, RZ, RZ, -R11 ;  /* 0x000000ffff0ba224 */ /* 0x000fca00078e0a0b */
[----:B------:R0:W-:Y:S04]  /*8890*/  STL [R1+0x384], R11 ;  /* 0x0003840b01007387 */ /* 0x0001e80000100800 */
[----:B0-----:R-:W4:Y:S04]  /*88a0*/  LDL.LU R11, [R1+0x122c] ;  /* 0x00122c00010b7983 */ /* 0x001f280000300800 */
[----:B------:R0:W-:Y:S01]  /*88b0*/  STL [R1+0x374], R3 ;  /* 0x0003740301007387 */ /* 0x0001e20000100800 */
[----:B---3--:R-:W-:-:S05]  /*88c0*/  IABS R13, R13 ;  /* 0x0000000d000d7213 */ /* 0x008fca0000000000 */
[----:B------:R-:W-:-:S04]  /*88d0*/  IMAD.HI.U32 R4, R2, R13, RZ ;  /* 0x0000000d02047227 */ /* 0x000fc800078e00ff */
[----:B------:R-:W-:Y:S01]  /*88e0*/  IMAD.MOV R4, RZ, RZ, -R4 ;  /* 0x000000ffff047224 */ /* 0x000fe200078e0a04 */
[----:B--2---:R-:W-:Y:S02]  /*88f0*/  ISETP.GE.AND P1, PT, R12, RZ, PT ;  /* 0x000000ff0c00720c */ /* 0x004fe40003f26270 */
[----:B----4-:R-:W-:Y:S02]  /*8900*/  IABS R12, R15 ;  /* 0x0000000f000c7213 */ /* 0x010fe40000000000 */
[----:B------:R-:W-:-:S03]  /*8910*/  IABS R7, R14 ;  /* 0x0000000e00077213 */ /* 0x000fc60000000000 */
[----:B------:R-:W-:-:S04]  /*8920*/  IMAD.HI.U32 R14, R2, R12, RZ ;  /* 0x0000000c020e7227 */ /* 0x000fc800078e00ff */
[----:B------:R-:W-:Y:S02]  /*8930*/  IMAD.MOV R14, RZ, RZ, -R14 ;  /* 0x000000ffff0e7224 */ /* 0x000fe400078e0a0e */
[C---:B------:R-:W-:Y:S02]  /*8940*/  IMAD R4, R0.reuse, R4, R13 ;  /* 0x0000000400047224 */ /* 0x040fe400078e020d */
[----:B------:R-:W2:Y:S01]  /*8950*/  LDL R13, [R1+0x168] ;  /* 0x00016800010d7983 */ /* 0x000ea20000100800 */
[----:B------:R-:W-:-:S03]  /*8960*/  IMAD R12, R0, R14, R12 ;  /* 0x0000000e000c7224 */ /* 0x000fc600078e020c */
[----:B------:R-:W3:Y:S01]  /*8970*/  LDL.LU R14, [R1+0x16c] ;  /* 0x00016c00010e7983 */ /* 0x000ee20000300800 */
[----:B------:R-:W-:Y:S01]  /*8980*/  ISETP.GT.U32.AND P5, PT, R0, R8, PT ;  /* 0x000000080000720c */ /* 0x000fe20003fa4070 */
[----:B------:R-:W-:-:S04]  /*8990*/  IMAD.HI.U32 R6, R2, R9, RZ ;  /* 0x0000000902067227 */ /* 0x000fc800078e00ff */
[----:B------:R-:W-:-:S04]  /*89a0*/  IMAD.MOV R6, RZ, RZ, -R6 ;  /* 0x000000ffff067224 */ /* 0x000fc800078e0a06 */
[----:B------:R-:W-:-:S04]  /*89b0*/  IMAD R9, R0, R6, R9 ;  /* 0x0000000600097224 */ /* 0x000fc800078e0209 */
[----:B------:R-:W-:Y:S01]  /*89c0*/  @!P5 IMAD.IADD R8, R8, 0x1, -R0 ;  /* 0x000000010808d824 */ /* 0x000fe200078e0a00 */
[----:B------:R-:W-:-:S04]  /*89d0*/  ISETP.GT.U32.AND P0, PT, R0, R9, PT ;  /* 0x000000090000720c */ /* 0x000fc80003f04070 */
[----:B------:R-:W-:Y:S02]  /*89e0*/  ISETP.GT.U32.AND P5, PT, R0, R8, PT ;  /* 0x000000080000720c */ /* 0x000fe40003fa4070 */
[----:B------:R-:W-:-:S07]  /*89f0*/  IABS R6, R16 ;  /* 0x0000001000067213 */ /* 0x000fce0000000000 */
[----:B------:R-:W-:-:S04]  /*8a00*/  @!P0 IMAD.IADD R9, R9, 0x1, -R0 ;  /* 0x0000000109098824 */ /* 0x000fc800078e0a00 */
[----:B------:R-:W-:Y:S01]  /*8a10*/  @!P5 IMAD.IADD R8, R8, 0x1, -R0 ;  /* 0x000000010808d824 */ /* 0x000fe200078e0a00 */
[----:B------:R-:W-:Y:S01]  /*8a20*/  ISETP.GT.U32.AND P5, PT, R0, R4, PT ;  /* 0x000000040000720c */ /* 0x000fe20003fa4070 */
[----:B0-----:R-:W-:Y:S01]  /*8a30*/  IMAD.HI.U32 R3, R2, R6, RZ ;  /* 0x0000000602037227 */ /* 0x001fe200078e00ff */
[----:B------:R-:W-:Y:S02]  /*8a40*/  ISETP.GT.U32.AND P0, PT, R0, R9, PT ;  /* 0x000000090000720c */ /* 0x000fe40003f04070 */
[----:B------:R-:W-:Y:S01]  /*8a50*/  ISETP.GE.AND P4, PT, R10, RZ, PT ;  /* 0x000000ff0a00720c */ /* 0x000fe20003f86270 */
[----:B------:R-:W-:Y:S02]  /*8a60*/  IMAD.MOV R10, RZ, RZ, -R3 ;  /* 0x000000ffff0a7224 */ /* 0x000fe400078e0a03 */
[----:B------:R-:W-:-:S04]  /*8a70*/  IMAD.HI.U32 R3, R2, R7, RZ ;  /* 0x0000000702037227 */ /* 0x000fc800078e00ff */
[----:B------:R-:W-:Y:S02]  /*8a80*/  IMAD.MOV R3, RZ, RZ, -R3 ;  /* 0x000000ffff037224 */ /* 0x000fe400078e0a03 */
[----:B------:R-:W-:Y:S02]  /*8a90*/  @!P5 IMAD.IADD R4, R4, 0x1, -R0 ;  /* 0x000000010404d824 */ /* 0x000fe400078e0a00 */
[----:B------:R-:W-:Y:S01]  /*8aa0*/  @!P6 IMAD.MOV R8, RZ, RZ, -R8 ;  /* 0x000000ffff08e224 */ /* 0x000fe200078e0a08 */
[C---:B------:R-:W-:Y:S01]  /*8ab0*/  ISETP.GT.U32.AND P6, PT, R0.reuse, R12, PT ;  /* 0x0000000c0000720c */ /* 0x040fe20003fc4070 */
[----:B------:R-:W-:Y:S01]  /*8ac0*/  @!P0 IMAD.IADD R9, R9, 0x1, -R0 ;  /* 0x0000000109098824 */ /* 0x000fe200078e0a00 */
[C---:B------:R-:W-:Y:S01]  /*8ad0*/  ISETP.GT.U32.AND P5, PT, R0.reuse, R4, PT ;  /* 0x000000040000720c */ /* 0x040fe20003fa4070 */
[C---:B------:R-:W-:Y:S02]  /*8ae0*/  IMAD R7, R0.reuse, R3, R7 ;  /* 0x0000000300077224 */ /* 0x040fe400078e0207 */
[----:B------:R-:W-:-:S02]  /*8af0*/  IMAD R6, R0, R10, R6 ;  /* 0x0000000a00067224 */ /* 0x000fc400078e0206 */
[----:B------:R-:W-:Y:S01]  /*8b00*/  IMAD.MOV.U32 R10, RZ, RZ, R9 ;  /* 0x000000ffff0a7224 */ /* 0x000fe200078e0009 */
[----:B------:R2:W-:Y:S03]  /*8b10*/  STL [R1+0x364], R8 ;  /* 0x0003640801007387 */ /* 0x0005e60000100800 */
[----:B------:R-:W-:Y:S02]  /*8b20*/  @!P3 IMAD.MOV R10, RZ, RZ, -R10 ;  /* 0x000000ffff0ab224 */ /* 0x000fe400078e0a0a */
[--C-:B------:R-:W-:Y:S01]  /*8b30*/  @!P6 IMAD.IADD R12, R12, 0x1, -R0.reuse ;  /* 0x000000010c0ce824 */ /* 0x100fe200078e0a00 */
[----:B------:R-:W-:Y:S01]  /*8b40*/  ISETP.GE.AND P6, PT, R15, RZ, PT ;  /* 0x000000ff0f00720c */ /* 0x000fe20003fc6270 */
[----:B------:R-:W-:Y:S01]  /*8b50*/  @!P5 IMAD.IADD R4, R4, 0x1, -R0 ;  /* 0x000000010404d824 */ /* 0x000fe200078e0a00 */
[----:B------:R-:W-:Y:S02]  /*8b60*/  ISETP.GE.AND P5, PT, R16, RZ, PT ;  /* 0x000000ff1000720c */ /* 0x000fe40003fa6270 */
[----:B---3--:R-:W-:-:S02]  /*8b70*/  IABS R3, R14 ;  /* 0x0000000e00037213 */ /* 0x008fc40000000000 */
[----:B--2---:R-:W-:Y:S02]  /*8b80*/  IABS R8, R13 ;  /* 0x0000000d00087213 */ /* 0x004fe40000000000 */
[----:B------:R-:W2:Y:S01]  /*8b90*/  LDL.LU R13, [R1+0x164] ;  /* 0x00016400010d7983 */ /* 0x000ea20000300800 */
[----:B------:R-:W-:-:S04]  /*8ba0*/  IMAD.HI.U32 R9, R2, R3, RZ ;  /* 0x0000000302097227 */ /* 0x000fc800078e00ff */
[----:B------:R-:W-:Y:S01]  /*8bb0*/  IMAD.MOV R9, RZ, RZ, -R9 ;  /* 0x000000ffff097224 */ /* 0x000fe200078e0a09 */
[----:B------:R0:W-:Y:S04]  /*8bc0*/  STL [R1+0x354], R10 ;  /* 0x0003540a01007387 */ /* 0x0001e80000100800 */
[----:B------:R-:W3:Y:S01]  /*8bd0*/  LDL.LU R15, [R1+0x170] ;  /* 0x00017000010f7983 */ /* 0x000ee20000300800 */
[----:B------:R-:W-:-:S03]  /*8be0*/  IMAD R3, R0, R9, R3 ;  /* 0x0000000900037224 */ /* 0x000fc600078e0203 */
[----:B------:R-:W4:Y:S04]  /*8bf0*/  LDL.LU R16, [R1+0x174] ;  /* 0x0001740001107983 */ /* 0x000f280000300800 */
[----:B------:R-:W4:Y:S01]  /*8c00*/  LDL.LU R9, [R1+0x168] ;  /* 0x0001680001097983 */ /* 0x000f220000300800 */
[----:B------:R-:W-:-:S13]  /*8c10*/  ISETP.GT.U32.AND P2, PT, R0, R11, PT ;  /* 0x0000000b0000720c */ /* 0x000fda0003f44070 */
[----:B------:R-:W-:-:S05]  /*8c20*/  @!P2 IMAD.IADD R11, R11, 0x1, -R0 ;  /* 0x000000010b0ba824 */ /* 0x000fca00078e0a00 */
[C---:B------:R-:W-:Y:S02]  /*8c30*/  ISETP.GT.U32.AND P2, PT, R0.reuse, R11, PT ;  /* 0x0000000b0000720c */ /* 0x040fe40003f44070 */
[----:B------:R-:W-:Y:S01]  /*8c40*/  ISETP.GT.U32.AND P3, PT, R0, R12, PT ;  /* 0x0000000c0000720c */ /* 0x000fe20003f64070 */
[----:B0-----:R-:W-:-:S10]  /*8c50*/  IMAD.HI.U32 R10, R2, R8, RZ ;  /* 0x00000008020a7227 */ /* 0x001fd400078e00ff */
[----:B------:R-:W-:Y:S01]  /*8c60*/  @!P2 IMAD.IADD R11, R11, 0x1, -R0 ;  /* 0x000000010b0ba824 */ /* 0x000fe200078e0a00 */
[C---:B------:R-:W-:Y:S01]  /*8c70*/  ISETP.GT.U32.AND P2, PT, R0.reuse, R7, PT ;  /* 0x000000070000720c */ /* 0x040fe20003f44070 */
[----:B------:R-:W-:Y:S01]  /*8c80*/  IMAD.MOV R10, RZ, RZ, -R10 ;  /* 0x000000ffff0a7224 */ /* 0x000fe200078e0a0a */
[----:B------:R-:W-:Y:S01]  /*8c90*/  ISETP.GT.U32.AND P0, PT, R0, R6, PT ;  /* 0x000000060000720c */ /* 0x000fe20003f04070 */
[----:B------:R-:W-:Y:S02]  /*8ca0*/  @!P3 IMAD.IADD R12, R12, 0x1, -R0 ;  /* 0x000000010c0cb824 */ /* 0x000fe400078e0a00 */
[----:B------:R-:W-:-:S08]  /*8cb0*/  IMAD R8, R0, R10, R8 ;  /* 0x0000000a00087224 */ /* 0x000fd000078e0208 */
[----:B------:R-:W-:Y:S01]  /*8cc0*/  @!P2 IMAD.IADD R7, R7, 0x1, -R0 ;  /* 0x000000010707a824 */ /* 0x000fe200078e0a00 */
[----:B------:R-:W-:-:S04]  /*8cd0*/  ISETP.GT.U32.AND P3, PT, R0, R8, PT ;  /* 0x000000080000720c */ /* 0x000fc80003f64070 */
[----:B------:R-:W-:Y:S01]  /*8ce0*/  ISETP.GT.U32.AND P2, PT, R0, R7, PT ;  /* 0x000000070000720c */ /* 0x000fe20003f44070 */
[----:B------:R-:W-:Y:S02]  /*8cf0*/  IMAD.MOV.U32 R10, RZ, RZ, R12 ;  /* 0x000000ffff0a7224 */ /* 0x000fe400078e000c */
[----:B------:R-:W-:Y:S02]  /*8d00*/  @!P1 IMAD.MOV R11, RZ, RZ, -R11 ;  /* 0x000000ffff0b9224 */ /* 0x000fe400078e0a0b */
[----:B------:R-:W-:Y:S02]  /*8d10*/  @!P4 IMAD.MOV R4, RZ, RZ, -R4 ;  /* 0x000000ffff04c224 */ /* 0x000fe400078e0a04 */
[----:B------:R-:W-:Y:S01]  /*8d20*/  @!P6 IMAD.MOV R10, RZ, RZ, -R10 ;  /* 0x000000ffff0ae224 */ /* 0x000fe200078e0a0a */
[----:B------:R3:W-:Y:S01]  /*8d30*/  STL [R1+0x344], R11 ;  /* 0x0003440b01007387 */ /* 0x0007e20000100800 */
[----:B------:R-:W-:-:S04]  /*8d40*/  @!P0 IMAD.IADD R6, R6, 0x1, -R0 ;  /* 0x0000000106068824 */ /* 0x000fc800078e0a00 */
[--C-:B------:R-:W-:Y:S02]  /*8d50*/  @!P2 IMAD.IADD R7, R7, 0x1, -R0.reuse ;  /* 0x000000010707a824 */ /* 0x100fe400078e0a00 */
[----:B------:R-:W-:Y:S01]  /*8d60*/  @!P3 IMAD.IADD R8, R8, 0x1, -R0 ;  /* 0x000000010808b824 */ /* 0x000fe200078e0a00 */
[----:B--2---:R-:W-:Y:S02]  /*8d70*/  ISETP.GE.AND P0, PT, R13, RZ, PT ;  /* 0x000000ff0d00720c */ /* 0x004fe40003f06270 */
[----:B------:R-:W2:Y:S04]  /*8d80*/  LDL.LU R13, [R1+0x198] ;  /* 0x00019800010d7983 */ /* 0x000ea80000300800 */
[----:B------:R-:W-:Y:S01]  /*8d90*/  STL [R1+0x340], R4 ;  /* 0x0003400401007387 */ /* 0x000fe20000100800 */
[----:B---3--:R-:W-:-:S03]  /*8da0*/  IABS R11, R15 ;  /* 0x0000000f000b7213 */ /* 0x008fc60000000000 */
[----:B------:R0:W-:Y:S01]  /*8db0*/  STL [R1+0x33c], R10 ;  /* 0x00033c0a01007387 */ /* 0x0001e20000100800 */
[----:B------:R-:W-:-:S03]  /*8dc0*/  ISETP.GE.AND P2, PT, R15, RZ, PT ;  /* 0x000000ff0f00720c */ /* 0x000fc60003f46270 */
[----:B------:R-:W3:Y:S01]  /*8dd0*/  LDL R15, [R1+0x178] ;  /* 0x00017800010f7983 */ /* 0x000ee20000100800 */
[----:B----4-:R-:W-:Y:S02]  /*8de0*/  ISETP.GE.AND P3, PT, R16, RZ, PT ;  /* 0x000000ff1000720c */ /* 0x010fe40003f66270 */
[----:B------:R-:W-:Y:S02]  /*8df0*/  ISETP.GE.AND P4, PT, R9, RZ, PT ;  /* 0x000000ff0900720c */ /* 0x000fe40003f86270 */
[----:B------:R-:W-:Y:S02]  /*8e00*/  IABS R9, R16 ;  /* 0x0000001000097213 */ /* 0x000fe40000000000 */
[----:B------:R-:W4:Y:S01]  /*8e10*/  LDL R16, [R1+0x184] ;  /* 0x0001840001107983 */ /* 0x000f220000100800 */
[C---:B------:R-:W-:Y:S02]  /*8e20*/  ISETP.GT.U32.AND P6, PT, R0.reuse, R3, PT ;  /* 0x000000030000720c */ /* 0x040fe40003fc4070 */
[----:B------:R-:W-:Y:S01]  /*8e30*/  ISETP.GT.U32.AND P1, PT, R0, R6, PT ;  /* 0x000000060000720c */ /* 0x000fe20003f24070 */
[----:B0-----:R-:W-:-:S04]  /*8e40*/  IMAD.HI.U32 R10, R2, R9, RZ ;  /* 0x00000009020a7227 */ /* 0x001fc800078e00ff */
[----:B------:R-:W-:-:S06]  /*8e50*/  IMAD.MOV R10, RZ, RZ, -R10 ;  /* 0x000000ffff0a7224 */ /* 0x000fcc00078e0a0a */
[--C-:B------:R-:W-:Y:S01]  /*8e60*/  @!P6 IMAD.IADD R3, R3, 0x1, -R0.reuse ;  /* 0x000000010303e824 */ /* 0x100fe200078e0a00 */
[----:B------:R-:W-:Y:S01]  /*8e70*/  ISETP.GT.U32.AND P6, PT, R0, R8, PT ;  /* 0x000000080000720c */ /* 0x000fe20003fc4070 */
[----:B------:R-:W-:Y:S02]  /*8e80*/  @!P1 IMAD.IADD R6, R6, 0x1, -R0 ;  /* 0x0000000106069824 */ /* 0x000fe400078e0a00 */
[----:B------:R-:W-:Y:S02]  /*8e90*/  @!P0 IMAD.MOV R7, RZ, RZ, -R7 ;  /* 0x000000ffff078224 */ /* 0x000fe400078e0a07 */
[----:B------:R-:W-:Y:S02]  /*8ea0*/  @!P5 IMAD.MOV R6, RZ, RZ, -R6 ;  /* 0x000000ffff06d224 */ /* 0x000fe400078e0a06 */
[----:B------:R-:W-:-:S04]  /*8eb0*/  IMAD.HI.U32 R12, R2, R11, RZ ;  /* 0x0000000b020c7227 */ /* 0x000fc800078e00ff */
[----:B------:R-:W-:Y:S01]  /*8ec0*/  IMAD R9, R0, R10, R9 ;  /* 0x0000000a00097224 */ /* 0x000fe200078e0209 */
[----:B------:R-:W-:Y:S01]  /*8ed0*/  STL [R1+0x32c], R6 ;  /* 0x00032c0601007387 */ /* 0x000fe20000100800 */
[----:B------:R-:W-:-:S03]  /*8ee0*/  IMAD.MOV R12, RZ, RZ, -R12 ;  /* 0x000000ffff0c7224 */ /* 0x000fc600078e0a0c */
[----:B------:R-:W-:Y:S01]  /*8ef0*/  STL [R1+0x328], R7 ;  /* 0x0003280701007387 */ /* 0x000fe20000100800 */
[----:B------:R-:W-:Y:S02]  /*8f00*/  @!P6 IMAD.IADD R8, R8, 0x1, -R0 ;  /* 0x000000010808e824 */ /* 0x000fe400078e0a00 */
[----:B------:R-:W-:Y:S01]  /*8f10*/  IMAD R11, R0, R12, R11 ;  /* 0x0000000c000b7224 */ /* 0x000fe200078e020b */
[----:B------:R-:W-:Y:S01]  /*8f20*/  IABS R12, R19 ;  /* 0x00000013000c7213 */ /* 0x000fe20000000000 */
[----:B------:R0:W-:Y:S02]  /*8f30*/  STL [R1+0x1228], R19 ;  /* 0x0012281301007387 */ /* 0x0001e40000100800 */
[----:B0-----:R-:W-:-:S04]  /*8f40*/  IMAD.MOV.U32 R19, RZ, RZ, R8 ;  /* 0x000000ffff137224 */ /* 0x001fc800078e0008 */
[----:B------:R-:W-:Y:S01]  /*8f50*/  @!P4 IMAD.MOV R19, RZ, RZ, -R19 ;  /* 0x000000ffff13c224 */ /* 0x000fe200078e0a13 */
[----:B--2---:R-:W-:-:S05]  /*8f60*/  IABS R4, R13 ;  /* 0x0000000d00047213 */ /* 0x004fca0000000000 */
[----:B------:R-:W-:Y:S01]  /*8f70*/  IMAD.MOV.U32 R7, RZ, RZ, R4 ;  /* 0x000000ffff077224 */ /* 0x000fe200078e0004 */
[----:B---3--:R-:W-:Y:S02]  /*8f80*/  IABS R10, R15 ;  /* 0x0000000f000a7213 */ /* 0x008fe40000000000 */
[----:B----4-:R-:W-:-:S03]  /*8f90*/  IABS R4, R16 ;  /* 0x0000001000047213 */ /* 0x010fc60000000000 */
[----:B------:R-:W-:-:S04]  /*8fa0*/  IMAD.HI.U32 R16, R2, R10, RZ ;  /* 0x0000000a02107227 */ /* 0x000fc800078e00ff */
[----:B------:R-:W-:Y:S02]  /*8fb0*/  IMAD.MOV R8, RZ, RZ, -R16 ;  /* 0x000000ffff087224 */ /* 0x000fe400078e0a10 */
[----:B------:R-:W2:Y:S04]  /*8fc0*/  LDL.LU R16, [R1+0x178] ;  /* 0x0001780001107983 */ /* 0x000ea80000300800 */
[----:B------:R0:W-:Y:S04]  /*8fd0*/  STL [R1+0x320], R19 ;  /* 0x0003201301007387 */ /* 0x0001e80000100800 */
[----:B0-----:R-:W3:Y:S01]  /*8fe0*/  LDL.LU R19, [R1+0x1228] ;  /* 0x0012280001137983 */ /* 0x001ee20000300800 */
[----:B------:R-:W-:-:S02]  /*8ff0*/  ISETP.GT.U32.AND P5, PT, R0, R3, PT ;  /* 0x000000030000720c */ /* 0x000fc40003fa4070 */
[----:B------:R-:W-:Y:S02]  /*9000*/  ISETP.GE.AND P1, PT, R14, RZ, PT ;  /* 0x000000ff0e00720c */ /* 0x000fe40003f26270 */
[----:B------:R-:W-:Y:S01]  /*9010*/  ISETP.GE.AND P0, PT, R13, RZ, PT ;  /* 0x000000ff0d00720c */ /* 0x000fe20003f06270 */
[----:B------:R-:W-:Y:S01]  /*9020*/  IMAD.HI.U32 R13, R2, R7, RZ ;  /* 0x00000007020d7227 */ /* 0x000fe200078e00ff */
[----:B------:R-:W-:-:S03]  /*9030*/  ISETP.GT.U32.AND P6, PT, R0, R11, PT ;  /* 0x0000000b0000720c */ /* 0x000fc60003fc4070 */
[----:B------:R-:W-:Y:S02]  /*9040*/  IMAD.MOV R13, RZ, RZ, -R13 ;  /* 0x000000ffff0d7224 */ /* 0x000fe400078e0a0d */
[----:B------:R-:W-:-:S04]  /*9050*/  IMAD.HI.U32 R15, R2, R12, RZ ;  /* 0x0000000c020f7227 */ /* 0x000fc800078e00ff */
[----:B------:R-:W-:Y:S02]  /*9060*/  @!P5 IMAD.IADD R3, R3, 0x1, -R0 ;  /* 0x000000010303d824 */ /* 0x000fe400078e0a00 */
[----:B------:R-:W-:Y:S02]  /*9070*/  IMAD R7, R0, R13, R7 ;  /* 0x0000000d00077224 */ /* 0x000fe400078e0207 */
[----:B------:R-:W-:Y:S01]  /*9080*/  IMAD.HI.U32 R13, R2, R4, RZ ;  /* 0x00000004020d7227 */ /* 0x000fe200078e00ff */
[----:B------:R-:W-:-:S03]  /*9090*/  ISETP.GT.U32.AND P5, PT, R0, R9, PT ;  /* 0x000000090000720c */ /* 0x000fc60003fa4070 */
[----:B------:R-:W-:Y:S02]  /*90a0*/  @!P1 IMAD.MOV R3, RZ, RZ, -R3 ;  /* 0x000000ffff039224 */ /* 0x000fe400078e0a03 */
[----:B------:R-:W-:Y:S02]  /*90b0*/  IMAD.MOV R15, RZ, RZ, -R15 ;  /* 0x000000ffff0f7224 */ /* 0x000fe400078e0a0f */
[----:B------:R-:W-:Y:S01]  /*90c0*/  IMAD.MOV R13, RZ, RZ, -R13 ;  /* 0x000000ffff0d7224 */ /* 0x000fe200078e0a0d */
[----:B------:R-:W-:Y:S01]  /*90d0*/  STL [R1+0x310], R3 ;  /* 0x0003100301007387 */ /* 0x000fe20000100800 */
[C---:B------:R-:W-:Y:S02]  /*90e0*/  IMAD R10, R0.reuse, R8, R10 ;  /* 0x00000008000a7224 */ /* 0x040fe400078e020a */
[C---:B------:R-:W-:Y:S02]  /*90f0*/  IMAD R8, R0.reuse, R15, R12 ;  /* 0x0000000f00087224 */ /* 0x040fe400078e020c */
[----:B------:R-:W-:-:S02]  /*9100*/  IMAD R4, R0, R13, R4 ;  /* 0x0000000d00047224 */ /* 0x000fc400078e0204 */
[--C-:B------:R-:W-:Y:S02]  /*9110*/  @!P6 IMAD.IADD R11, R11, 0x1, -R0.reuse ;  /* 0x000000010b0be824 */ /* 0x100fe400078e0a00 */
[----:B------:R-:W-:-:S03]  /*9120*/  @!P5 IMAD.IADD R9, R9, 0x1, -R0 ;  /* 0x000000010909d824 */ /* 0x000fc600078e0a00 */
[C---:B------:R-:W-:Y:S02]  /*9130*/  ISETP.GT.U32.AND P5, PT, R0.reuse, R11, PT ;  /* 0x0000000b0000720c */ /* 0x040fe40003fa4070 */
[----:B------:R-:W-:Y:S02]  /*9140*/  ISETP.GT.U32.AND P4, PT, R0, R9, PT ;  /* 0x000000090000720c */ /* 0x000fe40003f84070 */
[----:B------:R-:W-:-:S09]  /*9150*/  IABS R6, R23 ;  /* 0x0000001700067213 */ /* 0x000fd20000000000 */
[----:B------:R-:W-:Y:S02]  /*9160*/  @!P5 IMAD.IADD R11, R11, 0x1, -R0 ;  /* 0x000000010b0bd824 */ /* 0x000fe400078e0a00 */
[----:B------:R-:W-:-:S04]  /*9170*/  IMAD.HI.U32 R14, R2, R6, RZ ;  /* 0x00000006020e7227 */ /* 0x000fc800078e00ff */
[----:B------:R-:W-:Y:S02]  /*9180*/  @!P4 IMAD.IADD R9, R9, 0x1, -R0 ;  /* 0x000000010909c824 */ /* 0x000fe400078e0a00 */
[----:B------:R-:W-:Y:S02]  /*9190*/  IMAD.MOV R14, RZ, RZ, -R14 ;  /* 0x000000ffff0e7224 */ /* 0x000fe400078e0a0e */
[----:B------:R-:W-:Y:S02]  /*91a0*/  @!P3 IMAD.MOV R9, RZ, RZ, -R9 ;  /* 0x000000ffff09b224 */ /* 0x000fe400078e0a09 */
[----:B------:R-:W-:Y:S02]  /*91b0*/  IMAD R6, R0, R14, R6 ;  /* 0x0000000e00067224 */ /* 0x000fe400078e0206 */
[----:B------:R-:W-:Y:S01]  /*91c0*/  IMAD.MOV.U32 R14, RZ, RZ, R23 ;  /* 0x000000ffff0e7224 */ /* 0x000fe200078e0017 */
[----:B--2---:R-:W-:Y:S02]  /*91d0*/  ISETP.GE.AND P1, PT, R16, RZ, PT ;  /* 0x000000ff1000720c */ /* 0x004fe40003f26270 */
[----:B------:R-:W2:Y:S04]  /*91e0*/  LDL.LU R16, [R1+0x190] ;  /* 0x0001900001107983 */ /* 0x000ea80000300800 */
[----:B------:R-:W4:Y:S04]  /*91f0*/  LDL.LU R15, [R1+0x18c] ;  /* 0x00018c00010f7983 */ /* 0x000f280000300800 */
[----:B------:R-:W2:Y:S01]  /*9200*/  LDL.LU R13, [R1+0x188] ;  /* 0x00018800010d7983 */ /* 0x000ea20000300800 */
[----:B---3--:R-:W-:-:S02]  /*9210*/  IMAD.MOV.U32 R12, RZ, RZ, R19 ;  /* 0x000000ffff0c7224 */ /* 0x008fc400078e0013 */
[----:B------:R-:W-:-:S04]  /*9220*/  IMAD.MOV.U32 R19, RZ, RZ, R11 ;  /* 0x000000ffff137224 */ /* 0x000fc800078e000b */
[----:B------:R-:W-:Y:S01]  /*9230*/  @!P2 IMAD.MOV R19, RZ, RZ, -R19 ;  /* 0x000000ffff13a224 */ /* 0x000fe200078e0a13 */
[----:B------:R-:W-:-:S04]  /*9240*/  ISETP.GE.AND P3, PT, R12, RZ, PT ;  /* 0x000000ff0c00720c */ /* 0x000fc80003f66270 */
[----:B------:R0:W-:Y:S04]  /*9250*/  STL [R1+0x308], R19 ;  /* 0x0003081301007387 */ /* 0x0001e80000100800 */
[----:B0-----:R-:W3:Y:S04]  /*9260*/  LDL.LU R19, [R1+0x194] ;  /* 0x0001940001137983 */ /* 0x001ee80000300800 */
[----:B------:R-:W3:Y:S04]  /*9270*/  LDL.LU R23, [R1+0x19c] ;  /* 0x00019c0001177983 */ /* 0x000ee80000300800 */
[----:B------:R0:W-:Y:S04]  /*9280*/  STL [R1+0x304], R9 ;  /* 0x0003040901007387 */ /* 0x0001e80000100800 */
[----:B------:R-:W3:Y:S01]  /*9290*/  LDL.LU R12, [R1+0x184] ;  /* 0x00018400010c7983 */ /* 0x000ee20000300800 */
[----:B------:R-:W-:-:S13]  /*92a0*/  ISETP.GT.U32.AND P6, PT, R0, R7, PT ;  /* 0x000000070000720c */ /* 0x000fda0003fc4070 */
[----:B------:R-:W-:-:S05]  /*92b0*/  @!P6 IMAD.IADD R7, R7, 0x1, -R0 ;  /* 0x000000010707e824 */ /* 0x000fca00078e0a00 */
[C---:B------:R-:W-:Y:S02]  /*92c0*/  ISETP.GT.U32.AND P6, PT, R0.reuse, R7, PT ;  /* 0x000000070000720c */ /* 0x040fe40003fc4070 */
[C---:B------:R-:W-:Y:S02]  /*92d0*/  ISETP.GT.U32.AND P4, PT, R0.reuse, R8, PT ;  /* 0x000000080000720c */ /* 0x040fe40003f84070 */
[C---:B------:R-:W-:Y:S02]  /*92e0*/  ISETP.GT.U32.AND P2, PT, R0.reuse, R6, PT ;  /* 0x000000060000720c */ /* 0x040fe40003f44070 */
[----:B------:R-:W-:-:S07]  /*92f0*/  ISETP.GT.U32.AND P5, PT, R0, R10, PT ;  /* 0x0000000a0000720c */ /* 0x000fce0003fa4070 */
[--C-:B------:R-:W-:Y:S01]  /*9300*/  @!P6 IMAD.IADD R7, R7, 0x1, -R0.reuse ;  /* 0x000000010707e824 */ /* 0x100fe200078e0a00 */
[----:B------:R-:W-:Y:S01]  /*9310*/  ISETP.GT.U32.AND P6, PT, R0, R4, PT ;  /* 0x000000040000720c */ /* 0x000fe20003fc4070 */
[--C-:B------:R-:W-:Y:S02]  /*9320*/  @!P4 IMAD.IADD R8, R8, 0x1, -R0.reuse ;  /* 0x000000010808c824 */ /* 0x100fe400078e0a00 */
[--C-:B------:R-:W-:Y:S02]  /*9330*/  @!P2 IMAD.IADD R6, R6, 0x1, -R0.reuse ;  /* 0x000000010606a824 */ /* 0x100fe400078e0a00 */
[----:B------:R-:W-:Y:S01]  /*9340*/  @!P5 IMAD.IADD R10, R10, 0x1, -R0 ;  /* 0x000000010a0ad824 */ /* 0x000fe200078e0a00 */
[----:B------:R-:W-:Y:S02]  /*9350*/  ISETP.GT.U32.AND P2, PT, R0, R8, PT ;  /* 0x000000080000720c */ /* 0x000fe40003f44070 */
[----:B------:R-:W-:Y:S01]  /*9360*/  ISETP.GE.AND P5, PT, R14, RZ, PT ;  /* 0x000000ff0e00720c */ /* 0x000fe20003fa6270 */
[----:B------:R-:W-:-:S04]  /*9370*/  IMAD.MOV.U32 R14, RZ, RZ, R7 ;  /* 0x000000ffff0e7224 */ /* 0x000fc800078e0007 */
[----:B------:R-:W-:Y:S01]  /*9380*/  @!P6 IMAD.IADD R4, R4, 0x1, -R0 ;  /* 0x000000010404e824 */ /* 0x000fe200078e0a00 */
[C---:B------:R-:W-:Y:S02]  /*9390*/  ISETP.GT.U32.AND P6, PT, R0.reuse, R6, PT ;  /* 0x000000060000720c */ /* 0x040fe40003fc4070 */
[----:B------:R-:W-:-:S03]  /*93a0*/  ISETP.GT.U32.AND P4, PT, R0, R10, PT ;  /* 0x0000000a0000720c */ /* 0x000fc60003f84070 */
[----:B------:R-:W-:-:S08]  /*93b0*/  @!P2 IMAD.IADD R8, R8, 0x1, -R0 ;  /* 0x000000010808a824 */ /* 0x000fd000078e0a00 */
[--C-:B------:R-:W-:Y:S02]  /*93c0*/  @!P6 IMAD.IADD R6, R6, 0x1, -R0.reuse ;  /* 0x000000010606e824 */ /* 0x100fe400078e0a00 */
[----:B------:R-:W-:Y:S02]  /*93d0*/  @!P4 IMAD.IADD R10, R10, 0x1, -R0 ;  /* 0x000000010a0ac824 */ /* 0x000fe400078e0a00 */
[----:B------:R-:W-:Y:S01]  /*93e0*/  @!P0 IMAD.MOV R14, RZ, RZ, -R14 ;  /* 0x000000ffff0e8224 */ /* 0x000fe200078e0a0e */
[----:B------:R-:W-:-:S04]  /*93f0*/  ISETP.GT.U32.AND P0, PT, R0, R4, PT ;  /* 0x000000040000720c */ /* 0x000fc80003f04070 */
[----:B------:R1:W-:Y:S01]  /*9400*/  STL [R1+0x300], R14 ;  /* 0x0003000e01007387 */ /* 0x0003e20000100800 */
[----:B------:R-:W-:Y:S02]  /*9410*/  @!P3 IMAD.MOV R8, RZ, RZ, -R8 ;  /* 0x000000ffff08b224 */ /* 0x000fe400078e0a08 */
[----:B------:R-:W-:-:S06]  /*9420*/  @!P5 IMAD.MOV R6, RZ, RZ, -R6 ;  /* 0x000000ffff06d224 */ /* 0x000fcc00078e0a06 */
[----:B------:R-:W-:Y:S01]  /*9430*/  @!P0 IMAD.IADD R4, R4, 0x1, -R0 ;  /* 0x0000000104048824 */ /* 0x000fe200078e0a00 */
[----:B----4-:R-:W-:Y:S02]  /*9440*/  IABS R11, R15 ;  /* 0x0000000f000b7213 */ /* 0x010fe40000000000 */
[----:B--2---:R-:W-:-:S03]  /*9450*/  IABS R3, R13 ;  /* 0x0000000d00037213 */ /* 0x004fc60000000000 */
[----:B------:R-:W-:-:S04]  /*9460*/  IMAD.HI.U32 R7, R2, R11, RZ ;  /* 0x0000000b02077227 */ /* 0x000fc800078e00ff */
[----:B0-----:R-:W-:-:S04]  /*9470*/  IMAD.HI.U32 R9, R2, R3, RZ ;  /* 0x0000000302097227 */ /* 0x001fc800078e00ff */
[----:B------:R-:W-:Y:S02]  /*9480*/  IMAD.MOV R9, RZ, RZ, -R9 ;  /* 0x000000ffff097224 */ /* 0x000fe400078e0a09 */
[----:B------:R-:W-:Y:S02]  /*9490*/  IMAD.MOV R7, RZ, RZ, -R7 ;  /* 0x000000ffff077224 */ /* 0x000fe400078e0a07 */
[C---:B------:R-:W-:Y:S02]  /*94a0*/  IMAD R9, R0.reuse, R9, R3 ;  /* 0x0000000900097224 */ /* 0x040fe400078e0203 */
[----:B------:R-:W-:-:S03]  /*94b0*/  IMAD R7, R0, R7, R11 ;  /* 0x0000000700077224 */ /* 0x000fc600078e020b */
[C---:B------:R-:W-:Y:S02]  /*94c0*/  ISETP.GT.U32.AND P2, PT, R0.reuse, R9, PT ;  /* 0x000000090000720c */ /* 0x040fe40003f44070 */
[----:B------:R-:W-:Y:S02]  /*94d0*/  ISETP.GT.U32.AND P6, PT, R0, R7, PT ;  /* 0x000000070000720c */ /* 0x000fe40003fc4070 */
[----:B------:R-:W-:-:S09]  /*94e0*/  IABS R3, R16 ;  /* 0x0000001000037213 */ /* 0x000fd20000000000 */
[----:B------:R-:W-:Y:S01]  /*94f0*/  @!P2 IMAD.IADD R9, R9, 0x1, -R0 ;  /* 0x000000010909a824 */ /* 0x000fe200078e0a00 */
[----:B------:R-:W-:Y:S01]  /*9500*/  ISETP.GE.AND P2, PT, R15, RZ, PT ;  /* 0x000000ff0f00720c */ /* 0x000fe20003f46270 */
[----:B------:R-:W-:Y:S02]  /*9510*/  IMAD.MOV.U32 R15, RZ, RZ, R10 ;  /* 0x000000ffff0f7224 */ /* 0x000fe400078e000a */
[----:B------:R-:W-:Y:S01]  /*9520*/  @!P6 IMAD.IADD R7, R7, 0x1, -R0 ;  /* 0x000000010707e824 */ /* 0x000fe200078e0a00 */
[----:B---3--:R-:W-:Y:S01]  /*9530*/  ISETP.GE.AND P4, PT, R12, RZ, PT ;  /* 0x000000ff0c00720c */ /* 0x008fe20003f86270 */
[----:B------:R-:W-:Y:S01]  /*9540*/  @!P1 IMAD.MOV R15, RZ, RZ, -R15 ;  /* 0x000000ffff0f9224 */ /* 0x000fe200078e0a0f */
[----:B------:R-:W-:Y:S01]  /*9550*/  ISETP.GT.U32.AND P1, PT, R0, R9, PT ;  /* 0x000000090000720c */ /* 0x000fe20003f24070 */
[----:B-1----:R-:W-:Y:S01]  /*9560*/  IMAD.HI.U32 R14, R2, R3, RZ ;  /* 0x00000003020e7227 */ /* 0x002fe200078e00ff */
[----:B------:R-:W-:-:S03]  /*9570*/  ISETP.GT.U32.AND P6, PT, R0, R7, PT ;  /* 0x000000070000720c */ /* 0x000fc60003fc4070 */
[----:B------:R-:W-:Y:S01]  /*9580*/  IMAD.MOV R14, RZ, RZ, -R14 ;  /* 0x000000ffff0e7224 */ /* 0x000fe200078e0a0e */
[----:B------:R-:W-:Y:S01]  /*9590*/  ISETP.GE.AND P0, PT, R13, RZ, PT ;  /* 0x000000ff0d00720c */ /* 0x000fe20003f06270 */
[----:B------:R0:W-:Y:S02]  /*95a0*/  STL [R1+0x2fc], R15 ;  /* 0x0002fc0f01007387 */ /* 0x0001e40000100800 */
[----:B------:R-:W-:Y:S02]  /*95b0*/  IMAD R3, R0, R14, R3 ;  /* 0x0000000e00037224 */ /* 0x000fe400078e0203 */
[----:B------:R-:W2:Y:S01]  /*95c0*/  LDL.LU R14, [R1+0x1a0] ;  /* 0x0001a000010e7983 */ /* 0x000ea20000300800 */
[----:B------:R-:W-:Y:S01]  /*95d0*/  @!P4 IMAD.MOV R4, RZ, RZ, -R4 ;  /* 0x000000ffff04c224 */ /* 0x000fe200078e0a04 */
[----:B------:R-:W-:Y:S01]  /*95e0*/  ISETP.GE.AND P5, PT, R16, RZ, PT ;  /* 0x000000ff1000720c */ /* 0x000fe20003fa6270 */
[--C-:B------:R-:W-:Y:S01]  /*95f0*/  @!P1 IMAD.IADD R9, R9, 0x1, -R0.reuse ;  /* 0x0000000109099824 */ /* 0x100fe200078e0a00 */
[----:B------:R1:W-:Y:S01]  /*9600*/  STL [R1+0x2ec], R8 ;  /* 0x0002ec0801007387 */ /* 0x0003e20000100800 */
[----:B------:R-:W-:-:S03]  /*9610*/  @!P6 IMAD.IADD R7, R7, 0x1, -R0 ;  /* 0x000000010707e824 */ /* 0x000fc600078e0a00 */
[----:B------:R-:W-:Y:S04]  /*9620*/  STL [R1+0x2e8], R6 ;  /* 0x0002e80601007387 */ /* 0x000fe80000100800 */
[----:B0-----:R-:W3:Y:S04]  /*9630*/  LDL.LU R15, [R1+0x1a4] ;  /* 0x0001a400010f7983 */ /* 0x001ee80000300800 */
[----:B------:R-:W4:Y:S01]  /*9640*/  LDL R16, [R1+0x1a8] ;  /* 0x0001a80001107983 */ /* 0x000f220000100800 */
[----:B-1----:R-:W-:-:S03]  /*9650*/  IMAD.MOV.U32 R8, RZ, RZ, R7 ;  /* 0x000000ffff087224 */ /* 0x002fc600078e0007 */
[----:B------:R0:W-:Y:S01]  /*9660*/  STL [R1+0x2dc], R4 ;  /* 0x0002dc0401007387 */ /* 0x0001e20000100800 */
[----:B------:R-:W-:Y:S01]  /*9670*/  @!P2 IMAD.MOV R8, RZ, RZ, -R8 ;  /* 0x000000ffff08a224 */ /* 0x000fe200078e0a08 */
[----:B------:R-:W-:Y:S01]  /*9680*/  IABS R12, R19 ;  /* 0x00000013000c7213 */ /* 0x000fe20000000000 */
[----:B0-----:R-:W-:Y:S01]  /*9690*/  IMAD.MOV.U32 R4, RZ, RZ, R9 ;  /* 0x000000ffff047224 */ /* 0x001fe200078e0009 */
[----:B------:R-:W-:-:S03]  /*96a0*/  IABS R11, R23 ;  /* 0x00000017000b7213 */ /* 0x000fc60000000000 */
[----:B------:R-:W-:Y:S01]  /*96b0*/  @!P0 IMAD.MOV R4, RZ, RZ, -R4 ;  /* 0x000000ffff048224 */ /* 0x000fe200078e0a04 */
[----:B------:R-:W-:Y:S02]  /*96c0*/  ISETP.GE.AND P4, PT, R19, RZ, PT ;  /* 0x000000ff1300720c */ /* 0x000fe40003f86270 */
[----:B------:R-:W-:Y:S01]  /*96d0*/  ISETP.GE.AND P1, PT, R23, RZ, PT ;  /* 0x000000ff1700720c */ /* 0x000fe20003f26270 */
[----:B------:R-:W4:Y:S04]  /*96e0*/  LDL R19, [R1+0x1ac] ;  /* 0x0001ac0001137983 */ /* 0x000f280000100800 */
[----:B------:R-:W4:Y:S04]  /*96f0*/  LDL R23, [R1+0x1b0] ;  /* 0x0001b00001177983 */ /* 0x000f280000100800 */
[----:B------:R-:W-:Y:S04]  /*9700*/  STL [R1+0x2d8], R4 ;  /* 0x0002d80401007387 */ /* 0x000fe80000100800 */
[----:B------:R-:W-:Y:S04]  /*9710*/  STL [R1+0x2d4], R8 ;  /* 0x0002d40801007387 */ /* 0x000fe80000100800 */
[----:B------:R0:W-:Y:S04]  /*9720*/  STL [R1+0x1224], R27 ;  /* 0x0012241b01007387 */ /* 0x0001e80000100800 */
[----:B0-----:R-:W4:Y:S01]  /*9730*/  LDL.LU R27, [R1+0x1a8] ;  /* 0x0001a800011b7983 */ /* 0x001f220000300800 */
[----:B------:R-:W-:Y:S01]  /*9740*/  ISETP.GT.U32.AND P3, PT, R0, R3, PT ;  /* 0x000000030000720c */ /* 0x000fe20003f64070 */
[----:B------:R-:W-:-:S12]  /*9750*/  IMAD.HI.U32 R10, R2, R11, RZ ;  /* 0x0000000b020a7227 */ /* 0x000fd800078e00ff */
[----:B------:R-:W-:-:S05]  /*9760*/  @!P3 IMAD.IADD R3, R3, 0x1, -R0 ;  /* 0x000000010303b824 */ /* 0x000fca00078e0a00 */
[----:B------:R-:W-:Y:S01]  /*9770*/  ISETP.GT.U32.AND P0, PT, R0, R3, PT ;  /* 0x000000030000720c */ /* 0x000fe20003f04070 */
[----:B------:R-:W-:-:S04]  /*9780*/  IMAD.MOV R10, RZ, RZ, -R10 ;  /* 0x000000ffff0a7224 */ /* 0x000fc800078e0a0a */
[----:B------:R-:W-:Y:S02]  /*9790*/  IMAD R9, R0, R10, R11 ;  /* 0x0000000a00097224 */ /* 0x000fe400078e020b */
[----:B------:R-:W-:-:S06]  /*97a0*/  IMAD.HI.U32 R13, R2, R12, RZ ;  /* 0x0000000c020d7227 */ /* 0x000fcc00078e00ff */
[----:B------:R-:W-:Y:S01]  /*97b0*/  @!P0 IMAD.IADD R3, R3, 0x1, -R0 ;  /* 0x0000000103038824 */ /* 0x000fe200078e0a00 */
[----:B------:R-:W-:Y:S01]  /*97c0*/  ISETP.GT.U32.AND P0, PT, R0, R9, PT ;  /* 0x000000090000720c */ /* 0x000fe20003f04070 */
[----:B------:R-:W-:-:S04]  /*97d0*/  IMAD.MOV R13, RZ, RZ, -R13 ;  /* 0x000000ffff0d7224 */ /* 0x000fc800078e0a0d */
[----:B------:R-:W-:-:S08]  /*97e0*/  IMAD R6, R0, R13, R12 ;  /* 0x0000000d00067224 */ /* 0x000fd000078e020c */
[----:B------:R-:W-:Y:S01]  /*97f0*/  @!P0 IMAD.IADD R9, R9, 0x1, -R0 ;  /* 0x0000000109098824 */ /* 0x000fe200078e0a00 */
[----:B--2---:R-:W-:Y:S02]  /*9800*/  ISETP.GE.AND P3, PT, R14, RZ, PT ;  /* 0x000000ff0e00720c */ /* 0x004fe40003f66270 */
[----:B------:R-:W-:Y:S02]  /*9810*/  IABS R4, R14 ;  /* 0x0000000e00047213 */ /* 0x000fe40000000000 */
[----:B---3--:R-:W-:Y:S02]  /*9820*/  IABS R14, R15 ;  /* 0x0000000f000e7213 */ /* 0x008fe40000000000 */
[----:B------:R-:W-:-:S03]  /*9830*/  ISETP.GE.AND P2, PT, R15, RZ, PT ;  /* 0x000000ff0f00720c */ /* 0x000fc60003f46270 */
[----:B------:R-:W-:Y:S01]  /*9840*/  IMAD.HI.U32 R15, R2, R14, RZ ;  /* 0x0000000e020f7227 */ /* 0x000fe200078e00ff */
[----:B----4-:R-:W-:Y:S02]  /*9850*/  IABS R13, R16 ;  /* 0x00000010000d7213 */ /* 0x010fe40000000000 */
[----:B------:R-:W2:Y:S01]  /*9860*/  LDL R16, [R1+0x1b8] ;  /* 0x0001b80001107983 */ /* 0x000ea20000100800 */
[----:B------:R-:W-:-:S04]  /*9870*/  IMAD.MOV R15, RZ, RZ, -R15 ;  /* 0x000000ffff0f7224 */ /* 0x000fc800078e0a0f */
[----:B------:R-:W-:Y:S01]  /*9880*/  IMAD R14, R0, R15, R14 ;  /* 0x0000000f000e7224 */ /* 0x000fe200078e020e */
[----:B------:R-:W-:Y:S02]  /*9890*/  IABS R12, R19 ;  /* 0x00000013000c7213 */ /* 0x000fe40000000000 */
[----:B------:R-:W3:Y:S01]  /*98a0*/  LDL R19, [R1+0x1bc] ;  /* 0x0001bc0001137983 */ /* 0x000ee20000100800 */
[----:B------:R-:W-:-:S03]  /*98b0*/  IABS R11, R23 ;  /* 0x00000017000b7213 */ /* 0x000fc60000000000 */
[----:B------:R-:W4:Y:S01]  /*98c0*/  LDL R23, [R1+0x1c0] ;  /* 0x0001c00001177983 */ /* 0x000f220000100800 */
[----:B------:R-:W-:-:S03]  /*98d0*/  ISETP.GE.AND P0, PT, R27, RZ, PT ;  /* 0x000000ff1b00720c */ /* 0x000fc60003f06270 */
[----:B------:R-:W4:Y:S04]  /*98e0*/  LDL.LU R27, [R1+0x1224] ;  /* 0x00122400011b7983 */ /* 0x000f280000300800 */
[----:B------:R-:W4:Y:S01]  /*98f0*/  LDL R15, [R1+0x1b4] ;  /* 0x0001b400010f7983 */ /* 0x000f220000100800 */
[----:B------:R-:W-:-:S13]  /*9900*/  ISETP.GT.U32.AND P6, PT, R0, R6, PT ;  /* 0x000000060000720c */ /* 0x000fda0003fc4070 */
[----:B------:R-:W-:-:S05]  /*9910*/  @!P6 IMAD.IADD R6, R6, 0x1, -R0 ;  /* 0x000000010606e824 */ /* 0x000fca00078e0a00 */
[----:B------:R-:W-:Y:S01]  /*9920*/  ISETP.GT.U32.AND P6, PT, R0, R6, PT ;  /* 0x000000060000720c */ /* 0x000fe20003fc4070 */
[----:B------:R-:W-:-:S04]  /*9930*/  IMAD.HI.U32 R8, R2, R12, RZ ;  /* 0x0000000c02087227 */ /* 0x000fc800078e00ff */
[----:B------:R-:W-:-:S04]  /*9940*/  IMAD.HI.U32 R7, R2, R4, RZ ;  /* 0x0000000402077227 */ /* 0x000fc800078e00ff */
[----:B------:R-:W-:Y:S02]  /*9950*/  IMAD.MOV R8, RZ, RZ, -R8 ;  /* 0x000000ffff087224 */ /* 0x000fe400078e0a08 */
[----:B------:R-:W-:-:S04]  /*9960*/  IMAD.HI.U32 R10, R2, R13, RZ ;  /* 0x0000000d020a7227 */ /* 0x000fc800078e00ff */
[----:B------:R-:W-:Y:S02]  /*9970*/  @!P6 IMAD.IADD R6, R6, 0x1, -R0 ;  /* 0x000000010606e824 */ /* 0x000fe400078e0a00 */
[----:B------:R-:W-:Y:S02]  /*9980*/  IMAD.MOV R7, RZ, RZ, -R7 ;  /* 0x000000ffff077224 */ /* 0x000fe400078e0a07 */
[C---:B------:R-:W-:Y:S02]  /*9990*/  IMAD R12, R0.reuse, R8, R12 ;  /* 0x00000008000c7224 */ /* 0x040fe400078e020c */
[----:B------:R-:W-:Y:S02]  /*99a0*/  IMAD.MOV R10, RZ, RZ, -R10 ;  /* 0x000000ffff0a7224 */ /* 0x000fe400078e0a0a */
[----:B------:R-:W-:Y:S02]  /*99b0*/  IMAD.MOV.U32 R8, RZ, RZ, R6 ;  /* 0x000000ffff087224 */ /* 0x000fe400078e0006 */
[----:B------:R-:W-:-:S02]  /*99c0*/  IMAD R4, R0, R7, R4 ;  /* 0x0000000700047224 */ /* 0x000fc400078e0204 */
[----:B------:R-:W-:-:S04]  /*99d0*/  IMAD.HI.U32 R7, R2, R11, RZ ;  /* 0x0000000b02077227 */ /* 0x000fc800078e00ff */
[----:B------:R-:W-:Y:S02]  /*99e0*/  @!P5 IMAD.MOV R3, RZ, RZ, -R3 ;  /* 0x000000ffff03d224 */ /* 0x000fe400078e0a03 */
[----:B------:R-:W-:Y:S02]  /*99f0*/  IMAD R13, R0, R10, R13 ;  /* 0x0000000a000d7224 */ /* 0x000fe400078e020d */
[----:B------:R-:W-:Y:S01]  /*9a00*/  @!P4 IMAD.MOV R8, RZ, RZ, -R8 ;  /* 0x000000ffff08c224 */ /* 0x000fe200078e0a08 */
[----:B------:R3:W-:Y:S01]  /*9a10*/  STL [R1+0x2c8], R3 ;  /* 0x0002c80301007387 */ /* 0x0007e20000100800 */
[----:B------:R-:W-:-:S03]  /*9a20*/  IMAD.MOV R7, RZ, RZ, -R7 ;  /* 0x000000ffff077224 */ /* 0x000fc600078e0a07 */
[----:B------:R0:W-:Y:S01]  /*9a30*/  STL [R1+0x2c4], R8 ;  /* 0x0002c40801007387 */ /* 0x0001e20000100800 */
[----:B------:R-:W-:Y:S01]  /*9a40*/  IMAD R11, R0, R7, R11 ;  /* 0x00000007000b7224 */ /* 0x000fe200078e020b */
[----:B--2---:R-:W-:-:S05]  /*9a50*/  IABS R7, R16 ;  /* 0x0000001000077213 */ /* 0x004fca0000000000 */
[----:B------:R-:W-:-:S04]  /*9a60*/  IMAD.HI.U32 R16, R2, R7, RZ ;  /* 0x0000000702107227 */ /* 0x000fc800078e00ff */
[----:B------:R-:W-:Y:S01]  /*9a70*/  IMAD.MOV R16, RZ, RZ, -R16 ;  /* 0x000000ffff107224 */ /* 0x000fe200078e0a10 */
[----:B---3--:R-:W-:Y:S02]  /*9a80*/  IABS R3, R19 ;  /* 0x0000001300037213 */ /* 0x008fe40000000000 */
[----:B----4-:R-:W-:Y:S01]  /*9a90*/  IABS R6, R23 ;  /* 0x0000001700067213 */ /* 0x010fe20000000000 */
[----:B------:R-:W-:Y:S01]  /*9aa0*/  IMAD.MOV.U32 R23, RZ, RZ, R17 ;  /* 0x000000ffff177224 */ /* 0x000fe200078e0011 */
[----:B------:R-:W2:Y:S01]  /*9ab0*/  LDL.LU R19, [R1+0x1c4] ;  /* 0x0001c40001137983 */ /* 0x000ea20000300800 */
[----:B------:R-:W-:-:S03]  /*9ac0*/  IMAD R7, R0, R16, R7 ;  /* 0x0000001000077224 */ /* 0x000fc600078e0207 */
[----:B------:R-:W3:Y:S04]  /*9ad0*/  LDL.LU R17, [R1+0x1c8] ;  /* 0x0001c80001117983 */ /* 0x000ee80000300800 */
[----:B------:R-:W4:Y:S01]  /*9ae0*/  LDL.LU R16, [R1+0x1ac] ;  /* 0x0001ac0001107983 */ /* 0x000f220000300800 */
[----:B------:R-:W-:-:S05]  /*9af0*/  IABS R10, R15 ;  /* 0x0000000f000a7213 */ /* 0x000fca0000000000 */
[----:B0-----:R-:W-:-:S04]  /*9b00*/  IMAD.HI.U32 R8, R2, R10, RZ ;  /* 0x0000000a02087227 */ /* 0x001fc800078e00ff */
[----:B------:R-:W-:Y:S02]  /*9b10*/  IMAD.MOV R8, RZ, RZ, -R8 ;  /* 0x000000ffff087224 */ /* 0x000fe400078e0a08 */
[----:B------:R-:W-:-:S04]  /*9b20*/  IMAD.HI.U32 R15, R2, R3, RZ ;  /* 0x00000003020f7227 */ /* 0x000fc800078e00ff */
[----:B------:R-:W-:Y:S02]  /*9b30*/  IMAD R10, R0, R8, R10 ;  /* 0x00000008000a7224 */ /* 0x000fe400078e020a */
[----:B------:R-:W-:-:S04]  /*9b40*/  IMAD.HI.U32 R8, R2, R6, RZ ;  /* 0x0000000602087227 */ /* 0x000fc800078e00ff */
[----:B------:R-:W-:Y:S02]  /*9b50*/  IMAD.MOV R15, RZ, RZ, -R15 ;  /* 0x000000ffff0f7224 */ /* 0x000fe400078e0a0f */
[----:B------:R-:W-:Y:S02]  /*9b60*/  IMAD.MOV R8, RZ, RZ, -R8 ;  /* 0x000000ffff087224 */ /* 0x000fe400078e0a08 */
[C---:B------:R-:W-:Y:S02]  /*9b70*/  IMAD R3, R0.reuse, R15, R3 ;  /* 0x0000000f00037224 */ /* 0x040fe400078e0203 */
[----:B------:R-:W3:Y:S01]  /*9b80*/  LDL.LU R15, [R1+0x1b0] ;  /* 0x0001b000010f7983 */ /* 0x000ee20000300800 */
[----:B------:R-:W-:-:S03]  /*9b90*/  IMAD R6, R0, R8, R6 ;  /* 0x0000000800067224 */ /* 0x000fc600078e0206 */
[----:B------:R-:W3:Y:S01]  /*9ba0*/  LDL.LU R8, [R1+0x1cc] ;  /* 0x0001cc0001087983 */ /* 0x000ee20000300800 */
[----:B------:R-:W-:-:S13]  /*9bb0*/  ISETP.GT.U32.AND P6, PT, R0, R4, PT ;  /* 0x000000040000720c */ /* 0x000fda0003fc4070 */
[----:B------:R-:W-:Y:S01]  /*9bc0*/  @!P6 IMAD.IADD R4, R4, 0x1, -R0 ;  /* 0x000000010404e824 */ /* 0x000fe200078e0a00 */
[----:B------:R-:W-:-:S13]  /*9bd0*/  ISETP.GT.U32.AND P6, PT, R0, R9, PT ;  /* 0x000000090000720c */ /* 0x000fda0003fc4070 */
[----:B------:R-:W-:Y:S01]  /*9be0*/  @!P6 IMAD.IADD R9, R9, 0x1, -R0 ;  /* 0x000000010909e824 */ /* 0x000fe200078e0a00 */
[C---:B------:R-:W-:Y:S02]  /*9bf0*/  ISETP.GT.U32.AND P6, PT, R0.reuse, R13, PT ;  /* 0x0000000d0000720c */ /* 0x040fe40003fc4070 */
[----:B------:R-:W-:-:S11]  /*9c00*/  ISETP.GT.U32.AND P5, PT, R0, R4, PT ;  /* 0x000000040000720c */ /* 0x000fd60003fa4070 */
[--C-:B------:R-:W-:Y:S01]  /*9c10*/  @!P6 IMAD.IADD R13, R13, 0x1, -R0.reuse ;  /* 0x000000010d0de824 */ /* 0x100fe200078e0a00 */
[----:B------:R-:W-:Y:S01]  /*9c20*/  ISETP.GT.U32.AND P6, PT, R0, R10, PT ;  /* 0x0000000a0000720c */ /* 0x000fe20003fc4070 */
[----:B------:R-:W-:Y:S02]  /*9c30*/  @!P1 IMAD.MOV R9, RZ, RZ, -R9 ;  /* 0x000000ffff099224 */ /* 0x000fe400078e0a09 */
[----:B------:R-:W-:-:S03]  /*9c40*/  @!P5 IMAD.IADD R4, R4, 0x1, -R0 ;  /* 0x000000010404d824 */ /* 0x000fc600078e0a00 */
[----:B------:R2:W-:Y:S07]  /*9c50*/  STL [R1+0x2bc], R9 ;  /* 0x0002bc0901007387 */ /* 0x0005ee0000100800 */
[----:B------:R-:W-:-:S05]  /*9c60*/  @!P6 IMAD.IADD R10, R10, 0x1, -R0 ;  /* 0x000000010a0ae824 */ /* 0x000fca00078e0a00 */
[----:B------:R-:W-:Y:S01]  /*9c70*/  ISETP.GT.U32.AND P6, PT, R0, R10, PT ;  /* 0x0000000a0000720c */ /* 0x000fe20003fc4070 */
[----:B------:R-:W-:-:S12]  /*9c80*/  @!P3 IMAD.MOV R4, RZ, RZ, -R4 ;  /* 0x000000ffff04b224 */ /* 0x000fd800078e0a04 */
[----:B------:R-:W-:Y:S01]  /*9c90*/  @!P6 IMAD.IADD R10, R10, 0x1, -R0 ;  /* 0x000000010a0ae824 */ /* 0x000fe200078e0a00 */
[----:B--2---:R-:W-:Y:S01]  /*9ca0*/  IABS R9, R19 ;  /* 0x0000001300097213 */ /* 0x004fe20000000000 */
[----:B------:R3:W-:Y:S02]  /*9cb0*/  STL [R1+0x1218], R19 ;  /* 0x0012181301007387 */ /* 0x0007e40000100800 */
[----:B---3--:R-:W-:-:S05]  /*9cc0*/  IMAD.MOV.U32 R19, RZ, RZ, R8 ;  /* 0x000000ffff137224 */ /* 0x008fca00078e0008 */
[----:B------:R0:W-:Y:S04]  /*9cd0*/  STL [R1+0x1220], R19 ;  /* 0x0012201301007387 */ /* 0x0001e80000100800 */
[----:B------:R1:W-:Y:S04]  /*9ce0*/  STL [R1+0x2b0], R4 ;  /* 0x0002b00401007387 */ /* 0x0003e80000100800 */
[----:B------:R-:W2:Y:S01]  /*9cf0*/  LDL.LU R8, [R1+0x1b8] ;  /* 0x0001b80001087983 */ /* 0x000ea20000300800 */
[----:B0-----:R-:W-:-:S03]  /*9d00*/  IMAD.MOV.U32 R19, RZ, RZ, R15 ;  /* 0x000000ffff137224 */ /* 0x001fc600078e000f */
[----:B------:R0:W-:Y:S01]  /*9d10*/  STL [R1+0x121c], R17 ;  /* 0x00121c1101007387 */ /* 0x0001e20000100800 */
[----:B-1----:R-:W-:Y:S02]  /*9d20*/  IABS R4, R17 ;  /* 0x0000001100047213 */ /* 0x002fe40000000000 */
[----:B------:R-:W-:Y:S01]  /*9d30*/  ISETP.GE.AND P6, PT, R19, RZ, PT ;  /* 0x000000ff1300720c */ /* 0x000fe20003fc6270 */
[----:B0-----:R-:W3:Y:S04]  /*9d40*/  LDL.LU R17, [R1+0x1b4] ;  /* 0x0001b40001117983 */ /* 0x001ee80000300800 */
[----:B------:R-:W3:Y:S01]  /*9d50*/  LDL.LU R19, [R1+0x1220] ;  /* 0x0012200001137983 */ /* 0x000ee20000300800 */
[C---:B------:R-:W-:Y:S02]  /*9d60*/  ISETP.GT.U32.AND P4, PT, R0.reuse, R14, PT ;  /* 0x0000000e0000720c */ /* 0x040fe40003f84070 */
[----:B------:R-:W-:-:S11]  /*9d70*/  ISETP.GT.U32.AND P5, PT, R0, R12, PT ;  /* 0x0000000c0000720c */ /* 0x000fd60003fa4070 */
[--C-:B------:R-:W-:Y:S01]  /*9d80*/  @!P4 IMAD.IADD R14, R14, 0x1, -R0.reuse ;  /* 0x000000010e0ec824 */ /* 0x100fe200078e0a00 */
[----:B------:R-:W-:Y:S01]  /*9d90*/  ISETP.GT.U32.AND P4, PT, R0, R11, PT ;  /* 0x0000000b0000720c */ /* 0x000fe20003f84070 */
[----:B------:R-:W-:-:S03]  /*9da0*/  @!P5 IMAD.IADD R12, R12, 0x1, -R0 ;  /* 0x000000010c0cd824 */ /* 0x000fc600078e0a00 */
[----:B------:R-:W-:-:S09]  /*9db0*/  ISETP.GT.U32.AND P5, PT, R0, R14, PT ;  /* 0x0000000e0000720c */ /* 0x000fd20003fa4070 */
[--C-:B------:R-:W-:Y:S01]  /*9dc0*/  @!P4 IMAD.IADD R11, R11, 0x1, -R0.reuse ;  /* 0x000000010b0bc824 */ /* 0x100fe200078e0a00 */
[C---:B------:R-:W-:Y:S02]  /*9dd0*/  ISETP.GT.U32.AND P4, PT, R0.reuse, R13, PT ;  /* 0x0000000d0000720c */ /* 0x040fe40003f84070 */
[----:B------:R-:W-:Y:S01]  /*9de0*/  ISETP.GT.U32.AND P1, PT, R0, R12, PT ;  /* 0x0000000c0000720c */ /* 0x000fe20003f24070 */
[----:B------:R-:W-:Y:S01]  /*9df0*/  @!P5 IMAD.IADD R14, R14, 0x1, -R0 ;  /* 0x000000010e0ed824 */ /* 0x000fe200078e0a00 */
[----:B------:R-:W-:-:S09]  /*9e00*/  ISETP.GT.U32.AND P5, PT, R0, R7, PT ;  /* 0x000000070000720c */ /* 0x000fd20003fa4070 */
[--C-:B------:R-:W-:Y:S01]  /*9e10*/  @!P4 IMAD.IADD R13, R13, 0x1, -R0.reuse ;  /* 0x000000010d0dc824 */ /* 0x100fe200078e0a00 */
[----:B------:R-:W-:Y:S01]  /*9e20*/  ISETP.GT.U32.AND P4, PT, R0, R3, PT ;  /* 0x000000030000720c */ /* 0x000fe20003f84070 */
[----:B------:R-:W-:Y:S01]  /*9e30*/  @!P1 IMAD.IADD R12, R12, 0x1, -R0 ;  /* 0x000000010c0c9824 */ /* 0x000fe200078e0a00 */
[----:B----4-:R-:W-:Y:S01]  /*9e40*/  ISETP.GE.AND P1, PT, R16, RZ, PT ;  /* 0x000000ff1000720c */ /* 0x010fe20003f26270 */
[----:B------:R-:W-:-:S04]  /*9e50*/  IMAD.HI.U32 R16, R2, R9, RZ ;  /* 0x0000000902107227 */ /* 0x000fc800078e00ff */
[----:B------:R-:W-:-:S04]  /*9e60*/  IMAD.HI.U32 R15, R2, R4, RZ ;  /* 0x00000004020f7227 */ /* 0x000fc800078e00ff */
[--C-:B------:R-:W-:Y:S02]  /*9e70*/  @!P5 IMAD.IADD R7, R7, 0x1, -R0.reuse ;  /* 0x000000010707d824 */ /* 0x100fe400078e0a00 */
[----:B------:R-:W-:Y:S02]  /*9e80*/  @!P4 IMAD.IADD R3, R3, 0x1, -R0 ;  /* 0x000000010303c824 */ /* 0x000fe400078e0a00 */
[----:B------:R-:W-:Y:S02]  /*9e90*/  IMAD.MOV R16, RZ, RZ, -R16 ;  /* 0x000000ffff107224 */ /* 0x000fe400078e0a10 */
[----:B------:R-:W-:Y:S02]  /*9ea0*/  IMAD.MOV R15, RZ, RZ, -R15 ;  /* 0x000000ffff0f7224 */ /* 0x000fe400078e0a0f */
[C---:B------:R-:W-:Y:S02]  /*9eb0*/  IMAD R9, R0.reuse, R16, R9 ;  /* 0x0000001000097224 */ /* 0x040fe400078e0209 */
[----:B------:R-:W4:Y:S01]  /*9ec0*/  LDL.LU R16, [R1+0x1c0] ;  /* 0x0001c00001107983 */ /* 0x000f220000300800 */
[----:B------:R-:W-:-:S03]  /*9ed0*/  IMAD R4, R0, R15, R4 ;  /* 0x0000000f00047224 */ /* 0x000fc600078e0204 */
[----:B------:R-:W4:Y:S01]  /*9ee0*/  LDL.LU R15, [R1+0x1bc] ;  /* 0x0001bc00010f7983 */ /* 0x000f220000300800 */
[----:B--2---:R-:W-:Y:S02]  /*9ef0*/  ISETP.GE.AND P4, PT, R8, RZ, PT ;  /* 0x000000ff0800720c */ /* 0x004fe40003f86270 */
[----:B---3--:R-:W-:Y:S01]  /*9f00*/  ISETP.GE.AND P5, PT, R17, RZ, PT ;  /* 0x000000ff1100720c */ /* 0x008fe20003fa6270 */
[----:B------:R-:W-:Y:S01]  /*9f10*/  IMAD.MOV.U32 R17, RZ, RZ, R14 ;  /* 0x000000ffff117224 */ /* 0x000fe200078e000e */
[----:B------:R-:W-:Y:S01]  /*9f20*/  IABS R8, R19 ;  /* 0x0000001300087213 */ /* 0x000fe20000000000 */
[----:B------:R-:W-:Y:S02]  /*9f30*/  IMAD.MOV.U32 R14, RZ, RZ, R19 ;  /* 0x000000ffff0e7224 */ /* 0x000fe400078e0013 */
[----:B------:R-:W-:Y:S02]  /*9f40*/  IMAD.MOV.U32 R19, RZ, RZ, R13 ;  /* 0x000000ffff137224 */ /* 0x000fe400078e000d */
[----:B------:R-:W-:-:S02]  /*9f50*/  @!P2 IMAD.MOV R17, RZ, RZ, -R17 ;  /* 0x000000ffff11a224 */ /* 0x000fc400078e0a11 */
[----:B------:R-:W-:-:S03]  /*9f60*/  @!P0 IMAD.MOV R19, RZ, RZ, -R19 ;  /* 0x000000ffff138224 */ /* 0x000fc600078e0a13 */
[----:B------:R0:W-:Y:S04]  /*9f70*/  STL [R1+0x2ac], R17 ;  /* 0x0002ac1101007387 */ /* 0x0001e80000100800 */
[----:B0-----:R-:W2:Y:S04]  /*9f80*/  LDL.LU R17, [R1+0x121c] ;  /* 0x00121c0001117983 */ /* 0x001ea80000300800 */
[----:B------:R0:W-:Y:S04]  /*9f90*/  STL [R1+0x2a4], R19 ;  /* 0x0002a41301007387 */ /* 0x0001e80000100800 */
[----:B0-----:R-:W3:Y:S01]  /*9fa0*/  LDL.LU R19, [R1+0x1218] ;  /* 0x0012180001137983 */ /* 0x001ee20000300800 */
[----:B------:R-:W-:-:S13]  /*9fb0*/  ISETP.GT.U32.AND P3, PT, R0, R11, PT ;  /* 0x0000000b0000720c */ /* 0x000fda0003f64070 */
[----:B------:R-:W-:Y:S01]  /*9fc0*/  @!P3 IMAD.IADD R11, R11, 0x1, -R0 ;  /* 0x000000010b0bb824 */ /* 0x000fe200078e0a00 */
[C---:B------:R-:W-:Y:S01]  /*9fd0*/  ISETP.GT.U32.AND P3, PT, R0.reuse, R6, PT ;  /* 0x000000060000720c */ /* 0x040fe20003f64070 */
[----:B------:R-:W-:Y:S01]  /*9fe0*/  IMAD.MOV.U32 R13, RZ, RZ, R12 ;  /* 0x000000ffff0d7224 */ /* 0x000fe200078e000c */
[----:B------:R-:W-:Y:S01]  /*9ff0*/  ISETP.GT.U32.AND P0, PT, R0, R3, PT ;  /* 0x000000030000720c */ /* 0x000fe20003f04070 */
[----:B------:R-:W-:Y:S02]  /*a000*/  IMAD.MOV.U32 R12, RZ, RZ, R11 ;  /* 0x000000ffff0c7224 */ /* 0x000fe400078e000b */
[----:B------:R-:W-:-:S08]  /*a010*/  IMAD.MOV.U32 R11, RZ, RZ, R10 ;  /* 0x000000ffff0b7224 */ /* 0x000fd000078e000a */
[----:B------:R-:W-:Y:S01]  /*a020*/  @!P3 IMAD.IADD R6, R6, 0x1, -R0 ;  /* 0x000000010606b824 */ /* 0x000fe200078e0a00 */
[----:B------:R-:W-:Y:S01]  /*a030*/  ISETP.GT.U32.AND P3, PT, R0, R7, PT ;  /* 0x000000070000720c */ /* 0x000fe20003f64070 */
[----:B------:R-:W-:-:S03]  /*a040*/  @!P1 IMAD.MOV R13, RZ, RZ, -R13 ;  /* 0x000000ffff0d9224 */ /* 0x000fc600078e0a0d */
[----:B------:R-:W-:Y:S01]  /*a050*/  ISETP.GT.U32.AND P2, PT, R0, R6, PT ;  /* 0x000000060000720c */ /* 0x000fe20003f44070 */
[----:B------:R-:W-:Y:S02]  /*a060*/  @!P6 IMAD.MOV R12, RZ, RZ, -R12 ;  /* 0x000000ffff0ce224 */ /* 0x000fe400078e0a0c */
[----:B------:R-:W-:Y:S01]  /*a070*/  @!P5 IMAD.MOV R11, RZ, RZ, -R11 ;  /* 0x000000ffff0bd224 */ /* 0x000fe200078e0a0b */
[----:B------:R-:W-:Y:S01]  /*a080*/  STL [R1+0x29c], R13 ;  /* 0x00029c0d01007387 */ /* 0x000fe20000100800 */
[----:B----4-:R-:W-:-:S03]  /*a090*/  ISETP.GE.AND P6, PT, R15, RZ, PT ;  /* 0x000000ff0f00720c */ /* 0x010fc60003fc6270 */
[----:B------:R-:W-:Y:S01]  /*a0a0*/  STL [R1+0x298], R12 ;  /* 0x0002980c01007387 */ /* 0x000fe20000100800 */
[--C-:B------:R-:W-:Y:S01]  /*a0b0*/  @!P3 IMAD.IADD R7, R7, 0x1, -R0.reuse ;  /* 0x000000010707b824 */ /* 0x100fe200078e0a00 */
[----:B------:R-:W-:Y:S02]  /*a0c0*/  ISETP.GE.AND P3, PT, R16, RZ, PT ;  /* 0x000000ff1000720c */ /* 0x000fe40003f66270 */
[----:B------:R-:W-:Y:S01]  /*a0d0*/  STL [R1+0x294], R11 ;  /* 0x0002940b01007387 */ /* 0x000fe20000100800 */
[----:B------:R-:W-:-:S03]  /*a0e0*/  @!P0 IMAD.IADD R3, R3, 0x1, -R0 ;  /* 0x0000000103038824 */ /* 0x000fc600078e0a00 */
[----:B------:R-:W4:Y:S01]  /*a0f0*/  LDL.LU R15, [R1+0x1d8] ;  /* 0x0001d800010f7983 */ /* 0x000f220000300800 */
[----:B------:R-:W-:-:S03]  /*a100*/  @!P2 IMAD.IADD R6, R6, 0x1, -R0 ;  /* 0x000000010606a824 */ /* 0x000fc600078e0a00 */
[----:B------:R-:W4:Y:S01]  /*a110*/  LDL.LU R16, [R1+0x1d0] ;  /* 0x0001d00001107983 */ /* 0x000f220000300800 */
[----:B--2---:R-:W-:Y:S02]  /*a120*/  ISETP.GE.AND P2, PT, R17, RZ, PT ;  /* 0x000000ff1100720c */ /* 0x004fe40003f46270 */
[----:B---3--:R-:W-:Y:S02]  /*a130*/  ISETP.GE.AND P0, PT, R19, RZ, PT ;  /* 0x000000ff1300720c */ /* 0x008fe40003f06270 */
[----:B------:R-:W2:Y:S04]  /*a140*/  LDL.LU R19, [R1+0x1d4] ;  /* 0x0001d40001137983 */ /* 0x000ea80000300800 */
[----:B------:R-:W3:Y:S01]  /*a150*/  LDL.LU R17, [R1+0x1dc] ;  /* 0x0001dc0001117983 */ /* 0x000ee20000300800 */
[----:B------:R-:W-:Y:S01]  /*a160*/  ISETP.GT.U32.AND P1, PT, R0, R9, PT ;  /* 0x000000090000720c */ /* 0x000fe20003f24070 */
[----:B------:R-:W-:-:S02]  /*a170*/  @!P4 IMAD.MOV R7, RZ, RZ, -R7 ;  /* 0x000000ffff07c224 */ /* 0x000fc400078e0a07 */
[----:B------:R-:W-:Y:S02]  /*a180*/  @!P6 IMAD.MOV R3, RZ, RZ, -R3 ;  /* 0x000000ffff03e224 */ /* 0x000fe400078e0a03 */
[----:B------:R-:W-:Y:S01]  /*a190*/  @!P3 IMAD.MOV R6, RZ, RZ, -R6 ;  /* 0x000000ffff06b224 */ /* 0x000fe200078e0a06 */
[----:B------:R-:W-:Y:S01]  /*a1a0*/  STL [R1+0x290], R7 ;  /* 0x0002900701007387 */ /* 0x000fe20000100800 */
[----:B------:R-:W-:-:S03]  /*a1b0*/  ISETP.GT.U32.AND P5, PT, R0, R4, PT ;  /* 0x000000040000720c */ /* 0x000fc60003fa4070 */
[----:B------:R0:W-:Y:S03]  /*a1c0*/  STL [R1+0x28c], R3 ;  /* 0x00028c0301007387 */ /* 0x0001e60000100800 */
[----:B------:R-:W-:Y:S01]  /*a1d0*/  @!P1 IMAD.IADD R9, R9, 0x1, -R0 ;  /* 0x0000000109099824 */ /* 0x000fe200078e0a00 */
[----:B------:R-:W-:-:S04]  /*a1e0*/  ISETP.GE.AND P1, PT, R14, RZ, PT ;  /* 0x000000ff0e00720c */ /* 0x000fc80003f26270 */
[----:B------:R-:W-:Y:S02]  /*a1f0*/  ISETP.GT.U32.AND P4, PT, R0, R9, PT ;  /* 0x000000090000720c */ /* 0x000fe40003f84070 */
[--C-:B------:R-:W-:Y:S01]  /*a200*/  @!P5 IMAD.IADD R4, R4, 0x1, -R0.reuse ;  /* 0x000000010404d824 */ /* 0x100fe200078e0a00 */
[----:B----4-:R-:W-:Y:S02]  /*a210*/  ISETP.GE.AND P6, PT, R15, RZ, PT ;  /* 0x000000ff0f00720c */ /* 0x010fe40003fc6270 */
[----:B0-----:R-:W-:Y:S02]  /*a220*/  IABS R3, R15 ;  /* 0x0000000f00037213 */ /* 0x001fe40000000000 */
[----:B------:R-:W4:Y:S04]  /*a230*/  LDL.LU R15, [R1+0x1e0] ;  /* 0x0001e000010f7983 */ /* 0x000f280000300800 */
[----:B------:R-:W4:Y:S04]  /*a240*/  LDL.LU R14, [R1+0x1e4] ;  /* 0x0001e400010e7983 */ /* 0x000f280000300800 */
[----:B------:R-:W-:Y:S01]  /*a250*/  STL [R1+0x27c], R6 ;  /* 0x00027c0601007387 */ /* 0x000fe20000100800 */
[----:B------:R-:W-:Y:S01]  /*a260*/  ISETP.GT.U32.AND P5, PT, R0, R4, PT ;  /* 0x000000040000720c */ /* 0x000fe20003fa4070 */
[----:B------:R-:W-:-:S04]  /*a270*/  @!P4 IMAD.IADD R9, R9, 0x1, -R0 ;  /* 0x000000010909c824 */ /* 0x000fc800078e0a00 */
[----:B------:R-:W-:-:S08]  /*a280*/  @!P0 IMAD.MOV R9, RZ, RZ, -R9 ;  /* 0x000000ffff098224 */ /* 0x000fd000078e0a09 */
[----:B------:R-:W-:Y:S01]  /*a290*/  @!P5 IMAD.IADD R4, R4, 0x1, -R0 ;  /* 0x000000010404d824 */ /* 0x000fe200078e0a00 */
[----:B---3--:R-:W-:Y:S01]  /*a2a0*/  IABS R7, R17 ;  /* 0x0000001100077213 */ /* 0x008fe20000000000 */
[----:B------:R0:W-:Y:S04]  /*a2b0*/  STL [R1+0x1214], R17 ;  /* 0x0012141101007387 */ /* 0x0001e80000100800 */
[----:B0-----:R-:W3:Y:S01]  /*a2c0*/  LDL R17, [R1+0x1e8] ;  /* 0x0001e80001117983 */ /* 0x001ee20000100800 */
[----:B--2---:R-:W-:Y:S02]  /*a2d0*/  IABS R11, R19 ;  /* 0x00000013000b7213 */ /* 0x004fe40000000000 */
[----:B------:R-:W-:Y:S01]  /*a2e0*/  ISETP.GE.AND P5, PT, R19, RZ, PT ;  /* 0x000000ff1300720c */ /* 0x000fe20003fa6270 */
[----:B------:R4:W-:Y:S04]  /*a2f0*/  STL [R1+0x26c], R9 ;  /* 0x00026c0901007387 */ /* 0x0009e80000100800 */
[----:B------:R-:W2:Y:S01]  /*a300*/  LDL.LU R19, [R1+0x1f0] ;  /* 0x0001f00001137983 */ /* 0x000ea20000300800 */
[----:B------:R-:W-:-:S04]  /*a310*/  IMAD.HI.U32 R10, R2, R8, RZ ;  /* 0x00000008020a7227 */ /* 0x000fc800078e00ff */
[----:B------:R-:W-:-:S04]  /*a320*/  IMAD.MOV R10, RZ, RZ, -R10 ;  /* 0x000000ffff0a7224 */ /* 0x000fc800078e0a0a */
[----:B------:R-:W-:-:S05]  /*a330*/  IMAD R8, R0, R10, R8 ;  /* 0x0000000a00087224 */ /* 0x000fca00078e0208 */
[----:B------:R-:W-:Y:S02]  /*a340*/  ISETP.GT.U32.AND P3, PT, R0, R8, PT ;  /* 0x000000080000720c */ /* 0x000fe40003f64070 */
[----:B------:R-:W-:Y:S01]  /*a350*/  IABS R13, R16 ;  /* 0x00000010000d7213 */ /* 0x000fe20000000000 */
[----:B------:R-:W-:-:S04]  /*a360*/  IMAD.HI.U32 R12, R2, R3, RZ ;  /* 0x00000003020c7227 */ /* 0x000fc800078e00ff */
[----:B------:R-:W-:-:S06]  /*a370*/  IMAD.HI.U32 R10, R2, R13, RZ ;  /* 0x0000000d020a7227 */ /* 0x000fcc00078e00ff */
[----:B------:R-:W-:Y:S02]  /*a380*/  @!P3 IMAD.IADD R8, R8, 0x1, -R0 ;  /* 0x000000010808b824 */ /* 0x000fe400078e0a00 */
[----:B------:R-:W-:Y:S02]  /*a390*/  IMAD.MOV R12, RZ, RZ, -R12 ;  /* 0x000000ffff0c7224 */ /* 0x000fe400078e0a0c */
[----:B------:R-:W-:Y:S01]  /*a3a0*/  IMAD.HI.U32 R6, R2, R11, RZ ;  /* 0x0000000b02067227 */ /* 0x000fe200078e00ff */
[----:B------:R-:W-:-:S03]  /*a3b0*/  ISETP.GT.U32.AND P3, PT, R0, R8, PT ;  /* 0x000000080000720c */ /* 0x000fc60003f64070 */
[----:B------:R-:W-:Y:S01]  /*a3c0*/  IMAD.MOV R10, RZ, RZ, -R10 ;  /* 0x000000ffff0a7224 */ /* 0x000fe200078e0a0a */
[----:B------:R-:W-:Y:S01]  /*a3d0*/  ISETP.GE.AND P4, PT, R16, RZ, PT ;  /* 0x000000ff1000720c */ /* 0x000fe20003f86270 */
[C---:B------:R-:W-:Y:S02]  /*a3e0*/  IMAD R3, R0.reuse, R12, R3 ;  /* 0x0000000c00037224 */ /* 0x040fe400078e0203 */
[----:B------:R-:W-:Y:S02]  /*a3f0*/  IMAD.MOV R6, RZ, RZ, -R6 ;  /* 0x000000ffff067224 */ /* 0x000fe400078e0a06 */
[C---:B------:R-:W-:Y:S02]  /*a400*/  IMAD R13, R0.reuse, R10, R13 ;  /* 0x0000000a000d7224 */ /* 0x040fe400078e020d */
[----:B------:R-:W-:Y:S01]  /*a410*/  IMAD.MOV.U32 R16, RZ, RZ, R4 ;  /* 0x000000ffff107224 */ /* 0x000fe200078e0004 */
[C---:B------:R-:W-:Y:S01]  /*a420*/  ISETP.GT.U32.AND P0, PT, R0.reuse, R3, PT ;  /* 0x000000030000720c */ /* 0x040fe20003f04070 */
[----:B------:R-:W-:-:S02]  /*a430*/  IMAD R11, R0, R6, R11 ;  /* 0x00000006000b7224 */ /* 0x000fc400078e020b */
[----:B------:R-:W-:Y:S01]  /*a440*/  @!P2 IMAD.MOV R16, RZ, RZ, -R16 ;  /* 0x000000ffff10a224 */ /* 0x000fe200078e0a10 */
[----:B------:R-:W-:Y:S01]  /*a450*/  ISETP.GT.U32.AND P2, PT, R0, R13, PT ;  /* 0x0000000d0000720c */ /* 0x000fe20003f44070 */
[----:B------:R-:W-:Y:S01]  /*a460*/  @!P3 IMAD.IADD R8, R8, 0x1, -R0 ;  /* 0x000000010808b824 */ /* 0x000fe200078e0a00 */
[----:B------:R-:W-:Y:S01]  /*a470*/  ISETP.GT.U32.AND P3, PT, R0, R11, PT ;  /* 0x0000000b0000720c */ /* 0x000fe20003f64070 */
[----:B------:R-:W-:Y:S01]  /*a480*/  IMAD.HI.U32 R6, R2, R7, RZ ;  /* 0x0000000702067227 */ /* 0x000fe200078e00ff */
[----:B----4-:R-:W-:Y:S02]  /*a490*/  IABS R9, R15 ;  /* 0x0000000f00097213 */ /* 0x010fe40000000000 */
[----:B------:R-:W-:Y:S01]  /*a4a0*/  IABS R12, R14 ;  /* 0x0000000e000c7213 */ /* 0x000fe20000000000 */
[----:B------:R-:W-:Y:S02]  /*a4b0*/  IMAD.MOV R4, RZ, RZ, -R6 ;  /* 0x000000ffff047224 */ /* 0x000fe400078e0a06 */
[----:B------:R-:W-:-:S04]  /*a4c0*/  @!P0 IMAD.IADD R3, R3, 0x1, -R0 ;  /* 0x0000000103038824 */ /* 0x000fc800078e0a00 */
[--C-:B------:R-:W-:Y:S01]  /*a4d0*/  @!P2 IMAD.IADD R13, R13, 0x1, -R0.reuse ;  /* 0x000000010d0da824 */ /* 0x100fe200078e0a00 */
[C---:B------:R-:W-:Y:S01]  /*a4e0*/  ISETP.GT.U32.AND P2, PT, R0.reuse, R3, PT ;  /* 0x000000030000720c */ /* 0x040fe20003f44070 */
[----:B------:R-:W-:Y:S02]  /*a4f0*/  @!P3 IMAD.IADD R11, R11, 0x1, -R0 ;  /* 0x000000010b0bb824 */ /* 0x000fe400078e0a00 */
[C---:B------:R-:W-:Y:S01]  /*a500*/  IMAD R7, R0.reuse, R4, R7 ;  /* 0x0000000400077224 */ /* 0x040fe200078e0207 */
[----:B------:R-:W-:Y:S01]  /*a510*/  ISETP.GT.U32.AND P3, PT, R0, R13, PT ;  /* 0x0000000d0000720c */ /* 0x000fe20003f64070 */
[----:B------:R-:W-:-:S04]  /*a520*/  IMAD.HI.U32 R6, R2, R9, RZ ;  /* 0x0000000902067227 */ /* 0x000fc800078e00ff */
[----:B------:R-:W-:-:S04]  /*a530*/  IMAD.HI.U32 R4, R2, R12, RZ ;  /* 0x0000000c02047227 */ /* 0x000fc800078e00ff */
[----:B------:R-:W-:Y:S02]  /*a540*/  IMAD.MOV R6, RZ, RZ, -R6 ;  /* 0x000000ffff067224 */ /* 0x000fe400078e0a06 */
[----:B------:R-:W-:Y:S02]  /*a550*/  IMAD.MOV R4, RZ, RZ, -R4 ;  /* 0x000000ffff047224 */ /* 0x000fe400078e0a04 */
[C---:B------:R-:W-:Y:S02]  /*a560*/  IMAD R9, R0.reuse, R6, R9 ;  /* 0x0000000600097224 */ /* 0x040fe400078e0209 */
[C---:B------:R-:W-:Y:S02]  /*a570*/  IMAD R12, R0.reuse, R4, R12 ;  /* 0x00000004000c7224 */ /* 0x040fe400078e020c */
[--C-:B------:R-:W-:Y:S01]  /*a580*/  @!P2 IMAD.IADD R3, R3, 0x1, -R0.reuse ;  /* 0x000000010303a824 */ /* 0x100fe200078e0a00 */
[C---:B------:R-:W-:Y:S01]  /*a590*/  ISETP.GT.U32.AND P2, PT, R0.reuse, R9, PT ;  /* 0x000000090000720c */ /* 0x040fe20003f44070 */
[--C-:B------:R-:W-:Y:S01]  /*a5a0*/  @!P3 IMAD.IADD R13, R13, 0x1, -R0.reuse ;  /* 0x000000010d0db824 */ /* 0x100fe200078e0a00 */
[----:B------:R-:W-:Y:S01]  /*a5b0*/  ISETP.GT.U32.AND P3, PT, R0, R12, PT ;  /* 0x0000000c0000720c */ /* 0x000fe20003f64070 */
[----:B------:R0:W-:Y:S04]  /*a5c0*/  STL [R1+0x264], R16 ;  /* 0x0002641001007387 */ /* 0x0001e80000100800 */
[----:B0-----:R-:W4:Y:S06]  /*a5d0*/  LDL.LU R16, [R1+0x1f4] ;  /* 0x0001f40001107983 */ /* 0x001f2c0000300800 */
[--C-:B------:R-:W-:Y:S01]  /*a5e0*/  @!P2 IMAD.IADD R9, R9, 0x1, -R0.reuse ;  /* 0x000000010909a824 */ /* 0x100fe200078e0a00 */
[----:B------:R-:W-:Y:S01]  /*a5f0*/  ISETP.GE.AND P2, PT, R15, RZ, PT ;  /* 0x000000ff0f00720c */ /* 0x000fe20003f46270 */
[----:B------:R-:W-:Y:S01]  /*a600*/  @!P3 IMAD.IADD R12, R12, 0x1, -R0 ;  /* 0x000000010c0cb824 */ /* 0x000fe200078e0a00 */
[----:B------:R-:W-:-:S02]  /*a610*/  ISETP.GE.AND P3, PT, R14, RZ, PT ;  /* 0x000000ff0e00720c */ /* 0x000fc40003f66270 */
[----:B---3--:R-:W-:Y:S01]  /*a620*/  IABS R10, R17 ;  /* 0x00000011000a7213 */ /* 0x008fe20000000000 */
[----:B------:R-:W-:Y:S02]  /*a630*/  IMAD.MOV.U32 R17, RZ, RZ, R8 ;  /* 0x000000ffff117224 */ /* 0x000fe400078e0008 */
[----:B------:R-:W3:Y:S02]  /*a640*/  LDL R8, [R1+0x1ec] ;  /* 0x0001ec0001087983 */ /* 0x000ee40000100800 */
[----:B------:R-:W-:Y:S01]  /*a650*/  @!P1 IMAD.MOV R17, RZ, RZ, -R17 ;  /* 0x000000ffff119224 */ /* 0x000fe200078e0a11 */
[----:B------:R-:W-:-:S04]  /*a660*/  ISETP.GT.U32.AND P1, PT, R0, R11, PT ;  /* 0x0000000b0000720c */ /* 0x000fc80003f24070 */
[----:B------:R0:W-:Y:S09]  /*a670*/  STL [R1+0x254], R17 ;  /* 0x0002541101007387 */ /* 0x0001f20000100800 */
[----:B------:R-:W-:Y:S01]  /*a680*/  @!P1 IMAD.IADD R11, R11, 0x1, -R0 ;  /* 0x000000010b0b9824 */ /* 0x000fe200078e0a00 */
[----:B0-----:R-:W3:Y:S04]  /*a690*/  LDL.LU R17, [R1+0x1214] ;  /* 0x0012140001117983 */ /* 0x001ee80000300800 */
[----:B------:R0:W-:Y:S01]  /*a6a0*/  STL [R1+0x1210], R11 ;  /* 0x0012100b01007387 */ /* 0x0001e20000100800 */
[----:B--2---:R-:W-:-:S03]  /*a6b0*/  IABS R6, R19 ;  /* 0x0000001300067213 */ /* 0x004fc60000000000 */
[----:B------:R1:W-:Y:S04]  /*a6c0*/  STL [R1+0x120c], R19 ;  /* 0x00120c1301007387 */ /* 0x0003e80000100800 */
[----:B------:R-:W2:Y:S01]  /*a6d0*/  LDL.LU R15, [R1+0x1fc] ;  /* 0x0001fc00010f7983 */ /* 0x000ea20000300800 */
[----:B0-----:R-:W-:-:S03]  /*a6e0*/  IMAD.MOV.U32 R11, RZ, RZ, R3 ;  /* 0x000000ffff0b7224 */ /* 0x001fc600078e0003 */
[----:B------:R-:W2:Y:S01]  /*a6f0*/  LDL.LU R14, [R1+0x200] ;  /* 0x00020000010e7983 */ /* 0x000ea20000300800 */
[----:B------:R-:W-:Y:S02]  /*a700*/  @!P6 IMAD.MOV R11, RZ, RZ, -R11 ;  /* 0x000000ffff0be224 */ /* 0x000fe400078e0a0b */
[----:B-1----:R-:W-:Y:S02]  /*a710*/  IMAD.MOV.U32 R19, RZ, RZ, R13 ;  /* 0x000000ffff137224 */ /* 0x002fe400078e000d */
[----:B------:R-:W2:Y:S04]  /*a720*/  LDL.LU R13, [R1+0x1ec] ;  /* 0x0001ec00010d7983 */ /* 0x000ea80000300800 */
[----:B------:R0:W-:Y:S04]  /*a730*/  STL [R1+0x250], R11 ;  /* 0x0002500b01007387 */ /* 0x0001e80000100800 */
[----:B0-----:R-:W2:Y:S01]  /*a740*/  LDL.LU R11, [R1+0x1210] ;  /* 0x00121000010b7983 */ /* 0x001ea20000300800 */
[----:B------:R-:W-:-:S05]  /*a750*/  @!P4 IMAD.MOV R19, RZ, RZ, -R19 ;  /* 0x000000ffff13c224 */ /* 0x000fca00078e0a13 */
[----:B------:R2:W-:Y:S01]  /*a760*/  STL [R1+0x238], R19 ;  /* 0x0002381301007387 */ /* 0x0005e20000100800 */
[----:B------:R-:W-:Y:S01]  /*a770*/  ISETP.GT.U32.AND P0, PT, R0, R7, PT ;  /* 0x000000070000720c */ /* 0x000fe20003f04070 */
[----:B------:R-:W-:-:S12]  /*a780*/  IMAD.HI.U32 R4, R2, R10, RZ ;  /* 0x0000000a02047227 */ /* 0x000fd800078e00ff */
[----:B------:R-:W-:-:S05]  /*a790*/  @!P0 IMAD.IADD R7, R7, 0x1, -R0 ;  /* 0x0000000107078824 */ /* 0x000fca00078e0a00 */
[----:B------:R-:W-:Y:S01]  /*a7a0*/  ISETP.GT.U32.AND P0, PT, R0, R7, PT ;  /* 0x000000070000720c */ /* 0x000fe20003f04070 */
[----:B------:R-:W-:-:S04]  /*a7b0*/  IMAD.MOV R4, RZ, RZ, -R4 ;  /* 0x000000ffff047224 */ /* 0x000fc800078e0a04 */
[----:B------:R-:W-:Y:S02]  /*a7c0*/  IMAD R10, R0, R4, R10 ;  /* 0x00000004000a7224 */ /* 0x000fe400078e020a */
[----:B--2---:R-:W-:Y:S02]  /*a7d0*/  IMAD.MOV.U32 R19, RZ, RZ, R11 ;  /* 0x000000ffff137224 */ /* 0x004fe400078e000b */
[----:B------:R-:W2:Y:S02]  /*a7e0*/  LDL.LU R11, [R1+0x1e8] ;  /* 0x0001e800010b7983 */ /* 0x000ea40000300800 */
[----:B------:R-:W-:-:S05]  /*a7f0*/  @!P5 IMAD.MOV R19, RZ, RZ, -R19 ;  /* 0x000000ffff13d224 */ /* 0x000fca00078e0a13 */
[----:B------:R0:W-:Y:S04]  /*a800*/  STL [R1+0x234], R19 ;  /* 0x0002341301007387 */ /* 0x0001e80000100800 */
[----:B0-----:R-:W2:Y:S01]  /*a810*/  LDL.LU R19, [R1+0x120c] ;  /* 0x00120c0001137983 */ /* 0x001ea20000300800 */
[----:B------:R-:W-:Y:S01]  /*a820*/  @!P0 IMAD.IADD R7, R7, 0x1, -R0 ;  /* 0x0000000107078824 */ /* 0x000fe200078e0a00 */
[----:B------:R-:W-:Y:S02]  /*a830*/  ISETP.GT.U32.AND P0, PT, R0, R10, PT ;  /* 0x0000000a0000720c */ /* 0x000fe40003f04070 */
[----:B---3--:R-:W-:-:S11]  /*a840*/  ISETP.GE.AND P1, PT, R17, RZ, PT ;  /* 0x000000ff1100720c */ /* 0x008fd60003f26270 */
[----:B------:R-:W-:Y:S01]  /*a850*/  @!P0 IMAD.IADD R10, R10, 0x1, -R0 ;  /* 0x000000010a0a8824 */ /* 0x000fe200078e0a00 */
[C---:B------:R-:W-:Y:S02]  /*a860*/  ISETP.GT.U32.AND P0, PT, R0.reuse, R9, PT ;  /* 0x000000090000720c */ /* 0x040fe40003f04070 */
[C---:B------:R-:W-:Y:S02]  /*a870*/  ISETP.GT.U32.AND P6, PT, R0.reuse, R12, PT ;  /* 0x0000000c0000720c */ /* 0x040fe40003fc4070 */
[----:B------:R-:W-:Y:S01]  /*a880*/  ISETP.GT.U32.AND P4, PT, R0, R10, PT ;  /* 0x0000000a0000720c */ /* 0x000fe20003f84070 */
[----:B------:R-:W-:-:S08]  /*a890*/  @!P1 IMAD.MOV R7, RZ, RZ, -R7 ;  /* 0x000000ffff079224 */ /* 0x000fd000078e0a07 */
[----:B------:R-:W-:Y:S01]  /*a8a0*/  @!P0 IMAD.IADD R9, R9, 0x1, -R0 ;  /* 0x0000000109098824 */ /* 0x000fe200078e0a00 */
[----:B------:R-:W-:-:S03]  /*a8b0*/  ISETP.GE.AND P0, PT, R13, RZ, PT ;  /* 0x000000ff0d00720c */ /* 0x000fc60003f06270 */
[----:B------:R-:W-:Y:S01]  /*a8c0*/  IMAD.MOV.U32 R13, RZ, RZ, R9 ;  /* 0x000000ffff0d7224 */ /* 0x000fe200078e0009 */
[----:B------:R0:W-:Y:S01]  /*a8d0*/  STL [R1+0x230], R7 ;  /* 0x0002300701007387 */ /* 0x0001e20000100800 */
[--C-:B------:R-:W-:Y:S02]  /*a8e0*/  @!P4 IMAD.IADD R10, R10, 0x1, -R0.reuse ;  /* 0x000000010a0ac824 */ /* 0x100fe400078e0a00 */
[----:B------:R-:W-:Y:S01]  /*a8f0*/  @!P2 IMAD.MOV R13, RZ, RZ, -R13 ;  /* 0x000000ffff0da224 */ /* 0x000fe200078e0a0d */
[----:B----4-:R-:W-:Y:S01]  /*a900*/  IABS R17, R16 ;  /* 0x0000001000117213 */ /* 0x010fe20000000000 */
[----:B------:R-:W-:Y:S01]  /*a910*/  @!P6 IMAD.IADD R12, R12, 0x1, -R0 ;  /* 0x000000010c0ce824 */ /* 0x000fe200078e0a00 */
[----:B------:R-:W-:Y:S02]  /*a920*/  ISETP.GE.AND P2, PT, R16, RZ, PT ;  /* 0x000000ff1000720c */ /* 0x000fe40003f46270 */
[----:B0-----:R-:W-:Y:S02]  /*a930*/  IABS R7, R23 ;  /* 0x0000001700077213 */ /* 0x001fe40000000000 */
[----:B------:R-:W-:-:S02]  /*a940*/  IABS R8, R8 ;  /* 0x0000000800087213 */ /* 0x000fc40000000000 */
[----:B--2---:R-:W-:Y:S02]  /*a950*/  ISETP.GE.AND P4, PT, R19, RZ, PT ;  /* 0x000000ff1300720c */ /* 0x004fe40003f86270 */
[----:B------:R-:W2:Y:S04]  /*a960*/  LDL.LU R19, [R1+0x204] ;  /* 0x0002040001137983 */ /* 0x000ea80000300800 */
[----:B------:R-:W3:Y:S04]  /*a970*/  LDL.LU R16, [R1+0x208] ;  /* 0x0002080001107983 */ /* 0x000ee80000300800 */
[----:B------:R0:W-:Y:S02]  /*a980*/  STL [R1+0x228], R13 ;  /* 0x0002280d01007387 */ /* 0x0001e40000100800 */
[----:B0-----:R-:W-:-:S04]  /*a990*/  IMAD.MOV.U32 R13, RZ, RZ, R12 ;  /* 0x000000ffff0d7224 */ /* 0x001fc800078e000c */
[----:B------:R-:W-:Y:S02]  /*a9a0*/  @!P3 IMAD.MOV R13, RZ, RZ, -R13 ;  /* 0x000000ffff0db224 */ /* 0x000fe400078e0a0d */
[----:B------:R-:W-:Y:S02]  /*a9b0*/  IMAD.MOV.U32 R12, RZ, RZ, R23 ;  /* 0x000000ffff0c7224 */ /* 0x000fe400078e0017 */
[----:B------:R-:W-:Y:S01]  /*a9c0*/  IMAD.MOV.U32 R23, RZ, RZ, R18 ;  /* 0x000000ffff177224 */ /* 0x000fe200078e0012 */
[----:B------:R0:W-:Y:S04]  /*a9d0*/  STL [R1+0x218], R13 ;  /* 0x0002180d01007387 */ /* 0x0001e80000100800 */
[----:B------:R-:W4:Y:S01]  /*a9e0*/  LDL R18, [R1+0x21c] ;  /* 0x00021c0001127983 */ /* 0x000f220000100800 */
[----:B------:R-:W-:-:S04]  /*a9f0*/  IMAD.HI.U32 R4, R2, R8, RZ ;  /* 0x0000000802047227 */ /* 0x000fc800078e00ff */
[----:B------:R-:W-:Y:S01]  /*aa00*/  IMAD.MOV R4, RZ, RZ, -R4 ;  /* 0x000000ffff047224 */ /* 0x000fe200078e0a04 */
[----:B0-----:R-:W3:Y:S03]  /*aa10*/  LDL R13, [R1+0x210] ;  /* 0x00021000010d7983 */ /* 0x001ee60000100800 */
[----:B------:R-:W-:Y:S02]  /*aa20*/  IMAD R8, R0, R4, R8 ;  /* 0x0000000400087224 */ /* 0x000fe400078e0208 */
[----:B------:R-:W-:-:S03]  /*aa30*/  IMAD.HI.U32 R4, R2, R6, RZ ;  /* 0x0000000602047227 */ /* 0x000fc600078e00ff */
[----:B------:R-:W-:Y:S01]  /*aa40*/  ISETP.GT.U32.AND P1, PT, R0, R8, PT ;  /* 0x000000080000720c */ /* 0x000fe20003f24070 */
[----:B------:R-:W-:Y:S02]  /*aa50*/  IMAD.MOV R4, RZ, RZ, -R4 ;  /* 0x000000ffff047224 */ /* 0x000fe400078e0a04 */
[----:B------:R-:W-:-:S04]  /*aa60*/  IMAD.HI.U32 R3, R2, R17, RZ ;  /* 0x0000001102037227 */ /* 0x000fc800078e00ff */
[----:B------:R-:W-:Y:S02]  /*aa70*/  IMAD R6, R0, R4, R6 ;  /* 0x0000000400067224 */ /* 0x000fe400078e0206 */
[----:B------:R-:W-:-:S03]  /*aa80*/  IMAD.MOV R3, RZ, RZ, -R3 ;  /* 0x000000ffff037224 */ /* 0x000fc600078e0a03 */
[C---:B------:R-:W-:Y:S01]  /*aa90*/  ISETP.GT.U32.AND P6, PT, R0.reuse, R6, PT ;  /* 0x000000060000720c */ /* 0x040fe20003fc4070 */
[----:B------:R-:W-:Y:S02]  /*aaa0*/  IMAD R17, R0, R3, R17 ;  /* 0x0000000300117224 */ /* 0x000fe400078e0211 */
[----:B------:R-:W-:-:S03]  /*aab0*/  @!P1 IMAD.IADD R8, R8, 0x1, -R0 ;  /* 0x0000000108089824 */ /* 0x000fc600078e0a00 */
[----:B------:R-:W-:Y:S02]  /*aac0*/  ISETP.GT.U32.AND P1, PT, R0, R17, PT ;  /* 0x000000110000720c */ /* 0x000fe40003f24070 */
[----:B------:R-:W-:-:S05]  /*aad0*/  IABS R4, R15 ;  /* 0x0000000f00047213 */ /* 0x000fca0000000000 */
[----:B------:R-:W-:Y:S01]  /*aae0*/  @!P6 IMAD.IADD R6, R6, 0x1, -R0 ;  /* 0x000000010606e824 */ /* 0x000fe200078e0a00 */
[----:B------:R-:W-:Y:S02]  /*aaf0*/  ISETP.GT.U32.AND P6, PT, R0, R8, PT ;  /* 0x000000080000720c */ /* 0x000fe40003fc4070 */
[----:B------:R-:W-:-:S03]  /*ab00*/  ISETP.GE.AND P5, PT, R11, RZ, PT ;  /* 0x000000ff0b00720c */ /* 0x000fc60003fa6270 */
[----:B------:R-:W-:Y:S01]  /*ab10*/  @!P1 IMAD.IADD R17, R17, 0x1, -R0 ;  /* 0x0000000111119824 */ /* 0x000fe200078e0a00 */
[----:B------:R-:W-:Y:S01]  /*ab20*/  ISETP.GT.U32.AND P1, PT, R0, R6, PT ;  /* 0x000000060000720c */ /* 0x000fe20003f24070 */
[----:B------:R-:W-:-:S04]  /*ab30*/  IMAD.HI.U32 R11, R2, R4, RZ ;  /* 0x00000004020b7227 */ /* 0x000fc800078e00ff */
[----:B------:R-:W-:Y:S02]  /*ab40*/  IMAD.MOV R11, RZ, RZ, -R11 ;  /* 0x000000ffff0b7224 */ /* 0x000fe400078e0a0b */
[----:B------:R-:W-:Y:S02]  /*ab50*/  @!P6 IMAD.IADD R8, R8, 0x1, -R0 ;  /* 0x000000010808e824 */ /* 0x000fe400078e0a00 */
[----:B------:R-:W-:Y:S02]  /*ab60*/  IMAD R4, R0, R11, R4 ;  /* 0x0000000b00047224 */ /* 0x000fe400078e0204 */
[----:B------:R-:W-:Y:S02]  /*ab70*/  IMAD.MOV.U32 R11, RZ, RZ, R12 ;  /* 0x000000ffff0b7224 */ /* 0x000fe400078e000c */
[----:B------:R-:W-:Y:S02]  /*ab80*/  IMAD.MOV.U32 R12, RZ, RZ, R8 ;  /* 0x000000ffff0c7224 */ /* 0x000fe400078e0008 */
[----:B------:R-:W-:-:S02]  /*ab90*/  @!P1 IMAD.IADD R6, R6, 0x1, -R0 ;  /* 0x0000000106069824 */ /* 0x000fc400078e0a00 */
[----:B------:R-:W-:Y:S02]  /*aba0*/  @!P5 IMAD.MOV R10, RZ, RZ, -R10 ;  /* 0x000000ffff0ad224 */ /* 0x000fe400078e0a0a */
[----:B------:R-:W-:-:S04]  /*abb0*/  IMAD.HI.U32 R9, R2, R7, RZ ;  /* 0x0000000702097227 */ /* 0x000fc800078e00ff */
[----:B------:R-:W-:Y:S02]  /*abc0*/  @!P0 IMAD.MOV R12, RZ, RZ, -R12 ;  /* 0x000000ffff0c8224 */ /* 0x000fe400078e0a0c */
[----:B------:R-:W-:Y:S01]  /*abd0*/  @!P4 IMAD.MOV R6, RZ, RZ, -R6 ;  /* 0x000000ffff06c224 */ /* 0x000fe200078e0a06 */
[----:B------:R0:W-:Y:S01]  /*abe0*/  STL [R1+0x214], R10 ;  /* 0x0002140a01007387 */ /* 0x0001e20000100800 */
[----:B------:R-:W-:-:S03]  /*abf0*/  IMAD.MOV R9, RZ, RZ, -R9 ;  /* 0x000000ffff097224 */ /* 0x000fc600078e0a09 */
[----:B------:R4:W-:Y:S01]  /*ac00*/  STL [R1+0x20c], R12 ;  /* 0x00020c0c01007387 */ /* 0x0009e20000100800 */
[----:B------:R-:W-:-:S03]  /*ac10*/  IMAD R7, R0, R9, R7 ;  /* 0x0000000900077224 */ /* 0x000fc600078e0207 */
[----:B------:R1:W-:Y:S02]  /*ac20*/  STL [R1+0x2a8], R6 ;  /* 0x0002a80601007387 */ /* 0x0003e40000100800 */
[----:B------:R-:W-:Y:S02]  /*ac30*/  ISETP.GT.U32.AND P6, PT, R0, R7, PT ;  /* 0x000000070000720c */ /* 0x000fe40003fc4070 */
[----:B------:R-:W-:Y:S01]  /*ac40*/  ISETP.GE.AND P5, PT, R11, RZ, PT ;  /* 0x000000ff0b00720c */ /* 0x000fe20003fa6270 */
[----:B0-----:R-:W3:Y:S01]  /*ac50*/  LDL R10, [R1+0x244] ;  /* 0x00024400010a7983 */ /* 0x001ee20000100800 */
[----:B------:R-:W-:-:S03]  /*ac60*/  ISETP.GE.AND P1, PT, R15, RZ, PT ;  /* 0x000000ff0f00720c */ /* 0x000fc60003f26270 */
[----:B------:R-:W3:Y:S06]  /*ac70*/  LDL R11, [R1+0x240] ;  /* 0x00024000010b7983 */ /* 0x000eec0000100800 */
[----:B------:R-:W-:-:S05]  /*ac80*/  @!P6 IMAD.IADD R7, R7, 0x1, -R0 ;  /* 0x000000010707e824 */ /* 0x000fca00078e0a00 */
[----:B------:R-:W-:-:S13]  /*ac90*/  ISETP.GT.U32.AND P4, PT, R0, R7, PT ;  /* 0x000000070000720c */ /* 0x000fda0003f84070 */
[----:B------:R-:W-:Y:S01]  /*aca0*/  @!P4 IMAD.IADD R7, R7, 0x1, -R0 ;  /* 0x000000010707c824 */ /* 0x000fe200078e0a00 */
[----:B----4-:R-:W-:Y:S02]  /*acb0*/  IABS R12, R18 ;  /* 0x00000012000c7213 */ /* 0x010fe40000000000 */
[----:B------:R-:W4:Y:S01]  /*acc0*/  LDL R18, [R1+0x220] ;  /* 0x0002200001127983 */ /* 0x000f220000100800 */
[----:B--2---:R-:W-:Y:S02]  /*acd0*/  IABS R15, R19 ;  /* 0x00000013000f7213 */ /* 0x004fe40000000000 */
[----:B------:R-:W-:Y:S02]  /*ace0*/  ISETP.GE.AND P4, PT, R19, RZ, PT ;  /* 0x000000ff1300720c */ /* 0x000fe40003f86270 */
[----:B------:R-:W2:Y:S01]  /*acf0*/  LDL R19, [R1+0x248] ;  /* 0x0002480001137983 */ /* 0x000ea20000100800 */
[----:B------:R-:W-:Y:S02]  /*ad00*/  IABS R3, R14 ;  /* 0x0000000e00037213 */ /* 0x000fe40000000000 */
[----:B------:R-:W-:-:S02]  /*ad10*/  ISETP.GT.U32.AND P3, PT, R0, R17, PT ;  /* 0x000000110000720c */ /* 0x000fc40003f64070 */
[----:B------:R-:W-:Y:S01]  /*ad20*/  ISETP.GT.U32.AND P0, PT, R0, R4, PT ;  /* 0x000000040000720c */ /* 0x000fe20003f04070 */
[----:B------:R-:W-:-:S04]  /*ad30*/  IMAD.HI.U32 R9, R2, R3, RZ ;  /* 0x0000000302097227 */ /* 0x000fc800078e00ff */
[----:B------:R-:W-:-:S04]  /*ad40*/  IMAD.MOV R9, RZ, RZ, -R9 ;  /* 0x000000ffff097224 */ /* 0x000fc800078e0a09 */
[----:B------:R-:W-:Y:S02]  /*ad50*/  IMAD R3, R0, R9, R3 ;  /* 0x0000000900037224 */ /* 0x000fe400078e0203 */
[--C-:B------:R-:W-:Y:S02]  /*ad60*/  @!P3 IMAD.IADD R17, R17, 0x1, -R0.reuse ;  /* 0x000000011111b824 */ /* 0x100fe400078e0a00 */
[----:B------:R-:W-:Y:S01]  /*ad70*/  @!P0 IMAD.IADD R4, R4, 0x1, -R0 ;  /* 0x0000000104048824 */ /* 0x000fe200078e0a00 */
[----:B------:R-:W-:Y:S01]  /*ad80*/  ISETP.GT.U32.AND P3, PT, R0, R3, PT ;  /* 0x000000030000720c */ /* 0x000fe20003f64070 */
[----:B------:R-:W-:-:S03]  /*ad90*/  IMAD.HI.U32 R8, R2, R15, RZ ;  /* 0x0000000f02087227 */ /* 0x000fc600078e00ff */
[----:B------:R-:W-:Y:S01]  /*ada0*/  ISETP.GT.U32.AND P0, PT, R0, R4, PT ;  /* 0x000000040000720c */ /* 0x000fe20003f04070 */
[----:B------:R-:W-:Y:S01]  /*adb0*/  IMAD.MOV R8, RZ, RZ, -R8 ;  /* 0x000000ffff087224 */ /* 0x000fe200078e0a08 */
[----:B------:R-:W-:Y:S02]  /*adc0*/  ISETP.GE.AND P6, PT, R14, RZ, PT ;  /* 0x000000ff0e00720c */ /* 0x000fe40003fc6270 */
[----:B---3--:R-:W-:Y:S01]  /*add0*/  IABS R14, R16 ;  /* 0x00000010000e7213 */ /* 0x008fe20000000000 */
[----:B------:R-:W-:Y:S01]  /*ade0*/  IMAD R15, R0, R8, R15 ;  /* 0x00000008000f7224 */ /* 0x000fe200078e020f */
[----:B------:R-:W-:-:S03]  /*adf0*/  IABS R13, R13 ;  /* 0x0000000d000d7213 */ /* 0x000fc60000000000 */
[----:B------:R-:W-:Y:S02]  /*ae00*/  @!P3 IMAD.IADD R3, R3, 0x1, -R0 ;  /* 0x000000010303b824 */ /* 0x000fe400078e0a00 */
[----:B-1----:R-:W-:-:S03]  /*ae10*/  IMAD.HI.U32 R6, R2, R14, RZ ;  /* 0x0000000e02067227 */ /* 0x002fc600078e00ff */
[----:B------:R-:W-:Y:S01]  /*ae20*/  ISETP.GT.U32.AND P3, PT, R0, R3, PT ;  /* 0x000000030000720c */ /* 0x000fe20003f64070 */
[----:B------:R-:W-:Y:S01]  /*ae30*/  @!P0 IMAD.IADD R4, R4, 0x1, -R0 ;  /* 0x0000000104048824 */ /* 0x000fe200078e0a00 */
[----:B------:R-:W-:Y:S01]  /*ae40*/  ISETP.GT.U32.AND P0, PT, R0, R15, PT ;  /* 0x0000000f0000720c */ /* 0x000fe20003f04070 */
[----:B------:R-:W-:-:S04]  /*ae50*/  IMAD.HI.U32 R9, R2, R13, RZ ;  /* 0x0000000d02097227 */ /* 0x000fc800078e00ff */
[----:B------:R-:W-:Y:S02]  /*ae60*/  IMAD.MOV R6, RZ, RZ, -R6 ;  /* 0x000000ffff067224 */ /* 0x000fe400078e0a06 */
[----:B------:R-:W-:Y:S02]  /*ae70*/  IMAD.MOV R9, RZ, RZ, -R9 ;  /* 0x000000ffff097224 */ /* 0x000fe400078e0a09 */
[C---:B------:R-:W-:Y:S02]  /*ae80*/  IMAD R14, R0.reuse, R6, R14 ;  /* 0x00000006000e7224 */ /* 0x040fe400078e020e */
[C---:B------:R-:W-:Y:S02]  /*ae90*/  IMAD R13, R0.reuse, R9, R13 ;  /* 0x00000009000d7224 */ /* 0x040fe400078e020d */
[--C-:B------:R-:W-:Y:S01]  /*aea0*/  @!P3 IMAD.IADD R3, R3, 0x1, -R0.reuse ;  /* 0x000000010303b824 */ /* 0x100fe200078e0a00 */
[C---:B------:R-:W-:Y:S01]  /*aeb0*/  ISETP.GT.U32.AND P3, PT, R0.reuse, R14, PT ;  /* 0x0000000e0000720c */ /* 0x040fe20003f64070 */
[----:B------:R-:W-:Y:S01]  /*aec0*/  @!P0 IMAD.IADD R15, R15, 0x1, -R0 ;  /* 0x000000010f0f8824 */ /* 0x000fe200078e0a00 */
[----:B------:R-:W-:-:S11]  /*aed0*/  ISETP.GT.U32.AND P0, PT, R0, R13, PT ;  /* 0x0000000d0000720c */ /* 0x000fd60003f04070 */
[--C-:B------:R-:W-:Y:S02]  /*aee0*/  @!P3 IMAD.IADD R14, R14, 0x1, -R0.reuse ;  /* 0x000000010e0eb824 */ /* 0x100fe400078e0a00 */
[----:B------:R-:W-:Y:S02]  /*aef0*/  @!P0 IMAD.IADD R13, R13, 0x1, -R0 ;  /* 0x000000010d0d8824 */ /* 0x000fe400078e0a00 */
[----:B------:R-:W-:-:S04]  /*af00*/  IMAD.HI.U32 R8, R2, R12, RZ ;  /* 0x0000000c02087227 */ /* 0x000fc800078e00ff */
[----:B------:R-:W-:-:S04]  /*af10*/  IMAD.MOV R8, RZ, RZ, -R8 ;  /* 0x000000ffff087224 */ /* 0x000fc800078e0a08 */
[----:B------:R-:W-:Y:S01]  /*af20*/  IMAD R12, R0, R8, R12 ;  /* 0x00000008000c7224 */ /* 0x000fe200078e020c */
[----:B------:R-:W-:Y:S02]  /*af30*/  IABS R8, R10 ;  /* 0x0000000a00087213 */ /* 0x000fe40000000000 */
[----:B------:R-:W-:Y:S02]  /*af40*/  IABS R11, R11 ;  /* 0x0000000b000b7213 */ /* 0x000fe40000000000 */
[----:B----4-:R-:W-:Y:S02]  /*af50*/  IABS R6, R18 ;  /* 0x0000001200067213 */ /* 0x010fe40000000000 */
[----:B------:R-:W3:Y:S04]  /*af60*/  LDL R18, [R1+0x24c] ;  /* 0x00024c0001127983 */ /* 0x000ee80000100800 */
[----:B------:R-:W-:Y:S04]  /*af70*/  STL [R1+0x1208], R14 ;  /* 0x0012080e01007387 */ /* 0x000fe80000100800 */
[----:B------:R0:W-:Y:S04]  /*af80*/  STL [R1+0x1204], R13 ;  /* 0x0012040d01007387 */ /* 0x0001e80000100800 */
[----:B0-----:R-:W4:Y:S01]  /*af90*/  LDL.LU R13, [R1+0x3fc] ;  /* 0x0003fc00010d7983 */ /* 0x001f220000300800 */
[----:B------:R-:W-:Y:S01]  /*afa0*/  IMAD.MOV.U32 R14, RZ, RZ, R20 ;  /* 0x000000ffff0e7224 */ /* 0x000fe200078e0014 */
[----:B--2---:R-:W-:Y:S01]  /*afb0*/  IABS R10, R19 ;  /* 0x00000013000a7213 */ /* 0x004fe20000000000 */
[----:B------:R-:W-:-:S04]  /*afc0*/  IMAD.HI.U32 R20, R2, R11, RZ ;  /* 0x0000000b02147227 */ /* 0x000fc800078e00ff */
[----:B------:R-:W-:-:S04]  /*afd0*/  IMAD.HI.U32 R19, R2, R8, RZ ;  /* 0x0000000802137227 */ /* 0x000fc800078e00ff */
[----:B------:R-:W-:Y:S02]  /*afe0*/  IMAD.MOV R20, RZ, RZ, -R20 ;  /* 0x000000ffff147224 */ /* 0x000fe400078e0a14 */
[----:B------:R-:W-:Y:S02]  /*aff0*/  IMAD.MOV R19, RZ, RZ, -R19 ;  /* 0x000000ffff137224 */ /* 0x000fe400078e0a13 */
[C---:B------:R-:W-:Y:S02]  /*b000*/  IMAD R11, R0.reuse, R20, R11 ;  /* 0x00000014000b7224 */ /* 0x040fe400078e020b */
[----:B------:R-:W2:Y:S01]  /*b010*/  LDL.LU R20, [R1+0x554] ;  /* 0x0005540001147983 */ /* 0x000ea20000300800 */
[----:B------:R-:W-:-:S03]  /*b020*/  IMAD R8, R0, R19, R8 ;  /* 0x0000001300087224 */ /* 0x000fc600078e0208 */
[----:B------:R-:W2:Y:S01]  /*b030*/  LDL.LU R19, [R1+0x4e0] ;  /* 0x0004e00001137983 */ /* 0x000ea20000300800 */
[----:B------:R-:W-:-:S04]  /*b040*/  IMAD.HI.U32 R9, R2, R6, RZ ;  /* 0x0000000602097227 */ /* 0x000fc800078e00ff */
[----:B------:R-:W-:-:S04]  /*b050*/  IMAD.MOV R9, RZ, RZ, -R9 ;  /* 0x000000ffff097224 */ /* 0x000fc800078e0a09 */
[----:B------:R-:W-:Y:S02]  /*b060*/  IMAD R6, R0, R9, R6 ;  /* 0x0000000900067224 */ /* 0x000fe400078e0206 */
[----:B------:R-:W-:Y:S01]  /*b070*/  @!P6 IMAD.MOV R3, RZ, RZ, -R3 ;  /* 0x000000ffff03e224 */ /* 0x000fe200078e0a03 */
[----:B---3--:R-:W-:Y:S01]  /*b080*/  IABS R9, R18 ;  /* 0x0000001200097213 */ /* 0x008fe20000000000 */
[----:B------:R-:W-:-:S04]  /*b090*/  IMAD.HI.U32 R18, R2, R10, RZ ;  /* 0x0000000a02127227 */ /* 0x000fc800078e00ff */
[----:B------:R-:W-:-:S04]  /*b0a0*/  IMAD.MOV R18, RZ, RZ, -R18 ;  /* 0x000000ffff127224 */ /* 0x000fc800078e0a12 */
[----:B------:R-:W-:Y:S02]  /*b0b0*/  IMAD R10, R0, R18, R10 ;  /* 0x00000012000a7224 */ /* 0x000fe400078e020a */
[----:B----4-:R-:W-:Y:S02]  /*b0c0*/  IMAD.MOV.U32 R18, RZ, RZ, R13 ;  /* 0x000000ffff127224 */ /* 0x010fe400078e000d */
[----:B------:R-:W-:Y:S02]  /*b0d0*/  IMAD.MOV.U32 R13, RZ, RZ, R17 ;  /* 0x000000ffff0d7224 */ /* 0x000fe400078e0011 */
[----:B------:R-:W-:Y:S02]  /*b0e0*/  IMAD.MOV.U32 R17, RZ, RZ, R14 ;  /* 0x000000ffff117224 */ /* 0x000fe400078e000e */
[----:B------:R-:W-:Y:S02]  /*b0f0*/  IMAD.MOV.U32 R14, RZ, RZ, R7 ;  /* 0x000000ffff0e7224 */ /* 0x000fe400078e0007 */
[----:B------:R-:W-:Y:S01]  /*b100*/  @!P2 IMAD.MOV R13, RZ, RZ, -R13 ;  /* 0x000000ffff0da224 */ /* 0x000fe200078e0a0d */
[----:B------:R-:W3:Y:S01]  /*b110*/  LDL R7, [R1+0x3b4] ;  /* 0x0003b40001077983 */ /* 0x000ee20000100800 */
[----:B------:R-:W-:-:S03]  /*b120*/  @!P5 IMAD.MOV R14, RZ, RZ, -R14 ;  /* 0x000000ffff0ed224 */ /* 0x000fc600078e0a0e */
[----:B------:R0:W-:Y:S02]  /*b130*/  STL [R1+0x208], R13 ;  /* 0x0002080d01007387 */ /* 0x0001e40000100800 */
[----:B0-----:R-:W-:Y:S02]  /*b140*/  IMAD.MOV.U32 R13, RZ, RZ, R4 ;  /* 0x000000ffff0d7224 */ /* 0x001fe400078e0004 */
[----:B------:R-:W4:Y:S04]  /*b150*/  LDL R4, [R1+0x3b8] ;  /* 0x0003b80001047983 */ /* 0x000f280000100800 */
[----:B------:R0:W-:Y:S04]  /*b160*/  STL [R1+0x1f8], R14 ;  /* 0x0001f80e01007387 */ /* 0x0001e80000100800 */
[----:B0-----:R-:W4:Y:S01]  /*b170*/  LDL.LU R14, [R1+0x1208] ;  /* 0x00120800010e7983 */ /* 0x001f220000300800 */
[----:B------:R-:W-:-:S05]  /*b180*/  @!P1 IMAD.MOV R13, RZ, RZ, -R13 ;  /* 0x000000ffff0d9224 */ /* 0x000fca00078e0a0d */
[----:B------:R0:W-:Y:S04]  /*b190*/  STL [R1+0x1f4], R13 ;  /* 0x0001f40d01007387 */ /* 0x0001e80000100800 */
[----:B0-----:R-:W4:Y:S04]  /*b1a0*/  LDL.LU R13, [R1+0x1204] ;  /* 0x00120400010d7983 */ /* 0x001f280000300800 */
[----:B------:R0:W-:Y:S04]  /*b1b0*/  STL [R1+0x1ec], R3 ;  /* 0x0001ec0301007387 */ /* 0x0001e80000100800 */
[----:B0-----:R-:W4:Y:S04]  /*b1c0*/  LDL.LU R3, [R1+0x210] ;  /* 0x0002100001037983 */ /* 0x001f280000300800 */
[----:B--2---:R0:W-:Y:S04]  /*b1d0*/  STL [R1+0x1200], R19 ;  /* 0x0012001301007387 */ /* 0x0041e80000100800 */
[----:B0-----:R-:W2:Y:S04]  /*b1e0*/  LDL.LU R19, [R1+0x21c] ;  /* 0x00021c0001137983 */ /* 0x001ea80000300800 */
[----:B------:R0:W-:Y:S04]  /*b1f0*/  STL [R1+0x11fc], R18 ;  /* 0x0011fc1201007387 */ /* 0x0001e80000100800 */
[----:B0-----:R-:W2:Y:S01]  /*b200*/  LDL.LU R18, [R1+0x220] ;  /* 0x0002200001127983 */ /* 0x001ea20000300800 */
[----:B------:R-:W-:-:S02]  /*b210*/  ISETP.GT.U32.AND P0, PT, R0, R6, PT ;  /* 0x000000060000720c */ /* 0x000fc40003f04070 */
[----:B------:R-:W-:-:S11]  /*b220*/  ISETP.GT.U32.AND P3, PT, R0, R12, PT ;  /* 0x0000000c0000720c */ /* 0x000fd60003f64070 */
[--C-:B------:R-:W-:Y:S01]  /*b230*/  @!P0 IMAD.IADD R6, R6, 0x1, -R0.reuse ;  /* 0x0000000106068824 */ /* 0x100fe200078e0a00 */
[----:B------:R-:W-:Y:S01]  /*b240*/  ISETP.GT.U32.AND P0, PT, R0, R15, PT ;  /* 0x0000000f0000720c */ /* 0x000fe20003f04070 */
[----:B------:R-:W-:Y:S01]  /*b250*/  @!P3 IMAD.IADD R12, R12, 0x1, -R0 ;  /* 0x000000010c0cb824 */ /* 0x000fe200078e0a00 */
[----:B------:R-:W-:Y:S01]  /*b260*/  ISETP.GE.AND P3, PT, R16, RZ, PT ;  /* 0x000000ff1000720c */ /* 0x000fe20003f66270 */
[----:B------:R-:W-:-:S03]  /*b270*/  IMAD.HI.U32 R16, R2, R9, RZ ;  /* 0x0000000902107227 */ /* 0x000fc600078e00ff */
[----:B------:R-:W-:Y:S01]  /*b280*/  ISETP.GT.U32.AND P5, PT, R0, R12, PT ;  /* 0x0000000c0000720c */ /* 0x000fe20003fa4070 */
[----:B------:R-:W-:-:S06]  /*b290*/  IMAD.MOV R16, RZ, RZ, -R16 ;  /* 0x000000ffff107224 */ /* 0x000fcc00078e0a10 */
[--C-:B------:R-:W-:Y:S01]  /*b2a0*/  @!P0 IMAD.IADD R15, R15, 0x1, -R0.reuse ;  /* 0x000000010f0f8824 */ /* 0x100fe200078e0a00 */
[C---:B------:R-:W-:Y:S01]  /*b2b0*/  ISETP.GT.U32.AND P0, PT, R0.reuse, R11, PT ;  /* 0x0000000b0000720c */ /* 0x040fe20003f04070 */
[----:B------:R-:W-:Y:S01]  /*b2c0*/  IMAD R9, R0, R16, R9 ;  /* 0x0000001000097224 */ /* 0x000fe200078e0209 */
[----:B------:R0:W-:Y:S03]  /*b2d0*/  STL [R1+0x11f4], R2 ;  /* 0x0011f40201007387 */ /* 0x0001e60000100800 */
[----:B------:R-:W-:-:S08]  /*b2e0*/  @!P5 IMAD.IADD R12, R12, 0x1, -R0 ;  /* 0x000000010c0cd824 */ /* 0x000fd000078e0a00 */
[----:B------:R-:W-:Y:S01]  /*b2f0*/  @!P0 IMAD.IADD R11, R11, 0x1, -R0 ;  /* 0x000000010b0b8824 */ /* 0x000fe200078e0a00 */
[----:B---3--:R-:W-:-:S05]  /*b300*/  IABS R7, R7 ;  /* 0x0000000700077213 */ /* 0x008fca0000000000 */
[----:B------:R-:W-:-:S04]  /*b310*/  IMAD.HI.U32 R16, R2, R7, RZ ;  /* 0x0000000702107227 */ /* 0x000fc800078e00ff */
[----:B------:R-:W-:Y:S01]  /*b320*/  IMAD.MOV R16, RZ, RZ, -R16 ;  /* 0x000000ffff107224 */ /* 0x000fe200078e0a10 */
[----:B----4-:R-:W-:Y:S02]  /*b330*/  ISETP.GT.U32.AND P2, PT, R0, R14, PT ;  /* 0x0000000e0000720c */ /* 0x010fe40003f44070 */
[----:B------:R-:W-:-:S11]  /*b340*/  IABS R4, R4 ;  /* 0x0000000400047213 */ /* 0x000fd60000000000 */
[----:B------:R-:W-:Y:S01]  /*b350*/  @!P2 IMAD.IADD R14, R14, 0x1, -R0 ;  /* 0x000000010e0ea824 */ /* 0x000fe200078e0a00 */
[C---:B------:R-:W-:Y:S01]  /*b360*/  ISETP.GT.U32.AND P2, PT, R0.reuse, R8, PT ;  /* 0x000000080000720c */ /* 0x040fe20003f44070 */
[----:B------:R-:W-:-:S12]  /*b370*/  IMAD R7, R0, R16, R7 ;  /* 0x0000001000077224 */ /* 0x000fd800078e0207 */
[----:B------:R-:W-:Y:S01]  /*b380*/  @!P2 IMAD.IADD R8, R8, 0x1, -R0 ;  /* 0x000000010808a824 */ /* 0x000fe200078e0a00 */
[----:B------:R-:W-:Y:S01]  /*b390*/  ISETP.GE.AND P5, PT, R3, RZ, PT ;  /* 0x000000ff0300720c */ /* 0x000fe20003fa6270 */
[----:B------:R-:W-:Y:S02]  /*b3a0*/  IMAD.HI.U32 R3, R2, R4, RZ ;  /* 0x0000000402037227 */ /* 0x000fe400078e00ff */
[----:B0-----:R-:W3:Y:S01]  /*b3b0*/  LDL.LU R2, [R1+0x240] ;  /* 0x0002400001027983 */ /* 0x001ee20000300800 */
[----:B--2---:R-:W-:-:S03]  /*b3c0*/  ISETP.GE.AND P0, PT, R19, RZ, PT ;  /* 0x000000ff1300720c */ /* 0x004fc60003f06270 */
[----:B------:R-:W2:Y:S01]  /*b3d0*/  LDL.LU R19, [R1+0x1200] ;  /* 0x0012000001137983 */ /* 0x000ea20000300800 */
[----:B------:R-:W-:-:S03]  /*b3e0*/  ISETP.GE.AND P2, PT, R18, RZ, PT ;  /* 0x000000ff1200720c */ /* 0x000fc60003f46270 */
[----:B------:R-:W4:Y:S04]  /*b3f0*/  LDL.LU R18, [R1+0x11fc] ;  /* 0x0011fc0001127983 */ /* 0x000f280000300800 */
[----:B------:R0:W-:Y:S04]  /*b400*/  STL [R1+0x11f8], R7 ;  /* 0x0011f80701007387 */ /* 0x0001e80000100800 */
[----:B------:R-:W2:Y:S01]  /*b410*/  LDL.LU R16, [R1+0x3c8] ;  /* 0x0003c80001107983 */ /* 0x000ea20000300800 */
[----:B------:R-:W-:Y:S02]  /*b420*/  IMAD.MOV R3, RZ, RZ, -R3 ;  /* 0x000000ffff037224 */ /* 0x000fe400078e0a03 */
[----:B0-----:R-:W-:-:S04]  /*b430*/  IMAD.MOV.U32 R7, RZ, RZ, R15 ;  /* 0x000000ffff077224 */ /* 0x001fc800078e000f */
[----:B------:R-:W-:Y:S02]  /*b440*/  @!P4 IMAD.MOV R7, RZ, RZ, -R7 ;  /* 0x000000ffff07c224 */ /* 0x000fe400078e0a07 */
[C---:B------:R-:W-:Y:S01]  /*b450*/  IMAD R4, R0.reuse, R3, R4 ;  /* 0x0000000300047224 */ /* 0x040fe200078e0204 */
[C---:B------:R-:W-:Y:S02]  /*b460*/  ISETP.GT.U32.AND P1, PT, R0.reuse, R13, PT ;  /* 0x0000000d0000720c */ /* 0x040fe40003f24070 */
[----:B------:R-:W-:-:S11]  /*b470*/  ISETP.GT.U32.AND P6, PT, R0, R6, PT ;  /* 0x000000060000720c */ /* 0x000fd60003fc4070 */
[----:B------:R-:W-:Y:S01]  /*b480*/  @!P1 IMAD.IADD R13, R13, 0x1, -R0 ;  /* 0x000000010d0d9824 */ /* 0x000fe200078e0a00 */
[----:B------:R-:W-:Y:S01]  /*b490*/  ISETP.GT.U32.AND P1, PT, R0, R10, PT ;  /* 0x0000000a0000720c */ /* 0x000fe20003f24070 */
[----:B------:R-:W-:Y:S01]  /*b4a0*/  @!P3 IMAD.MOV R14, RZ, RZ, -R14 ;  /* 0x000000ffff0eb224 */ /* 0x000fe200078e0a0e */
[----:B--2---:R0:W-:Y:S01]  /*b4b0*/  STL [R1+0x11f0], R16 ;  /* 0x0011f01001007387 */ /* 0x0041e20000100800 */
[----:B------:R-:W-:-:S03]  /*b4c0*/  IABS R3, R16 ;  /* 0x0000001000037213 */ /* 0x000fc60000000000 */
[----:B------:R-:W2:Y:S04]  /*b4d0*/  LDL.LU R15, [R1+0x3d0] ;  /* 0x0003d000010f7983 */ /* 0x000ea80000300800 */
[----:B------:R1:W-:Y:S04]  /*b4e0*/  STL [R1+0x1b4], R7 ;  /* 0x0001b40701007387 */ /* 0x0003e80000100800 */
[----:B0-----:R-:W2:Y:S01]  /*b4f0*/  LDL.LU R16, [R1+0x248] ;  /* 0x0002480001107983 */ /* 0x001ea20000300800 */
[----:B------:R-:W-:Y:S01]  /*b500*/  @!P1 IMAD.IADD R10, R10, 0x1, -R0 ;  /* 0x000000010a0a9824 */ /* 0x000fe200078e0a00 */
[----:B---3--:R-:W-:Y:S01]  /*b510*/  ISETP.GE.AND P1, PT, R2, RZ, PT ;  /* 0x000000ff0200720c */ /* 0x008fe20003f26270 */
[----:B------:R-:W-:-:S02]  /*b520*/  IMAD.MOV.U32 R2, RZ, RZ, R13 ;  /* 0x000000ffff027224 */ /* 0x000fc400078e000d */
[----:B-1----:R-:W-:Y:S02]  /*b530*/  IMAD.MOV.U32 R7, RZ, RZ, R12 ;  /* 0x000000ffff077224 */ /* 0x002fe400078e000c */
[----:B------:R-:W-:Y:S01]  /*b540*/  @!P5 IMAD.MOV R2, RZ, RZ, -R2 ;  /* 0x000000ffff02d224 */ /* 0x000fe200078e0a02 */
[----:B------:R0:W-:Y:S01]  /*b550*/  STL [R1+0x1ac], R14 ;  /* 0x0001ac0e01007387 */ /* 0x0001e20000100800 */
[----:B------:R-:W-:Y:S02]  /*b560*/  @!P6 IMAD.IADD R6, R6, 0x1, -R0 ;  /* 0x000000010606e824 */ /* 0x000fe400078e0a00 */
[----:B------:R-:W-:Y:S01]  /*b570*/  @!P0 IMAD.MOV R7, RZ, RZ, -R7 ;  /* 0x000000ffff078224 */ /* 0x000fe200078e0a07 */
[----:B------:R-:W3:Y:S04]  /*b580*/  LDL.LU R13, [R1+0x3b4] ;  /* 0x0003b400010d7983 */ /* 0x000ee80000300800 */
[----:B------:R1:W-:Y:S04]  /*b590*/  STL [R1+0x164], R2 ;  /* 0x0001640201007387 */ /* 0x0003e80000100800 */
[----:B0-----:R-:W3:Y:S04]  /*b5a0*/  LDL.LU R14, [R1+0x3b8] ;  /* 0x0003b800010e7983 */ /* 0x001ee80000300800 */
[----:B------:R-:W3:Y:S01]  /*b5b0*/  LDL.LU R12, [R1+0x244] ;  /* 0x00024400010c7983 */ /* 0x000ee20000300800 */
[----:B-1----:R-:W-:-:S03]  /*b5c0*/  IMAD.MOV.U32 R2, RZ, RZ, R6 ;  /* 0x000000ffff027224 */ /* 0x002fc600078e0006 */
[----:B------:R-:W4:Y:S04]  /*b5d0*/  LDL.LU R6, [R1+0x24c] ;  /* 0x00024c0001067983 */ /* 0x000f280000300800 */
[----:B------:R0:W-:Y:S04]  /*b5e0*/  STL [R1+0x160], R7 ;  /* 0x0001600701007387 */ /* 0x0001e80000100800 */
[----:B0-----:R-:W4:Y:S01]  /*b5f0*/  LDL.LU R7, [R1+0x11f8] ;  /* 0x0011f80001077983 */ /* 0x001f220000300800 */
[----:B------:R-:W-:Y:S01]  /*b600*/  ISETP.GT.U32.AND P3, PT, R0, R8, PT ;  /* 0x000000080000720c */ /* 0x000fe20003f64070 */
[----:B------:R-:W-:-:S05]  /*b610*/  @!P2 IMAD.MOV R2, RZ, RZ, -R2 ;  /* 0x000000ffff02a224 */ /* 0x000fca00078e0a02 */
[----:B------:R0:W-:Y:S07]  /*b620*/  STL [R1+0x15c], R2 ;  /* 0x00015c0201007387 */ /* 0x0001ee0000100800 */
[----:B------:R-:W-:Y:S01]  /*b630*/  @!P3 IMAD.IADD R8, R8, 0x1, -R0 ;  /* 0x000000010808b824 */ /* 0x000fe200078e0a00 */
[----:B0-----:R-:W4:Y:S01]  /*b640*/  LDL.LU R2, [R1+0x11f4] ;  /* 0x0011f40001027983 */ /* 0x001f220000300800 */
[----:B--2---:R-:W-:-:S03]  /*b650*/  ISETP.GE.AND P3, PT, R16, RZ, PT ;  /* 0x000000ff1000720c */ /* 0x004fc60003f66270 */
[----:B------:R-:W2:Y:S01]  /*b660*/  LDL.LU R16, [R1+0x11f0] ;  /* 0x0011f00001107983 */ /* 0x000ea20000300800 */
[C---:B------:R-:W-:Y:S02]  /*b670*/  ISETP.GT.U32.AND P6, PT, R0.reuse, R9, PT ;  /* 0x000000090000720c */ /* 0x040fe40003fc4070 */
[----:B------:R-:W-:-:S11]  /*b680*/  ISETP.GT.U32.AND P4, PT, R0, R11, PT ;  /* 0x0000000b0000720c */ /* 0x000fd60003f84070 */
[----:B------:R-:W-:-:S05]  /*b690*/  @!P6 IMAD.IADD R9, R9, 0x1, -R0 ;  /* 0x000000010909e824 */ /* 0x000fca00078e0a00 */
[C---:B------:R-:W-:Y:S02]  /*b6a0*/  ISETP.GT.U32.AND P5, PT, R0.reuse, R9, PT ;  /* 0x000000090000720c */ /* 0x040fe40003fa4070 */
[----:B------:R-:W-:Y:S02]  /*b6b0*/  ISETP.GT.U32.AND P6, PT, R0, R10, PT ;  /* 0x0000000a0000720c */ /* 0x000fe40003fc4070 */
[----:B---3--:R-:W-:Y:S01]  /*b6c0*/  ISETP.GE.AND P2, PT, R12, RZ, PT ;  /* 0x000000ff0c00720c */ /* 0x008fe20003f46270 */
[----:B------:R-:W-:Y:S01]  /*b6d0*/  @!P4 IMAD.IADD R11, R11, 0x1, -R0 ;  /* 0x000000010b0bc824 */ /* 0x000fe200078e0a00 */
[----:B----4-:R-:W-:-:S07]  /*b6e0*/  ISETP.GT.U32.AND P0, PT, R0, R7, PT ;  /* 0x000000070000720c */ /* 0x010fce0003f04070 */
[--C-:B------:R-:W-:Y:S01]  /*b6f0*/  @!P5 IMAD.IADD R9, R9, 0x1, -R0.reuse ;  /* 0x000000010909d824 */ /* 0x100fe200078e0a00 */
[----:B------:R-:W-:Y:S01]  /*b700*/  ISETP.GE.AND P5, PT, R13, RZ, PT ;  /* 0x000000ff0d00720c */ /* 0x000fe20003fa6270 */
[----:B------:R-:W-:Y:S01]  /*b710*/  @!P1 IMAD.MOV R11, RZ, RZ, -R11 ;  /* 0x000000ffff0b9224 */ /* 0x000fe200078e0a0b */
[----:B------:R-:W3:Y:S01]  /*b720*/  LDL.LU R13, [R1+0x3f4] ;  /* 0x0003f400010d7983 */ /* 0x000ee20000300800 */
[--C-:B------:R-:W-:Y:S02]  /*b730*/  @!P6 IMAD.IADD R10, R10, 0x1, -R0.reuse ;  /* 0x000000010a0ae824 */ /* 0x100fe400078e0a00 */
[----:B------:R-:W-:Y:S01]  /*b740*/  @!P0 IMAD.IADD R7, R7, 0x1, -R0 ;  /* 0x0000000107078824 */ /* 0x000fe200078e0a00 */
[----:B------:R-:W-:Y:S01]  /*b750*/  ISETP.GE.AND P0, PT, R14, RZ, PT ;  /* 0x000000ff0e00720c */ /* 0x000fe20003f06270 */
[----:B------:R-:W-:-:S04]  /*b760*/  IMAD.MOV.U32 R14, RZ, RZ, R8 ;  /* 0x000000ffff0e7224 */ /* 0x000fc800078e0008 */
[----:B------:R-:W-:Y:S01]  /*b770*/  @!P2 IMAD.MOV R14, RZ, RZ, -R14 ;  /* 0x000000ffff0ea224 */ /* 0x000fe200078e0a0e */
[----:B------:R-:W-:Y:S01]  /*b780*/  STL [R1+0x120], R11 ;  /* 0x0001200b01007387 */ /* 0x000fe20000100800 */
[----:B------:R-:W-:-:S03]  /*b790*/  @!P3 IMAD.MOV R10, RZ, RZ, -R10 ;  /* 0x000000ffff0ab224 */ /* 0x000fc600078e0a0a */
[----:B------:R0:W-:Y:S04]  /*b7a0*/  STL [R1+0x11c], R14 ;  /* 0x00011c0e01007387 */ /* 0x0001e80000100800 */
[----:B0-----:R-:W4:Y:S01]  /*b7b0*/  LDL.LU R14, [R1+0x3f8] ;  /* 0x0003f800010e7983 */ /* 0x001f220000300800 */
[----:B--2---:R-:W-:-:S03]  /*b7c0*/  ISETP.GE.AND P3, PT, R16, RZ, PT ;  /* 0x000000ff1000720c */ /* 0x004fc60003f66270 */
[----:B------:R-:W2:Y:S01]  /*b7d0*/  LDL.LU R16, [R1+0x404] ;  /* 0x0004040001107983 */ /* 0x000ea20000300800 */
[----:B------:R-:W-:Y:S02]  /*b7e0*/  ISETP.GT.U32.AND P4, PT, R0, R4, PT ;  /* 0x000000040000720c */ /* 0x000fe40003f84070 */
[----:B------:R-:W-:Y:S02]  /*b7f0*/  ISETP.GE.AND P6, PT, R6, RZ, PT ;  /* 0x000000ff0600720c */ /* 0x000fe40003fc6270 */
[----:B------:R-:W-:-:S09]  /*b800*/  ISETP.GT.U32.AND P1, PT, R0, R7, PT ;  /* 0x000000070000720c */ /* 0x000fd20003f24070 */
[----:B------:R-:W-:Y:S02]  /*b810*/  @!P4 IMAD.IADD R4, R4, 0x1, -R0 ;  /* 0x000000010404c824 */ /* 0x000fe400078e0a00 */
[----:B------:R-:W-:-:S03]  /*b820*/  @!P6 IMAD.MOV R9, RZ, RZ, -R9 ;  /* 0x000000ffff09e224 */ /* 0x000fc600078e0a09 */
[----:B------:R-:W-:Y:S01]  /*b830*/  ISETP.GT.U32.AND P2, PT, R0, R4, PT ;  /* 0x000000040000720c */ /* 0x000fe20003f44070 */
[----:B------:R-:W-:Y:S01]  /*b840*/  @!P1 IMAD.IADD R7, R7, 0x1, -R0 ;  /* 0x0000000107079824 */ /* 0x000fe200078e0a00 */
[----:B------:R-:W-:Y:S01]  /*b850*/  IABS R6, R15 ;  /* 0x0000000f00067213 */ /* 0x000fe20000000000 */
[----:B------:R-:W-:Y:S01]  /*b860*/  STL [R1+0x240], R10 ;  /* 0x0002400a01007387 */ /* 0x000fe20000100800 */
[----:B------:R-:W-:-:S03]  /*b870*/  ISETP.GE.AND P6, PT, R15, RZ, PT ;  /* 0x000000ff0f00720c */ /* 0x000fc60003fc6270 */
[----:B------:R-:W4:Y:S04]  /*b880*/  LDL.LU R15, [R1+0x410] ;  /* 0x00041000010f7983 */ /* 0x000f280000300800 */
[----:B------:R0:W-:Y:S02]  /*b890*/  STL [R1+0x24c], R9 ;  /* 0x00024c0901007387 */ /* 0x0001e40000100800 */
[----:B------:R-:W-:Y:S02]  /*b8a0*/  @!P2 IMAD.IADD R4, R4, 0x1, -R0 ;  /* 0x000000010404a824 */ /* 0x000fe400078e0a00 */
[----:B0-----:R-:W-:-:S04]  /*b8b0*/  IMAD.MOV.U32 R9, RZ, RZ, R7 ;  /* 0x000000ffff097224 */ /* 0x001fc800078e0007 */
[----:B------:R-:W-:Y:S01]  /*b8c0*/  @!P5 IMAD.MOV R9, RZ, RZ, -R9 ;  /* 0x000000ffff09d224 */ /* 0x000fe200078e0a09 */
[----:B---3--:R-:W-:Y:S01]  /*b8d0*/  IABS R11, R13 ;  /* 0x0000000d000b7213 */ /* 0x008fe20000000000 */
[----:B------:R-:W-:-:S03]  /*b8e0*/  IMAD.HI.U32 R12, R2, R3, RZ ;  /* 0x00000003020c7227 */ /* 0x000fc600078e00ff */
[----:B------:R0:W-:Y:S01]  /*b8f0*/  STL [R1+0x248], R9 ;  /* 0x0002480901007387 */ /* 0x0001e20000100800 */
[----:B------:R-:W-:Y:S02]  /*b900*/  IMAD.MOV R12, RZ, RZ, -R12 ;  /* 0x000000ffff0c7224 */ /* 0x000fe400078e0a0c */
[----:B------:R-:W-:-:S04]  /*b910*/  IMAD.HI.U32 R7, R2, R11, RZ ;  /* 0x0000000b02077227 */ /* 0x000fc800078e00ff */
[----:B0-----:R-:W-:-:S04]  /*b920*/  IMAD.MOV.U32 R9, RZ, RZ, R4 ;  /* 0x000000ffff097224 */ /* 0x001fc800078e0004 */
[----:B------:R-:W-:Y:S01]  /*b930*/  @!P0 IMAD.MOV R9, RZ, RZ, -R9 ;  /* 0x000000ffff098224 */ /* 0x000fe200078e0a09 */
[----:B------:R0:W-:Y:S01]  /*b940*/  STL [R1+0x11ec], R17 ;  /* 0x0011ec1101007387 */ /* 0x0001e20000100800 */
[----:B------:R-:W-:Y:S01]  /*b950*/  IMAD R3, R0, R12, R3 ;  /* 0x0000000c00037224 */ /* 0x000fe200078e0203 */
[----:B------:R-:W-:Y:S01]  /*b960*/  ISETP.GE.AND P1, PT, R13, RZ, PT ;  /* 0x000000ff0d00720c */ /* 0x000fe20003f26270 */
[----:B------:R-:W-:Y:S01]  /*b970*/  IMAD.MOV R4, RZ, RZ, -R7 ;  /* 0x000000ffff047224 */ /* 0x000fe200078e0a07 */
[----:B------:R-:W-:Y:S01]  /*b980*/  STL [R1+0x244], R9 ;  /* 0x0002440901007387 */ /* 0x000fe20000100800 */
[----:B------:R-:W-:-:S03]  /*b990*/  IABS R7, R18 ;  /* 0x0000001200077213 */ /* 0x000fc60000000000 */
[----:B------:R-:W3:Y:S01]  /*b9a0*/  LDL R12, [R1+0x414] ;  /* 0x00041400010c7983 */ /* 0x000ee20000100800 */
[----:B0-----:R-:W-:Y:S01]  /*b9b0*/  IMAD.MOV.U32 R17, RZ, RZ, R18 ;  /* 0x000000ffff117224 */ /* 0x001fe200078e0012 */
[----:B--2---:R-:W-:Y:S02]  /*b9c0*/  IABS R13, R16 ;  /* 0x00000010000d7213 */ /* 0x004fe40000000000 */
[----:B------:R-:W-:Y:S02]  /*b9d0*/  ISETP.GE.AND P0, PT, R16, RZ, PT ;  /* 0x000000ff1000720c */ /* 0x000fe40003f06270 */
[----:B------:R-:W2:Y:S04]  /*b9e0*/  LDL.LU R16, [R1+0x41c] ;  /* 0x00041c0001107983 */ /* 0x000ea80000300800 */
[----:B------:R-:W3:Y:S01]  /*b9f0*/  LDL.LU R18, [R1+0x438] ;  /* 0x0004380001127983 */ /* 0x000ee20000300800 */
[----:B------:R-:W-:Y:S01]  /*ba00*/  ISETP.GT.U32.AND P4, PT, R0, R3, PT ;  /* 0x000000030000720c */ /* 0x000fe20003f84070 */
[----:B------:R-:W-:-:S04]  /*ba10*/  IMAD.HI.U32 R8, R2, R6, RZ ;  /* 0x0000000602087227 */ /* 0x000fc800078e00ff */
[----:B------:R-:W-:-:S08]  /*ba20*/  IMAD.MOV R8, RZ, RZ, -R8 ;  /* 0x000000ffff087224 */ /* 0x000fd000078e0a08 */
[----:B------:R-:W-:Y:S02]  /*ba30*/  @!P4 IMAD.IADD R3, R3, 0x1, -R0 ;  /* 0x000000010303c824 */ /* 0x000fe400078e0a00 */
[----:B------:R-:W-:-:S03]  /*ba40*/  IMAD R6, R0, R8, R6 ;  /* 0x0000000800067224 */ /* 0x000fc600078e0206 */
[C---:B------:R-:W-:Y:S02]  /*ba50*/  ISETP.GT.U32.AND P5, PT, R0.reuse, R3, PT ;  /* 0x000000030000720c */ /* 0x040fe40003fa4070 */
[C---:B------:R-:W-:Y:S01]  /*ba60*/  ISETP.GT.U32.AND P4, PT, R0.reuse, R6, PT ;  /* 0x000000060000720c */ /* 0x040fe20003f84070 */
[----:B------:R-:W-:Y:S01]  /*ba70*/  IMAD R11, R0, R4, R11 ;  /* 0x00000004000b7224 */ /* 0x000fe200078e020b */
[----:B----4-:R-:W-:Y:S02]  /*ba80*/  ISETP.GE.AND P2, PT, R14, RZ, PT ;  /* 0x000000ff0e00720c */ /* 0x010fe40003f46270 */
[----:B------:R-:W-:Y:S01]  /*ba90*/  IABS R8, R14 ;  /* 0x0000000e00087213 */ /* 0x000fe20000000000 */
[----:B------:R-:W-:-:S06]  /*baa0*/  IMAD.HI.U32 R14, R2, R13, RZ ;  /* 0x0000000d020e7227 */ /* 0x000fcc00078e00ff */
[--C-:B------:R-:W-:Y:S01]  /*bab0*/  @!P5 IMAD.IADD R3, R3, 0x1, -R0.reuse ;  /* 0x000000010303d824 */ /* 0x100fe200078e0a00 */
[----:B------:R-:W-:Y:S01]  /*bac0*/  ISETP.GT.U32.AND P5, PT, R0, R11, PT ;  /* 0x0000000b0000720c */ /* 0x000fe20003fa4070 */
[----:B------:R-:W-:Y:S02]  /*bad0*/  @!P4 IMAD.IADD R6, R6, 0x1, -R0 ;  /* 0x000000010606c824 */ /* 0x000fe400078e0a00 */
[----:B------:R-:W-:Y:S02]  /*bae0*/  IMAD.MOV R14, RZ, RZ, -R14 ;  /* 0x000000ffff0e7224 */ /* 0x000fe400078e0a0e */
[----:B------:R-:W-:Y:S01]  /*baf0*/  IMAD.HI.U32 R10, R2, R7, RZ ;  /* 0x00000007020a7227 */ /* 0x000fe200078e00ff */
[----:B------:R-:W-:-:S03]  /*bb00*/  ISETP.GT.U32.AND P4, PT, R0, R6, PT ;  /* 0x000000060000720c */ /* 0x000fc60003f84070 */
[C---:B------:R-:W-:Y:S02]  /*bb10*/  IMAD R13, R0.reuse, R14, R13 ;  /* 0x0000000e000d7224 */ /* 0x040fe400078e020d */
[----:B------:R-:W-:Y:S01]  /*bb20*/  IMAD.MOV R10, RZ, RZ, -R10 ;  /* 0x000000ffff0a7224 */ /* 0x000fe200078e0a0a */
[----:B------:R-:W4:Y:S01]  /*bb30*/  LDL R14, [R1+0x454] ;  /* 0x00045400010e7983 */ /* 0x000f220000100800 */
[----:B------:R-:W-:Y:S02]  /*bb40*/  @!P5 IMAD.IADD R11, R11, 0x1, -R0 ;  /* 0x000000010b0bd824 */ /* 0x000fe400078e0a00 */
[C---:B------:R-:W-:Y:S02]  /*bb50*/  IMAD R7, R0.reuse, R10, R7 ;  /* 0x0000000a00077224 */ /* 0x040fe400078e0207 */
[----:B------:R-:W-:Y:S01]  /*bb60*/  IMAD.MOV.U32 R10, RZ, RZ, R17 ;  /* 0x000000ffff0a7224 */ /* 0x000fe200078e0011 */
[----:B------:R-:W-:Y:S01]  /*bb70*/  ISETP.GT.U32.AND P5, PT, R0, R11, PT ;  /* 0x0000000b0000720c */ /* 0x000fe20003fa4070 */
[----:B------:R-:W-:-:S02]  /*bb80*/  IMAD.MOV.U32 R17, RZ, RZ, R3 ;  /* 0x000000ffff117224 */ /* 0x000fc400078e0003 */
[----:B------:R-:W-:Y:S02]  /*bb90*/  @!P4 IMAD.IADD R6, R6, 0x1, -R0 ;  /* 0x000000010606c824 */ /* 0x000fe400078e0a00 */
[----:B------:R-:W-:Y:S02]  /*bba0*/  @!P3 IMAD.MOV R17, RZ, RZ, -R17 ;  /* 0x000000ffff11b224 */ /* 0x000fe400078e0a11 */
[----:B------:R-:W-:-:S03]  /*bbb0*/  @!P6 IMAD.MOV R6, RZ, RZ, -R6 ;  /* 0x000000ffff06e224 */ /* 0x000fc600078e0a06 */
[----:B------:R0:W-:Y:S03]  /*bbc0*/  STL [R1+0x118], R17 ;  /* 0x0001181101007387 */ /* 0x0001e60000100800 */
[----:B------:R-:W-:Y:S01]  /*bbd0*/  @!P5 IMAD.IADD R11, R11, 0x1, -R0 ;  /* 0x000000010b0bd824 */ /* 0x000fe200078e0a00 */
[----:B------:R-:W-:Y:S01]  /*bbe0*/  ISETP.GE.AND P5, PT, R10, RZ, PT ;  /* 0x000000ff0a00720c */ /* 0x000fe20003fa6270 */
[----:B0-----:R-:W4:Y:S04]  /*bbf0*/  LDL.LU R17, [R1+0x11ec] ;  /* 0x0011ec0001117983 */ /* 0x001f280000300800 */
[----:B------:R-:W-:Y:S04]  /*bc00*/  STL [R1+0xc8], R6 ;  /* 0x0000c80601007387 */ /* 0x000fe80000100800 */
[----:B--2---:R0:W-:Y:S01]  /*bc10*/  STL [R1+0x11e8], R16 ;  /* 0x0011e81001007387 */ /* 0x0041e20000100800 */
[----:B------:R-:W-:-:S03]  /*bc20*/  IABS R10, R16 ;  /* 0x00000010000a7213 */ /* 0x000fc60000000000 */
[----:B---3--:R1:W-:Y:S04]  /*bc30*/  STL [R1+0x11e4], R18 ;  /* 0x0011e41201007387 */ /* 0x0083e80000100800 */
[----:B0-----:R-:W2:Y:S01]  /*bc40*/  LDL.LU R16, [R1+0x414] ;  /* 0x0004140001107983 */ /* 0x001ea20000300800 */
[----:B------:R-:W-:-:S04]  /*bc50*/  IMAD.HI.U32 R9, R2, R8, RZ ;  /* 0x0000000802097227 */ /* 0x000fc800078e00ff */
[----:B------:R-:W-:Y:S01]  /*bc60*/  IMAD.MOV R9, RZ, RZ, -R9 ;  /* 0x000000ffff097224 */ /* 0x000fe200078e0a09 */
[----:B------:R-:W-:-:S03]  /*bc70*/  IABS R4, R15 ;  /* 0x0000000f00047213 */ /* 0x000fc60000000000 */
[----:B------:R-:W-:Y:S02]  /*bc80*/  IMAD R8, R0, R9, R8 ;  /* 0x0000000900087224 */ /* 0x000fe400078e0208 */
[----:B------:R-:W-:-:S03]  /*bc90*/  IMAD.HI.U32 R9, R2, R4, RZ ;  /* 0x0000000402097227 */ /* 0x000fc600078e00ff */
[----:B------:R-:W-:Y:S01]  /*bca0*/  ISETP.GT.U32.AND P4, PT, R0, R8, PT ;  /* 0x000000080000720c */ /* 0x000fe20003f84070 */
[----:B------:R-:W-:-:S04]  /*bcb0*/  IMAD.MOV R9, RZ, RZ, -R9 ;  /* 0x000000ffff097224 */ /* 0x000fc800078e0a09 */
[----:B------:R-:W-:-:S08]  /*bcc0*/  IMAD R4, R0, R9, R4 ;  /* 0x0000000900047224 */ /* 0x000fd000078e0204 */
[----:B------:R-:W-:Y:S01]  /*bcd0*/  @!P4 IMAD.IADD R8, R8, 0x1, -R0 ;  /* 0x000000010808c824 */ /* 0x000fe200078e0a00 */
[----:B------:R-:W-:Y:S02]  /*bce0*/  ISETP.GT.U32.AND P4, PT, R0, R4, PT ;  /* 0x000000040000720c */ /* 0x000fe40003f84070 */
[----:B------:R-:W-:Y:S02]  /*bcf0*/  IABS R12, R12 ;  /* 0x0000000c000c7213 */ /* 0x000fe40000000000 */
[----:B----4-:R-:W-:Y:S01]  /*bd00*/  IABS R9, R14 ;  /* 0x0000000e00097213 */ /* 0x010fe20000000000 */
[----:B------:R-:W-:-:S08]  /*bd10*/  IMAD.MOV.U32 R14, RZ, RZ, R11 ;  /* 0x000000ffff0e7224 */ /* 0x000fd000078e000b */
[----:B------:R-:W-:Y:S02]  /*bd20*/  @!P4 IMAD.IADD R4, R4, 0x1, -R0 ;  /* 0x000000010404c824 */ /* 0x000fe400078e0a00 */
[----:B------:R-:W-:Y:S02]  /*bd30*/  @!P1 IMAD.MOV R14, RZ, RZ, -R14 ;  /* 0x000000ffff0e9224 */ /* 0x000fe400078e0a0e */
[----:B------:R-:W-:Y:S01]  /*bd40*/  IMAD.HI.U32 R3, R2, R12, RZ ;  /* 0x0000000c02037227 */ /* 0x000fe200078e00ff */
[----:B------:R-:W-:-:S03]  /*bd50*/  ISETP.GT.U32.AND P1, PT, R0, R4, PT ;  /* 0x000000040000720c */ /* 0x000fc60003f24070 */
[----:B------:R-:W-:Y:S01]  /*bd60*/  IMAD.MOV R3, RZ, RZ, -R3 ;  /* 0x000000ffff037224 */ /* 0x000fe200078e0a03 */
[----:B------:R0:W-:Y:S03]  /*bd70*/  STL [R1+0xc4], R14 ;  /* 0x0000c40e01007387 */ /* 0x0001e60000100800 */
[----:B------:R-:W-:Y:S01]  /*bd80*/  IMAD R12, R0, R3, R12 ;  /* 0x00000003000c7224 */ /* 0x000fe200078e020c */
[----:B------:R-:W-:Y:S02]  /*bd90*/  IABS R3, R18 ;  /* 0x0000001200037213 */ /* 0x000fe40000000000 */
[----:B-1----:R-:W3:Y:S03]  /*bda0*/  LDL R18, [R1+0x46c] ;  /* 0x00046c0001127983 */ /* 0x002ee60000100800 */
[----:B------:R-:W-:Y:S01]  /*bdb0*/  @!P1 IMAD.IADD R4, R4, 0x1, -R0 ;  /* 0x0000000104049824 */ /* 0x000fe200078e0a00 */
[----:B--2---:R-:W-:-:S02]  /*bdc0*/  ISETP.GE.AND P1, PT, R16, RZ, PT ;  /* 0x000000ff1000720c */ /* 0x004fc40003f26270 */
[----:B------:R-:W2:Y:S01]  /*bdd0*/  LDL.LU R16, [R1+0x11e8] ;  /* 0x0011e80001107983 */ /* 0x000ea20000300800 */
[C---:B------:R-:W-:Y:S02]  /*bde0*/  ISETP.GT.U32.AND P3, PT, R0.reuse, R13, PT ;  /* 0x0000000d0000720c */ /* 0x040fe40003f64070 */
[----:B------:R-:W-:-:S11]  /*bdf0*/  ISETP.GT.U32.AND P6, PT, R0, R7, PT ;  /* 0x000000070000720c */ /* 0x000fd60003fc4070 */
[--C-:B------:R-:W-:Y:S02]  /*be00*/  @!P3 IMAD.IADD R13, R13, 0x1, -R0.reuse ;  /* 0x000000010d0db824 */ /* 0x100fe400078e0a00 */
[----:B------:R-:W-:Y:S01]  /*be10*/  @!P6 IMAD.IADD R7, R7, 0x1, -R0 ;  /* 0x000000010707e824 */ /* 0x000fe200078e0a00 */
[C---:B------:R-:W-:Y:S02]  /*be20*/  ISETP.GT.U32.AND P3, PT, R0.reuse, R8, PT ;  /* 0x000000080000720c */ /* 0x040fe40003f64070 */
[C---:B------:R-:W-:Y:S02]  /*be30*/  ISETP.GT.U32.AND P6, PT, R0.reuse, R13, PT ;  /* 0x0000000d0000720c */ /* 0x040fe40003fc4070 */
[----:B------:R-:W-:Y:S02]  /*be40*/  IABS R6, R17 ;  /* 0x0000001100067213 */ /* 0x000fe40000000000 */
[----:B------:R-:W-:-:S07]  /*be50*/  ISETP.GT.U32.AND P4, PT, R0, R7, PT ;  /* 0x000000070000720c */ /* 0x000fce0003f84070 */
[--C-:B------:R-:W-:Y:S02]  /*be60*/  @!P3 IMAD.IADD R8, R8, 0x1, -R0.reuse ;  /* 0x000000010808b824 */ /* 0x100fe400078e0a00 */
[----:B------:R-:W-:Y:S01]  /*be70*/  @!P6 IMAD.IADD R13, R13, 0x1, -R0 ;  /* 0x000000010d0de824 */ /* 0x000fe200078e0a00 */
[----:B------:R-:W-:Y:S01]  /*be80*/  ISETP.GE.AND P6, PT, R15, RZ, PT ;  /* 0x000000ff0f00720c */ /* 0x000fe20003fc6270 */
[----:B------:R-:W-:Y:S01]  /*be90*/  IMAD.HI.U32 R15, R2, R3, RZ ;  /* 0x00000003020f7227 */ /* 0x000fe200078e00ff */
[----:B------:R-:W-:-:S03]  /*bea0*/  ISETP.GT.U32.AND P3, PT, R0, R12, PT ;  /* 0x0000000c0000720c */ /* 0x000fc60003f64070 */
[----:B------:R-:W-:Y:S02]  /*beb0*/  IMAD.MOV R15, RZ, RZ, -R15 ;  /* 0x000000ffff0f7224 */ /* 0x000fe400078e0a0f */
[----:B0-----:R-:W-:-:S04]  /*bec0*/  IMAD.HI.U32 R14, R2, R6, RZ ;  /* 0x00000006020e7227 */ /* 0x001fc800078e00ff */
[----:B------:R-:W-:Y:S02]  /*bed0*/  IMAD R3, R0, R15, R3 ;  /* 0x0000000f00037224 */ /* 0x000fe400078e0203 */
[----:B------:R-:W-:Y:S02]  /*bee0*/  IMAD.MOV.U32 R15, RZ, RZ, R8 ;  /* 0x000000ffff0f7224 */ /* 0x000fe400078e0008 */
[----:B------:R-:W-:Y:S02]  /*bef0*/  IMAD.MOV R14, RZ, RZ, -R14 ;  /* 0x000000ffff0e7224 */ /* 0x000fe400078e0a0e */
[----:B------:R-:W-:Y:S02]  /*bf00*/  @!P2 IMAD.MOV R15, RZ, RZ, -R15 ;  /* 0x000000ffff0fa224 */ /* 0x000fe400078e0a0f */
[----:B------:R-:W-:Y:S01]  /*bf10*/  @!P3 IMAD.IADD R12, R12, 0x1, -R0 ;  /* 0x000000010c0cb824 */ /* 0x000fe200078e0a00 */
[----:B---3--:R-:W-:Y:S01]  /*bf20*/  IABS R8, R18 ;  /* 0x0000001200087213 */ /* 0x008fe20000000000 */
[----:B------:R-:W-:-:S02]  /*bf30*/  IMAD.MOV.U32 R18, RZ, RZ, R13 ;  /* 0x000000ffff127224 */ /* 0x000fc400078e000d */
[----:B------:R-:W-:Y:S02]  /*bf40*/  IMAD R6, R0, R14, R6 ;  /* 0x0000000e00067224 */ /* 0x000fe400078e0206 */
[----:B------:R-:W-:Y:S02]  /*bf50*/  @!P0 IMAD.MOV R18, RZ, RZ, -R18 ;  /* 0x000000ffff128224 */ /* 0x000fe400078e0a12 */
[----:B------:R-:W-:Y:S02]  /*bf60*/  @!P4 IMAD.IADD R7, R7, 0x1, -R0 ;  /* 0x000000010707c824 */ /* 0x000fe400078e0a00 */
[----:B------:R-:W-:Y:S01]  /*bf70*/  IMAD.MOV.U32 R13, RZ, RZ, R17 ;  /* 0x000000ffff0d7224 */ /* 0x000fe200078e0011 */
[----:B--2---:R-:W-:Y:S02]  /*bf80*/  ISETP.GE.AND P3, PT, R16, RZ, PT ;  /* 0x000000ff1000720c */ /* 0x004fe40003f66270 */
[----:B------:R-:W2:Y:S04]  /*bf90*/  LDL.LU R16, [R1+0x470] ;  /* 0x0004700001107983 */ /* 0x000ea80000300800 */
[----:B------:R-:W3:Y:S04]  /*bfa0*/  LDL.LU R14, [R1+0x468] ;  /* 0x00046800010e7983 */ /* 0x000ee80000300800 */
[----:B------:R0:W-:Y:S04]  /*bfb0*/  STL [R1+0xc0], R15 ;  /* 0x0000c00f01007387 */ /* 0x0001e80000100800 */
[----:B0-----:R-:W4:Y:S04]  /*bfc0*/  LDL.LU R15, [R1+0x454] ;  /* 0x00045400010f7983 */ /* 0x001f280000300800 */
[----:B------:R-:W4:Y:S04]  /*bfd0*/  LDL.LU R17, [R1+0x474] ;  /* 0x0004740001117983 */ /* 0x000f280000300800 */
[----:B------:R0:W-:Y:S02]  /*bfe0*/  STL [R1+0xbc], R18 ;  /* 0x0000bc1201007387 */ /* 0x0001e40000100800 */
[----:B0-----:R-:W-:-:S04]  /*bff0*/  IMAD.MOV.U32 R18, RZ, RZ, R7 ;  /* 0x000000ffff127224 */ /* 0x001fc800078e0007 */
[----:B------:R-:W-:-:S05]  /*c000*/  @!P5 IMAD.MOV R18, RZ, RZ, -R18 ;  /* 0x000000ffff12d224 */ /* 0x000fca00078e0a12 */
[----:B------:R0:W-:Y:S04]  /*c010*/  STL [R1+0xb8], R18 ;  /* 0x0000b81201007387 */ /* 0x0001e80000100800 */
[----:B0-----:R-:W4:Y:S01]  /*c020*/  LDL.LU R18, [R1+0x11e4] ;  /* 0x0011e40001127983 */ /* 0x001f220000300800 */
[----:B------:R-:W-:-:S04]  /*c030*/  IMAD.HI.U32 R11, R2, R10, RZ ;  /* 0x0000000a020b7227 */ /* 0x000fc800078e00ff */
[----:B------:R-:W-:-:S04]  /*c040*/  IMAD.MOV R11, RZ, RZ, -R11 ;  /* 0x000000ffff0b7224 */ /* 0x000fc800078e0a0b */
[----:B------:R-:W-:Y:S02]  /*c050*/  IMAD R10, R0, R11, R10 ;  /* 0x0000000b000a7224 */ /* 0x000fe400078e020a */
[----:B------:R-:W-:-:S04]  /*c060*/  IMAD.HI.U32 R11, R2, R9, RZ ;  /* 0x00000009020b7227 */ /* 0x000fc800078e00ff */
[----:B------:R-:W-:-:S04]  /*c070*/  IMAD.MOV R11, RZ, RZ, -R11 ;  /* 0x000000ffff0b7224 */ /* 0x000fc800078e0a0b */
[----:B------:R-:W-:Y:S02]  /*c080*/  IMAD R9, R0, R11, R9 ;  /* 0x0000000b00097224 */ /* 0x000fe400078e0209 */
[----:B------:R-:W-:-:S04]  /*c090*/  IMAD.MOV.U32 R7, RZ, RZ, R4 ;  /* 0x000000ffff077224 */ /* 0x000fc800078e0004 */
[----:B------:R-:W-:Y:S01]  /*c0a0*/  @!P6 IMAD.MOV R7, RZ, RZ, -R7 ;  /* 0x000000ffff07e224 */ /* 0x000fe200078e0a07 */
[----:B---3--:R-:W-:-:S05]  /*c0b0*/  IABS R11, R14 ;  /* 0x0000000e000b7213 */ /* 0x008fca0000000000 */
[----:B------:R-:W-:-:S04]  /*c0c0*/  IMAD.HI.U32 R4, R2, R11, RZ ;  /* 0x0000000b02047227 */ /* 0x000fc800078e00ff */
[----:B------:R-:W-:-:S04]  /*c0d0*/  IMAD.MOV R4, RZ, RZ, -R4 ;  /* 0x000000ffff047224 */ /* 0x000fc800078e0a04 */
[----:B------:R-:W-:Y:S01]  /*c0e0*/  IMAD R11, R0, R4, R11 ;  /* 0x00000004000b7224 */ /* 0x000fe200078e020b */
[----:B--2---:R-:W-:Y:S02]  /*c0f0*/  IABS R4, R16 ;  /* 0x0000001000047213 */ /* 0x004fe40000000000 */
[----:B----4-:R-:W-:Y:S02]  /*c100*/  ISETP.GE.AND P6, PT, R18, RZ, PT ;  /* 0x000000ff1200720c */ /* 0x010fe40003fc6270 */
[----:B------:R-:W2:Y:S04]  /*c110*/  LDL.LU R18, [R1+0x478] ;  /* 0x0004780001127983 */ /* 0x000ea80000300800 */
[----:B------:R-:W-:Y:S04]  /*c120*/  STL [R1+0x7c], R7 ;  /* 0x00007c0701007387 */ /* 0x000fe80000100800 */
[----:B------:R0:W-:Y:S04]  /*c130*/  STL [R1+0x11e0], R16 ;  /* 0x0011e01001007387 */ /* 0x0001e80000100800 */
[----:B0-----:R-:W3:Y:S01]  /*c140*/  LDL.LU R16, [R1+0x46c] ;  /* 0x00046c0001107983 */ /* 0x001ee20000300800 */
[----:B------:R-:W-:-:S02]  /*c150*/  ISETP.GT.U32.AND P4, PT, R0, R10, PT ;  /* 0x0000000a0000720c */ /* 0x000fc40003f84070 */
[C---:B------:R-:W-:Y:S02]  /*c160*/  ISETP.GT.U32.AND P2, PT, R0.reuse, R12, PT ;  /* 0x0000000c0000720c */ /* 0x040fe40003f44070 */
[----:B------:R-:W-:-:S09]  /*c170*/  ISETP.GT.U32.AND P5, PT, R0, R6, PT ;  /* 0x000000060000720c */ /* 0x000fd20003fa4070 */
[--C-:B------:R-:W-:Y:S01]  /*c180*/  @!P4 IMAD.IADD R10, R10, 0x1, -R0.reuse ;  /* 0x000000010a0ac824 */ /* 0x100fe200078e0a00 */
[----:B------:R-:W-:Y:S01]  /*c190*/  ISETP.GT.U32.AND P4, PT, R0, R3, PT ;  /* 0x000000030000720c */ /* 0x000fe20003f84070 */
[--C-:B------:R-:W-:Y:S01]  /*c1a0*/  @!P2 IMAD.IADD R12, R12, 0x1, -R0.reuse ;  /* 0x000000010c0ca824 */ /* 0x100fe200078e0a00 */
[C---:B------:R-:W-:Y:S02]  /*c1b0*/  ISETP.GT.U32.AND P2, PT, R0.reuse, R9, PT ;  /* 0x000000090000720c */ /* 0x040fe40003f44070 */
[----:B------:R-:W-:Y:S01]  /*c1c0*/  ISETP.GT.U32.AND P0, PT, R0, R10, PT ;  /* 0x0000000a0000720c */ /* 0x000fe20003f04070 */
[----:B------:R-:W-:-:S08]  /*c1d0*/  @!P5 IMAD.IADD R6, R6, 0x1, -R0 ;  /* 0x000000010606d824 */ /* 0x000fd000078e0a00 */
[--C-:B------:R-:W-:Y:S02]  /*c1e0*/  @!P4 IMAD.IADD R3, R3, 0x1, -R0.reuse ;  /* 0x000000010303c824 */ /* 0x100fe400078e0a00 */
[----:B------:R-:W-:-:S03]  /*c1f0*/  @!P2 IMAD.IADD R9, R9, 0x1, -R0 ;  /* 0x000000010909a824 */ /* 0x000fc600078e0a00 */
[C---:B------:R-:W-:Y:S02]  /*c200*/  ISETP.GT.U32.AND P5, PT, R0.reuse, R3, PT ;  /* 0x000000030000720c */ /* 0x040fe40003fa4070 */
[----:B------:R-:W-:Y:S01]  /*c210*/  ISETP.GT.U32.AND P2, PT, R0, R9, PT ;  /* 0x000000090000720c */ /* 0x000fe20003f44070 */
[----:B------:R-:W-:Y:S02]  /*c220*/  @!P0 IMAD.IADD R10, R10, 0x1, -R0 ;  /* 0x000000010a0a8824 */ /* 0x000fe400078e0a00 */
[----:B------:R-:W-:Y:S02]  /*c230*/  @!P1 IMAD.MOV R12, RZ, RZ, -R12 ;  /* 0x000000ffff0c9224 */ /* 0x000fe400078e0a0c */
[----:B------:R-:W-:Y:S01]  /*c240*/  @!P3 IMAD.MOV R10, RZ, RZ, -R10 ;  /* 0x000000ffff0ab224 */ /* 0x000fe200078e0a0a */
[----:B------:R-:W-:Y:S02]  /*c250*/  ISETP.GE.AND P4, PT, R15, RZ, PT ;  /* 0x000000ff0f00720c */ /* 0x000fe40003f86270 */
[----:B------:R-:W4:Y:S03]  /*c260*/  LDL.LU R15, [R1+0x494] ;  /* 0x00049400010f7983 */ /* 0x000f260000300800 */
[--C-:B------:R-:W-:Y:S01]  /*c270*/  @!P5 IMAD.IADD R3, R3, 0x1, -R0.reuse ;  /* 0x000000010303d824 */ /* 0x100fe200078e0a00 */
[----:B------:R0:W-:Y:S01]  /*c280*/  STL [R1+0x60], R12 ;  /* 0x0000600c01007387 */ /* 0x0001e20000100800 */
[----:B------:R-:W-:Y:S01]  /*c290*/  ISETP.GE.AND P5, PT, R14, RZ, PT ;  /* 0x000000ff0e00720c */ /* 0x000fe20003fa6270 */
[----:B------:R-:W-:-:S02]  /*c2a0*/  @!P2 IMAD.IADD R9, R9, 0x1, -R0 ;  /* 0x000000010909a824 */ /* 0x000fc400078e0a00 */
[----:B------:R1:W-:Y:S04]  /*c2b0*/  STL [R1+0x1f0], R10 ;  /* 0x0001f00a01007387 */ /* 0x0003e80000100800 */
[----:B------:R-:W2:Y:S01]  /*c2c0*/  LDL R14, [R1+0x488] ;  /* 0x00048800010e7983 */ /* 0x000ea20000100800 */
[----:B---3--:R-:W-:-:S03]  /*c2d0*/  ISETP.GE.AND P2, PT, R16, RZ, PT ;  /* 0x000000ff1000720c */ /* 0x008fc60003f46270 */
[----:B------:R-:W3:Y:S01]  /*c2e0*/  LDL.LU R16, [R1+0x11e0] ;  /* 0x0011e00001107983 */ /* 0x000ee20000300800 */
[----:B------:R-:W-:-:S13]  /*c2f0*/  ISETP.GT.U32.AND P3, PT, R0, R11, PT ;  /* 0x0000000b0000720c */ /* 0x000fda0003f64070 */
[----:B------:R-:W-:Y:S01]  /*c300*/  @!P3 IMAD.IADD R11, R11, 0x1, -R0 ;  /* 0x000000010b0bb824 */ /* 0x000fe200078e0a00 */
[----:B------:R-:W-:Y:S01]  /*c310*/  ISETP.GT.U32.AND P1, PT, R0, R6, PT ;  /* 0x000000060000720c */ /* 0x000fe20003f24070 */
[----:B------:R-:W-:Y:S01]  /*c320*/  IMAD.HI.U32 R7, R2, R8, RZ ;  /* 0x0000000802077227 */ /* 0x000fe200078e00ff */
[----:B------:R-:W-:-:S03]  /*c330*/  ISETP.GE.AND P0, PT, R13, RZ, PT ;  /* 0x000000ff0d00720c */ /* 0x000fc60003f06270 */
[----:B------:R-:W-:Y:S01]  /*c340*/  IMAD.HI.U32 R13, R2, R4, RZ ;  /* 0x00000004020d7227 */ /* 0x000fe200078e00ff */
[----:B0-----:R-:W-:-:S03]  /*c350*/  IABS R12, R17 ;  /* 0x00000011000c7213 */ /* 0x001fc60000000000 */
[----:B------:R-:W-:Y:S02]  /*c360*/  IMAD.MOV R7, RZ, RZ, -R7 ;  /* 0x000000ffff077224 */ /* 0x000fe400078e0a07 */
[----:B------:R-:W-:Y:S02]  /*c370*/  IMAD.MOV R13, RZ, RZ, -R13 ;  /* 0x000000ffff0d7224 */ /* 0x000fe400078e0a0d */
[C---:B------:R-:W-:Y:S02]  /*c380*/  IMAD R8, R0.reuse, R7, R8 ;  /* 0x0000000700087224 */ /* 0x040fe400078e0208 */
[----:B------:R-:W-:Y:S02]  /*c390*/  IMAD R4, R0, R13, R4 ;  /* 0x0000000d00047224 */ /* 0x000fe400078e0204 */
[----:B------:R-:W-:Y:S02]  /*c3a0*/  IMAD.MOV.U32 R13, RZ, RZ, R3 ;  /* 0x000000ffff0d7224 */ /* 0x000fe400078e0003 */
[----:B-1----:R-:W-:-:S04]  /*c3b0*/  IMAD.HI.U32 R10, R2, R12, RZ ;  /* 0x0000000c020a7227 */ /* 0x002fc800078e00ff */
[----:B------:R-:W-:Y:S01]  /*c3c0*/  @!P1 IMAD.IADD R6, R6, 0x1, -R0 ;  /* 0x0000000106069824 */ /* 0x000fe200078e0a00 */
[C---:B------:R-:W-:Y:S01]  /*c3d0*/  ISETP.GT.U32.AND P1, PT, R0.reuse, R8, PT ;  /* 0x000000080000720c */ /* 0x040fe20003f24070 */
[----:B------:R-:W-:Y:S02]  /*c3e0*/  @!P6 IMAD.MOV R13, RZ, RZ, -R13 ;  /* 0x000000ffff0de224 */ /* 0x000fe400078e0a0d */
[----:B------:R-:W-:Y:S02]  /*c3f0*/  IMAD.MOV R10, RZ, RZ, -R10 ;  /* 0x000000ffff0a7224 */ /* 0x000fe400078e0a0a */
[----:B------:R-:W-:Y:S02]  /*c400*/  @!P0 IMAD.MOV R6, RZ, RZ, -R6 ;  /* 0x000000ffff068224 */ /* 0x000fe400078e0a06 */
[----:B------:R-:W-:Y:S01]  /*c410*/  IMAD R12, R0, R10, R12 ;  /* 0x0000000a000c7224 */ /* 0x000fe200078e020c */
[----:B--2---:R-:W-:Y:S02]  /*c420*/  IABS R10, R14 ;  /* 0x0000000e000a7213 */ /* 0x004fe40000000000 */
[----:B---3--:R-:W-:-:S02]  /*c430*/  ISETP.GE.AND P3, PT, R16, RZ, PT ;  /* 0x000000ff1000720c */ /* 0x008fc40003f66270 */
[----:B------:R-:W2:Y:S04]  /*c440*/  LDL.LU R16, [R1+0x498] ;  /* 0x0004980001107983 */ /* 0x000ea80000300800 */
[----:B------:R-:W-:Y:S04]  /*c450*/  STL [R1+0x5c], R13 ;  /* 0x00005c0d01007387 */ /* 0x000fe80000100800 */
[----:B------:R4:W-:Y:S04]  /*c460*/  STL [R1+0x1e4], R6 ;  /* 0x0001e40601007387 */ /* 0x0009e80000100800 */
[----:B------:R-:W3:Y:S01]  /*c470*/  LDL.LU R14, [R1+0x4ac] ;  /* 0x0004ac00010e7983 */ /* 0x000ee20000300800 */
[----:B------:R-:W-:Y:S01]  /*c480*/  @!P1 IMAD.IADD R8, R8, 0x1, -R0 ;  /* 0x0000000108089824 */ /* 0x000fe200078e0a00 */
[----:B------:R-:W-:-:S02]  /*c490*/  ISETP.GT.U32.AND P1, PT, R0, R11, PT ;  /* 0x0000000b0000720c */ /* 0x000fc40003f24070 */
[C---:B------:R-:W-:Y:S01]  /*c4a0*/  ISETP.GT.U32.AND P6, PT, R0.reuse, R4, PT ;  /* 0x000000040000720c */ /* 0x040fe20003fc4070 */
[----:B------:R-:W-:Y:S01]  /*c4b0*/  @!P4 IMAD.MOV R9, RZ, RZ, -R9 ;  /* 0x000000ffff09c224 */ /* 0x000fe200078e0a09 */
[----:B------:R-:W-:Y:S02]  /*c4c0*/  ISETP.GT.U32.AND P4, PT, R0, R12, PT ;  /* 0x0000000c0000720c */ /* 0x000fe40003f84070 */
[----:B------:R-:W-:Y:S02]  /*c4d0*/  IABS R7, R18 ;  /* 0x0000001200077213 */ /* 0x000fe40000000000 */
[----:B----4-:R-:W-:-:S05]  /*c4e0*/  IABS R6, R15 ;  /* 0x0000000f00067213 */ /* 0x010fca0000000000 */
[--C-:B------:R-:W-:Y:S02]  /*c4f0*/  @!P1 IMAD.IADD R11, R11, 0x1, -R0.reuse ;  /* 0x000000010b0b9824 */ /* 0x100fe400078e0a00 */
[--C-:B------:R-:W-:Y:S01]  /*c500*/  @!P6 IMAD.IADD R4, R4, 0x1, -R0.reuse ;  /* 0x000000010404e824 */ /* 0x100fe200078e0a00 */
[----:B------:R-:W-:Y:S01]  /*c510*/  ISETP.GE.AND P6, PT, R18, RZ, PT ;  /* 0x000000ff1200720c */ /* 0x000fe20003fc6270 */
[----:B------:R-:W-:Y:S02]  /*c520*/  IMAD.MOV.U32 R18, RZ, RZ, R19 ;  /* 0x000000ffff127224 */ /* 0x000fe400078e0013 */
[----:B------:R-:W-:Y:S02]  /*c530*/  IMAD.MOV.U32 R19, RZ, RZ, R11 ;  /* 0x000000ffff137224 */ /* 0x000fe400078e000b */
[----:B------:R-:W-:Y:S01]  /*c540*/  @!P4 IMAD.IADD R12, R12, 0x1, -R0 ;  /* 0x000000010c0cc824 */ /* 0x000fe200078e0a00 */
[C---:B------:R-:W-:Y:S01]  /*c550*/  ISETP.GT.U32.AND P0, PT, R0.reuse, R8, PT ;  /* 0x000000080000720c */ /* 0x040fe20003f04070 */
[----:B------:R-:W-:Y:S01]  /*c560*/  @!P5 IMAD.MOV R19, RZ, RZ, -R19 ;  /* 0x000000ffff13d224 */ /* 0x000fe200078e0a13 */
[----:B------:R0:W-:Y:S02]  /*c570*/  STL [R1+0x1dc], R9 ;  /* 0x0001dc0901007387 */ /* 0x0001e40000100800 */
[----:B------:R-:W-:-:S02]  /*c580*/  ISETP.GT.U32.AND P5, PT, R0, R12, PT ;  /* 0x0000000c0000720c */ /* 0x000fc40003fa4070 */
[----:B------:R-:W-:Y:S01]  /*c590*/  ISETP.GT.U32.AND P4, PT, R0, R4, PT ;  /* 0x000000040000720c */ /* 0x000fe20003f84070 */
[C---:B0-----:R-:W-:Y:S01]  /*c5a0*/  IMAD.HI.U32 R9, R2.reuse, R6, RZ ;  /* 0x0000000602097227 */ /* 0x041fe200078e00ff */
[----:B------:R-:W-:Y:S02]  /*c5b0*/  ISETP.GE.AND P1, PT, R17, RZ, PT ;  /* 0x000000ff1100720c */ /* 0x000fe40003f26270 */
[----:B------:R-:W4:Y:S01]  /*c5c0*/  LDL.LU R17, [R1+0x4b0] ;  /* 0x0004b00001117983 */ /* 0x000f220000300800 */
[----:B------:R-:W-:Y:S02]  /*c5d0*/  IMAD.MOV R9, RZ, RZ, -R9 ;  /* 0x000000ffff097224 */ /* 0x000fe400078e0a09 */
[----:B------:R-:W-:Y:S01]  /*c5e0*/  IMAD.HI.U32 R13, R2, R10, RZ ;  /* 0x0000000a020d7227 */ /* 0x000fe200078e00ff */
[----:B------:R-:W4:Y:S03]  /*c5f0*/  LDL.LU R11, [R1+0x488] ;  /* 0x00048800010b7983 */ /* 0x000f260000300800 */
[----:B------:R-:W-:-:S02]  /*c600*/  IMAD R6, R0, R9, R6 ;  /* 0x0000000900067224 */ /* 0x000fc400078e0206 */
[----:B------:R-:W-:Y:S02]  /*c610*/  IMAD.MOV R13, RZ, RZ, -R13 ;  /* 0x000000ffff0d7224 */ /* 0x000fe400078e0a0d */
[--C-:B------:R-:W-:Y:S02]  /*c620*/  @!P0 IMAD.IADD R8, R8, 0x1, -R0.reuse ;  /* 0x0000000108088824 */ /* 0x100fe400078e0a00 */
[----:B------:R-:W-:Y:S01]  /*c630*/  @!P5 IMAD.IADD R12, R12, 0x1, -R0 ;  /* 0x000000010c0cd824 */ /* 0x000fe200078e0a00 */
[C---:B------:R-:W-:Y:S01]  /*c640*/  ISETP.GT.U32.AND P5, PT, R0.reuse, R6, PT ;  /* 0x000000060000720c */ /* 0x040fe20003fa4070 */
[----:B------:R-:W-:Y:S01]  /*c650*/  IMAD R10, R0, R13, R10 ;  /* 0x0000000d000a7224 */ /* 0x000fe200078e020a */
[----:B------:R0:W-:Y:S01]  /*c660*/  STL [R1+0x1b8], R19 ;  /* 0x0001b81301007387 */ /* 0x0001e20000100800 */
[----:B------:R-:W-:Y:S02]  /*c670*/  IMAD.MOV.U32 R13, RZ, RZ, R8 ;  /* 0x000000ffff0d7224 */ /* 0x000fe400078e0008 */
[----:B------:R-:W-:-:S02]  /*c680*/  @!P4 IMAD.IADD R4, R4, 0x1, -R0 ;  /* 0x000000010404c824 */ /* 0x000fc400078e0a00 */
[----:B------:R-:W-:Y:S01]  /*c690*/  IMAD.HI.U32 R3, R2, R7, RZ ;  /* 0x0000000702037227 */ /* 0x000fe200078e00ff */
[----:B0-----:R-:W4:Y:S03]  /*c6a0*/  LDL.LU R19, [R1+0x4b4] ;  /* 0x0004b40001137983 */ /* 0x001f260000300800 */
[----:B------:R-:W-:Y:S02]  /*c6b0*/  @!P2 IMAD.MOV R13, RZ, RZ, -R13 ;  /* 0x000000ffff0da224 */ /* 0x000fe400078e0a0d */
[----:B------:R-:W-:Y:S02]  /*c6c0*/  @!P3 IMAD.MOV R4, RZ, RZ, -R4 ;  /* 0x000000ffff04b224 */ /* 0x000fe400078e0a04 */
[----:B------:R-:W-:Y:S02]  /*c6d0*/  IMAD.MOV R3, RZ, RZ, -R3 ;  /* 0x000000ffff037224 */ /* 0x000fe400078e0a03 */
[----:B------:R-:W-:Y:S01]  /*c6e0*/  @!P1 IMAD.MOV R12, RZ, RZ, -R12 ;  /* 0x000000ffff0c9224 */ /* 0x000fe200078e0a0c */
[----:B------:R0:W-:Y:S01]  /*c6f0*/  STL [R1+0x58], R13 ;  /* 0x0000580d01007387 */ /* 0x0001e20000100800 */
[----:B------:R-:W-:-:S02]  /*c700*/  IMAD R7, R0, R3, R7 ;  /* 0x0000000300077224 */ /* 0x000fc400078e0207 */
[----:B------:R-:W-:Y:S01]  /*c710*/  @!P5 IMAD.IADD R6, R6, 0x1, -R0 ;  /* 0x000000010606d824 */ /* 0x000fe200078e0a00 */
[----:B------:R-:W-:Y:S04]  /*c720*/  STL [R1+0x1b0], R4 ;  /* 0x0001b00401007387 */ /* 0x000fe80000100800 */
[----:B------:R1:W-:Y:S01]  /*c730*/  STL [R1+0x54], R12 ;  /* 0x0000540c01007387 */ /* 0x0003e20000100800 */
[----:B------:R-:W-:Y:S02]  /*c740*/  ISETP.GE.AND P3, PT, R15, RZ, PT ;  /* 0x000000ff0f00720c */ /* 0x000fe40003f66270 */
[----:B--2---:R-:W-:Y:S02]  /*c750*/  IABS R3, R16 ;  /* 0x0000001000037213 */ /* 0x004fe40000000000 */
[----:B------:R-:W-:-:S02]  /*c760*/  ISETP.GE.AND P5, PT, R16, RZ, PT ;  /* 0x000000ff1000720c */ /* 0x000fc40003fa6270 */
[----:B------:R-:W2:Y:S04]  /*c770*/  LDL.LU R16, [R1+0x4bc] ;  /* 0x0004bc0001107983 */ /* 0x000ea80000300800 */
[----:B------:R-:W2:Y:S01]  /*c780*/  LDL.LU R15, [R1+0x4c4] ;  /* 0x0004c400010f7983 */ /* 0x000ea20000300800 */
[C---:B------:R-:W-:Y:S02]  /*c790*/  ISETP.GT.U32.AND P2, PT, R0.reuse, R10, PT ;  /* 0x0000000a0000720c */ /* 0x040fe40003f44070 */
[----:B------:R-:W-:Y:S02]  /*c7a0*/  ISETP.GT.U32.AND P0, PT, R0, R7, PT ;  /* 0x000000070000720c */ /* 0x000fe40003f04070 */
[----:B---3--:R-:W-:-:S09]  /*c7b0*/  IABS R9, R14 ;  /* 0x0000000e00097213 */ /* 0x008fd20000000000 */
[--C-:B------:R-:W-:Y:S02]  /*c7c0*/  @!P2 IMAD.IADD R10, R10, 0x1, -R0.reuse ;  /* 0x000000010a0aa824 */ /* 0x100fe400078e0a00 */
[----:B------:R-:W-:Y:S02]  /*c7d0*/  @!P0 IMAD.IADD R7, R7, 0x1, -R0 ;  /* 0x0000000107078824 */ /* 0x000fe400078e0a00 */
[----:B0-----:R-:W-:Y:S01]  /*c7e0*/  IMAD.HI.U32 R13, R2, R9, RZ ;  /* 0x00000009020d7227 */ /* 0x001fe200078e00ff */
[C---:B------:R-:W-:Y:S02]  /*c7f0*/  ISETP.GT.U32.AND P2, PT, R0.reuse, R10, PT ;  /* 0x0000000a0000720c */ /* 0x040fe40003f44070 */
[----:B------:R-:W-:Y:S01]  /*c800*/  ISETP.GT.U32.AND P0, PT, R0, R7, PT ;  /* 0x000000070000720c */ /* 0x000fe20003f04070 */
[----:B------:R-:W-:-:S04]  /*c810*/  IMAD.HI.U32 R8, R2, R3, RZ ;  /* 0x0000000302087227 */ /* 0x000fc800078e00ff */
[----:B------:R-:W-:Y:S02]  /*c820*/  IMAD.MOV R13, RZ, RZ, -R13 ;  /* 0x000000ffff0d7224 */ /* 0x000fe400078e0a0d */
[----:B------:R-:W-:Y:S02]  /*c830*/  IMAD.MOV R8, RZ, RZ, -R8 ;  /* 0x000000ffff087224 */ /* 0x000fe400078e0a08 */
[C---:B------:R-:W-:Y:S02]  /*c840*/  IMAD R9, R0.reuse, R13, R9 ;  /* 0x0000000d00097224 */ /* 0x040fe400078e0209 */
[----:B------:R-:W-:Y:S02]  /*c850*/  IMAD R3, R0, R8, R3 ;  /* 0x0000000800037224 */ /* 0x000fe400078e0203 */
[--C-:B------:R-:W-:Y:S01]  /*c860*/  @!P2 IMAD.IADD R10, R10, 0x1, -R0.reuse ;  /* 0x000000010a0aa824 */ /* 0x100fe200078e0a00 */
[C---:B------:R-:W-:Y:S01]  /*c870*/  ISETP.GT.U32.AND P2, PT, R0.reuse, R9, PT ;  /* 0x000000090000720c */ /* 0x040fe20003f44070 */
[----:B------:R-:W-:Y:S01]  /*c880*/  @!P0 IMAD.IADD R7, R7, 0x1, -R0 ;  /* 0x0000000107078824 */ /* 0x000fe200078e0a00 */
[----:B------:R-:W-:-:S02]  /*c890*/  ISETP.GT.U32.AND P0, PT, R0, R3, PT ;  /* 0x000000030000720c */ /* 0x000fc40003f04070 */
[----:B------:R-:W-:Y:S01]  /*c8a0*/  ISETP.GT.U32.AND P1, PT, R0, R6, PT ;  /* 0x000000060000720c */ /* 0x000fe20003f24070 */
[----:B------:R-:W-:-:S08]  /*c8b0*/  IMAD.MOV.U32 R13, RZ, RZ, R7 ;  /* 0x000000ffff0d7224 */ /* 0x000fd000078e0007 */
[--C-:B------:R-:W-:Y:S02]  /*c8c0*/  @!P2 IMAD.IADD R9, R9, 0x1, -R0.reuse ;  /* 0x000000010909a824 */ /* 0x100fe400078e0a00 */
[----:B------:R-:W-:Y:S01]  /*c8d0*/  @!P0 IMAD.IADD R3, R3, 0x1, -R0 ;  /* 0x0000000103038824 */ /* 0x000fe200078e0a00 */
[----:B----4-:R-:W-:Y:S02]  /*c8e0*/  ISETP.GE.AND P4, PT, R11, RZ, PT ;  /* 0x000000ff0b00720c */ /* 0x010fe40003f86270 */
[C---:B------:R-:W-:Y:S02]  /*c8f0*/  ISETP.GT.U32.AND P2, PT, R0.reuse, R9, PT ;  /* 0x000000090000720c */ /* 0x040fe40003f44070 */
[----:B------:R-:W-:Y:S01]  /*c900*/  ISETP.GT.U32.AND P0, PT, R0, R3, PT ;  /* 0x000000030000720c */ /* 0x000fe20003f04070 */
[----:B------:R-:W-:Y:S01]  /*c910*/  @!P6 IMAD.MOV R13, RZ, RZ, -R13 ;  /* 0x000000ffff0de224 */ /* 0x000fe200078e0a0d */
[----:B------:R-:W-:Y:S02]  /*c920*/  IABS R11, R17 ;  /* 0x00000011000b7213 */ /* 0x000fe40000000000 */
[----:B------:R-:W-:Y:S01]  /*c930*/  ISETP.GE.AND P6, PT, R14, RZ, PT ;  /* 0x000000ff0e00720c */ /* 0x000fe20003fc6270 */
[----:B-1----:R-:W-:-:S02]  /*c940*/  IMAD.MOV.U32 R12, RZ, RZ, R10 ;  /* 0x000000ffff0c7224 */ /* 0x002fc400078e000a */
[----:B------:R-:W-:-:S04]  /*c950*/  IMAD.HI.U32 R8, R2, R11, RZ ;  /* 0x0000000b02087227 */ /* 0x000fc800078e00ff */
[--C-:B------:R-:W-:Y:S02]  /*c960*/  @!P1 IMAD.IADD R6, R6, 0x1, -R0.reuse ;  /* 0x0000000106069824 */ /* 0x100fe400078e0a00 */
[----:B------:R-:W-:Y:S01]  /*c970*/  @!P2 IMAD.IADD R9, R9, 0x1, -R0 ;  /* 0x000000010909a824 */ /* 0x000fe200078e0a00 */
[----:B------:R-:W-:Y:S01]  /*c980*/  IABS R4, R19 ;  /* 0x0000001300047213 */ /* 0x000fe20000000000 */
[----:B------:R-:W-:Y:S02]  /*c990*/  @!P4 IMAD.MOV R12, RZ, RZ, -R12 ;  /* 0x000000ffff0cc224 */ /* 0x000fe400078e0a0c */
[----:B------:R-:W-:Y:S01]  /*c9a0*/  @!P0 IMAD.IADD R3, R3, 0x1, -R0 ;  /* 0x0000000103038824 */ /* 0x000fe200078e0a00 */
[----:B------:R-:W-:Y:S01]  /*c9b0*/  STL [R1+0x1a0], R13 ;  /* 0x0001a00d01007387 */ /* 0x000fe20000100800 */
[----:B------:R-:W-:Y:S01]  /*c9c0*/  IMAD.MOV R8, RZ, RZ, -R8 ;  /* 0x000000ffff087224 */ /* 0x000fe200078e0a08 */
[----:B------:R-:W-:Y:S01]  /*c9d0*/  ISETP.GE.AND P4, PT, R17, RZ, PT ;  /* 0x000000ff1100720c */ /* 0x000fe20003f86270 */
[----:B------:R-:W-:Y:S01]  /*c9e0*/  IMAD.HI.U32 R7, R2, R4, RZ ;  /* 0x0000000402077227 */ /* 0x000fe200078e00ff */
[----:B------:R-:W-:Y:S03]  /*c9f0*/  STL [R1+0x1a4], R12 ;  /* 0x0001a40c01007387 */ /* 0x000fe60000100800 */
[----:B------:R-:W-:-:S02]  /*ca00*/  @!P3 IMAD.MOV R6, RZ, RZ, -R6 ;  /* 0x000000ffff06b224 */ /* 0x000fc400078e0a06 */
[----:B------:R-:W-:Y:S01]  /*ca10*/  IMAD.MOV.U32 R14, RZ, RZ, R9 ;  /* 0x000000ffff0e7224 */ /* 0x000fe200078e0009 */
[----:B------:R-:W-:Y:S01]  /*ca20*/  ISETP.GE.AND P0, PT, R19, RZ, PT ;  /* 0x000000ff1300720c */ /* 0x000fe20003f06270 */
[----:B------:R-:W-:Y:S02]  /*ca30*/  IMAD.MOV.U32 R17, RZ, RZ, R18 ;  /* 0x000000ffff117224 */ /* 0x000fe400078e0012 */
[----:B------:R-:W3:Y:S01]  /*ca40*/  LDL R18, [R1+0x4d4] ;  /* 0x0004d40001127983 */ /* 0x000ee20000100800 */
[----:B------:R-:W-:Y:S02]  /*ca50*/  @!P5 IMAD.MOV R3, RZ, RZ, -R3 ;  /* 0x000000ffff03d224 */ /* 0x000fe400078e0a03 */
[C---:B------:R-:W-:Y:S01]  /*ca60*/  IMAD R11, R0.reuse, R8, R11 ;  /* 0x00000008000b7224 */ /* 0x040fe200078e020b */
[----:B------:R-:W4:Y:S01]  /*ca70*/  LDL.LU R19, [R1+0x4d8] ;  /* 0x0004d80001137983 */ /* 0x000f220000300800 */
[----:B------:R-:W-:Y:S02]  /*ca80*/  IMAD.MOV R7, RZ, RZ, -R7 ;  /* 0x000000ffff077224 */ /* 0x000fe400078e0a07 */
[----:B------:R-:W-:Y:S01]  /*ca90*/  @!P6 IMAD.MOV R14, RZ, RZ, -R14 ;  /* 0x000000ffff0ee224 */ /* 0x000fe200078e0a0e */
[----:B------:R-:W-:Y:S01]  /*caa0*/  STL [R1+0x1a8], R6 ;  /* 0x0001a80601007387 */ /* 0x000fe20000100800 */
[----:B------:R-:W-:Y:S01]  /*cab0*/  IMAD R4, R0, R7, R4 ;  /* 0x0000000700047224 */ /* 0x000fe200078e0204 */
[----:B--2---:R-:W-:-:S02]  /*cac0*/  IABS R8, R16 ;  /* 0x0000001000087213 */ /* 0x004fc40000000000 */
[----:B------:R-:W-:Y:S02]  /*cad0*/  ISETP.GE.AND P5, PT, R16, RZ, PT ;  /* 0x000000ff1000720c */ /* 0x000fe40003fa6270 */
[----:B------:R-:W2:Y:S01]  /*cae0*/  LDL.LU R16, [R1+0x4dc] ;  /* 0x0004dc0001107983 */ /* 0x000ea20000300800 */
[----:B------:R-:W-:Y:S02]  /*caf0*/  IABS R7, R15 ;  /* 0x0000000f00077213 */ /* 0x000fe40000000000 */
[----:B------:R-:W-:Y:S01]  /*cb00*/  ISETP.GE.AND P2, PT, R15, RZ, PT ;  /* 0x000000ff0f00720c */ /* 0x000fe20003f46270 */
[----:B------:R-:W-:Y:S04]  /*cb10*/  STL [R1+0x1d4], R3 ;  /* 0x0001d40301007387 */ /* 0x000fe80000100800 */
[----:B------:R0:W-:Y:S04]  /*cb20*/  STL [R1+0x168], R14 ;  /* 0x0001680e01007387 */ /* 0x0001e80000100800 */
[----:B------:R-:W2:Y:S01]  /*cb30*/  LDL R15, [R1+0x4e8] ;  /* 0x0004e800010f7983 */ /* 0x000ea20000100800 */
[----:B------:R-:W-:-:S02]  /*cb40*/  ISETP.GT.U32.AND P1, PT, R0, R11, PT ;  /* 0x0000000b0000720c */ /* 0x000fc40003f24070 */
[----:B------:R-:W-:Y:S01]  /*cb50*/  ISETP.GT.U32.AND P3, PT, R0, R4, PT ;  /* 0x000000040000720c */ /* 0x000fe20003f64070 */
[----:B0-----:R-:W2:Y:S10]  /*cb60*/  LDL R14, [R1+0x4e4] ;  /* 0x0004e400010e7983 */ /* 0x001eb40000100800 */
[----:B------:R-:W-:-:S02]  /*cb70*/  @!P1 IMAD.IADD R11, R11, 0x1, -R0 ;  /* 0x000000010b0b9824 */ /* 0x000fc400078e0a00 */
[----:B------:R-:W-:-:S03]  /*cb80*/  @!P3 IMAD.IADD R4, R4, 0x1, -R0 ;  /* 0x000000010404b824 */ /* 0x000fc600078e0a00 */
[C---:B------:R-:W-:Y:S02]  /*cb90*/  ISETP.GT.U32.AND P1, PT, R0.reuse, R11, PT ;  /* 0x0000000b0000720c */ /* 0x040fe40003f24070 */
[----:B------:R-:W-:-:S11]  /*cba0*/  ISETP.GT.U32.AND P3, PT, R0, R4, PT ;  /* 0x000000040000720c */ /* 0x000fd60003f64070 */
[--C-:B------:R-:W-:Y:S02]  /*cbb0*/  @!P1 IMAD.IADD R11, R11, 0x1, -R0.reuse ;  /* 0x000000010b0b9824 */ /* 0x100fe400078e0a00 */
[----:B------:R-:W-:Y:S02]  /*cbc0*/  @!P3 IMAD.IADD R4, R4, 0x1, -R0 ;  /* 0x000000010404b824 */ /* 0x000fe400078e0a00 */
[----:B------:R-:W-:Y:S02]  /*cbd0*/  IMAD.MOV.U32 R13, RZ, RZ, R11 ;  /* 0x000000ffff0d7224 */ /* 0x000fe400078e000b */
[----:B------:R-:W-:Y:S02]  /*cbe0*/  IMAD.MOV.U32 R11, RZ, RZ, R4 ;  /* 0x000000ffff0b7224 */ /* 0x000fe400078e0004 */
[----:B------:R-:W-:Y:S02]  /*cbf0*/  @!P4 IMAD.MOV R13, RZ, RZ, -R13 ;  /* 0x000000ffff0dc224 */ /* 0x000fe400078e0a0d */
[----:B------:R-:W-:-:S03]  /*cc00*/  @!P0 IMAD.MOV R11, RZ, RZ, -R11 ;  /* 0x000000ffff0b8224 */ /* 0x000fc600078e0a0b */
[----:B------:R-:W-:Y:S04]  /*cc10*/  STL [R1+0x198], R13 ;  /* 0x0001980d01007387 */ /* 0x000fe80000100800 */
[----:B------:R0:W-:Y:S01]  /*cc20*/  STL [R1+0x19c], R11 ;  /* 0x00019c0b01007387 */ /* 0x0001e20000100800 */
[----:B---3--:R-:W-:Y:S02]  /*cc30*/  IABS R3, R18 ;  /* 0x0000001200037213 */ /* 0x008fe40000000000 */
[----:B------:R-:W-:Y:S02]  /*cc40*/  ISETP.GE.AND P6, PT, R18, RZ, PT ;  /* 0x000000ff1200720c */ /* 0x000fe40003fc6270 */
[----:B----4-:R-:W-:Y:S02]  /*cc50*/  IABS R6, R19 ;  /* 0x0000001300067213 */ /* 0x010fe40000000000 */
[----:B------:R-:W-:-:S02]  /*cc60*/  ISETP.GE.AND P3, PT, R19, RZ, PT ;  /* 0x000000ff1300720c */ /* 0x000fc40003f66270 */
[----:B------:R-:W3:Y:S04]  /*cc70*/  LDL.LU R19, [R1+0x4ec] ;  /* 0x0004ec0001137983 */ /* 0x000ee80000300800 */
[----:B------:R-:W4:Y:S01]  /*cc80*/  LDL.LU R18, [R1+0x4f0] ;  /* 0x0004f00001127983 */ /* 0x000f220000300800 */
[----:B--2---:R-:W-:Y:S02]  /*cc90*/  IABS R4, R16 ;  /* 0x0000001000047213 */ /* 0x004fe40000000000 */
[----:B0-----:R-:W-:-:S03]  /*cca0*/  IABS R11, R15 ;  /* 0x0000000f000b7213 */ /* 0x001fc60000000000 */
[----:B------:R-:W-:-:S04]  /*ccb0*/  IMAD.HI.U32 R15, R2, R4, RZ ;  /* 0x00000004020f7227 */ /* 0x000fc800078e00ff */
[----:B------:R-:W-:-:S04]  /*ccc0*/  IMAD.MOV R15, RZ, RZ, -R15 ;  /* 0x000000ffff0f7224 */ /* 0x000fc800078e0a0f */
[----:B------:R-:W-:Y:S02]  /*ccd0*/  IMAD R4, R0, R15, R4 ;  /* 0x0000000f00047224 */ /* 0x000fe400078e0204 */
[----:B------:R-:W2:Y:S01]  /*cce0*/  LDL.LU R15, [R1+0x4e4] ;  /* 0x0004e400010f7983 */ /* 0x000ea20000300800 */
[----:B------:R-:W-:-:S04]  /*ccf0*/  IMAD.HI.U32 R10, R2, R7, RZ ;  /* 0x00000007020a7227 */ /* 0x000fc800078e00ff */
[----:B------:R-:W-:-:S04]  /*cd00*/  IMAD.HI.U32 R12, R2, R8, RZ ;  /* 0x00000008020c7227 */ /* 0x000fc800078e00ff */
[----:B------:R-:W-:Y:S02]  /*cd10*/  IMAD.MOV R10, RZ, RZ, -R10 ;  /* 0x000000ffff0a7224 */ /* 0x000fe400078e0a0a */
[----:B------:R-:W-:Y:S02]  /*cd20*/  IMAD.MOV R12, RZ, RZ, -R12 ;  /* 0x000000ffff0c7224 */ /* 0x000fe400078e0a0c */
[C---:B------:R-:W-:Y:S02]  /*cd30*/  IMAD R7, R0.reuse, R10, R7 ;  /* 0x0000000a00077224 */ /* 0x040fe400078e0207 */
[----:B------:R-:W-:Y:S02]  /*cd40*/  IMAD R8, R0, R12, R8 ;  /* 0x0000000c00087224 */ /* 0x000fe400078e0208 */
[----:B------:R-:W-:-:S03]  /*cd50*/  IMAD.HI.U32 R10, R2, R3, RZ ;  /* 0x00000003020a7227 */ /* 0x000fc600078e00ff */
[----:B------:R-:W-:Y:S01]  /*cd60*/  ISETP.GT.U32.AND P1, PT, R0, R8, PT ;  /* 0x000000080000720c */ /* 0x000fe20003f24070 */
[----:B------:R-:W-:-:S04]  /*cd70*/  IMAD.MOV R10, RZ, RZ, -R10 ;  /* 0x000000ffff0a7224 */ /* 0x000fc800078e0a0a */
[C---:B------:R-:W-:Y:S01]  /*cd80*/  IMAD R3, R0.reuse, R10, R3 ;  /* 0x0000000a00037224 */ /* 0x040fe200078e0203 */
[----:B------:R-:W-:-:S04]  /*cd90*/  ISETP.GT.U32.AND P4, PT, R0, R7, PT ;  /* 0x000000070000720c */ /* 0x000fc80003f84070 */
[----:B------:R-:W-:-:S03]  /*cda0*/  ISETP.GT.U32.AND P0, PT, R0, R3, PT ;  /* 0x000000030000720c */ /* 0x000fc60003f04070 */
[----:B------:R-:W-:Y:S02]  /*cdb0*/  @!P1 IMAD.IADD R8, R8, 0x1, -R0 ;  /* 0x0000000108089824 */ /* 0x000fe400078e0a00 */
[----:B------:R-:W-:-:S03]  /*cdc0*/  IMAD.HI.U32 R9, R2, R6, RZ ;  /* 0x0000000602097227 */ /* 0x000fc600078e00ff */
[C---:B------:R-:W-:Y:S01]  /*cdd0*/  ISETP.GT.U32.AND P1, PT, R0.reuse, R8, PT ;  /* 0x000000080000720c */ /* 0x040fe20003f24070 */
[----:B------:R-:W-:Y:S02]  /*cde0*/  IMAD.MOV R9, RZ, RZ, -R9 ;  /* 0x000000ffff097224 */ /* 0x000fe400078e0a09 */
[--C-:B------:R-:W-:Y:S02]  /*cdf0*/  @!P4 IMAD.IADD R7, R7, 0x1, -R0.reuse ;  /* 0x000000010707c824 */ /* 0x100fe400078e0a00 */
[----:B------:R-:W-:Y:S02]  /*ce00*/  @!P0 IMAD.IADD R3, R3, 0x1, -R0 ;  /* 0x0000000103038824 */ /* 0x000fe400078e0a00 */
[C---:B------:R-:W-:Y:S01]  /*ce10*/  IMAD R6, R0.reuse, R9, R6 ;  /* 0x0000000900067224 */ /* 0x040fe200078e0206 */
[C---:B------:R-:W-:Y:S02]  /*ce20*/  ISETP.GT.U32.AND P4, PT, R0.reuse, R7, PT ;  /* 0x000000070000720c */ /* 0x040fe40003f84070 */
[----:B------:R-:W-:-:S02]  /*ce30*/  ISETP.GT.U32.AND P0, PT, R0, R3, PT ;  /* 0x000000030000720c */ /* 0x000fc40003f04070 */
[----:B------:R-:W-:Y:S01]  /*ce40*/  IABS R13, R17 ;  /* 0x00000011000d7213 */ /* 0x000fe20000000000 */
[----:B------:R-:W-:Y:S01]  /*ce50*/  @!P1 IMAD.IADD R8, R8, 0x1, -R0 ;  /* 0x0000000108089824 */ /* 0x000fe200078e0a00 */
[----:B------:R-:W-:Y:S02]  /*ce60*/  ISETP.GT.U32.AND P1, PT, R0, R6, PT ;  /* 0x000000060000720c */ /* 0x000fe40003f24070 */
[----:B------:R-:W-:Y:S01]  /*ce70*/  IABS R12, R14 ;  /* 0x0000000e000c7213 */ /* 0x000fe20000000000 */
[----:B------:R-:W-:-:S04]  /*ce80*/  IMAD.HI.U32 R14, R2, R13, RZ ;  /* 0x0000000d020e7227 */ /* 0x000fc800078e00ff */
[----:B------:R-:W-:Y:S02]  /*ce90*/  IMAD.MOV R14, RZ, RZ, -R14 ;  /* 0x000000ffff0e7224 */ /* 0x000fe400078e0a0e */
[--C-:B------:R-:W-:Y:S01]  /*cea0*/  @!P0 IMAD.IADD R3, R3, 0x1, -R0.reuse ;  /* 0x0000000103038824 */ /* 0x100fe200078e0a00 */
[----:B------:R-:W-:Y:S01]  /*ceb0*/  ISETP.GT.U32.AND P0, PT, R0, R4, PT ;  /* 0x000000040000720c */ /* 0x000fe20003f04070 */
[----:B------:R-:W-:Y:S01]  /*cec0*/  @!P4 IMAD.IADD R7, R7, 0x1, -R0 ;  /* 0x000000010707c824 */ /* 0x000fe200078e0a00 */
[----:B------:R-:W-:Y:S01]  /*ced0*/  ISETP.GE.AND P4, PT, R16, RZ, PT ;  /* 0x000000ff1000720c */ /* 0x000fe20003f86270 */
[----:B------:R-:W-:Y:S02]  /*cee0*/  IMAD.MOV.U32 R16, RZ, RZ, R3 ;  /* 0x000000ffff107224 */ /* 0x000fe400078e0003 */
[----:B------:R-:W-:-:S04]  /*cef0*/  IMAD.HI.U32 R10, R2, R12, RZ ;  /* 0x0000000c020a7227 */ /* 0x000fc800078e00ff */
[----:B------:R-:W-:Y:S02]  /*cf00*/  @!P1 IMAD.IADD R6, R6, 0x1, -R0 ;  /* 0x0000000106069824 */ /* 0x000fe400078e0a00 */
[C---:B------:R-:W-:Y:S02]  /*cf10*/  IMAD R13, R0.reuse, R14, R13 ;  /* 0x0000000e000d7224 */ /* 0x040fe400078e020d */
[----:B------:R-:W-:Y:S01]  /*cf20*/  @!P5 IMAD.MOV R8, RZ, RZ, -R8 ;  /* 0x000000ffff08d224 */ /* 0x000fe200078e0a08 */
[----:B------:R-:W4:Y:S01]  /*cf30*/  LDL.LU R14, [R1+0x4f4] ;  /* 0x0004f400010e7983 */ /* 0x000f220000300800 */
[----:B------:R-:W-:Y:S02]  /*cf40*/  @!P6 IMAD.MOV R16, RZ, RZ, -R16 ;  /* 0x000000ffff10e224 */ /* 0x000fe400078e0a10 */
[----:B------:R-:W-:Y:S01]  /*cf50*/  @!P2 IMAD.MOV R7, RZ, RZ, -R7 ;  /* 0x000000ffff07a224 */ /* 0x000fe200078e0a07 */
[----:B------:R-:W-:Y:S01]  /*cf60*/  ISETP.GT.U32.AND P1, PT, R0, R6, PT ;  /* 0x000000060000720c */ /* 0x000fe20003f24070 */
[----:B------:R-:W-:Y:S01]  /*cf70*/  IMAD.MOV R10, RZ, RZ, -R10 ;  /* 0x000000ffff0a7224 */ /* 0x000fe200078e0a0a */
[----:B------:R-:W-:Y:S01]  /*cf80*/  STL [R1+0x50], R8 ;  /* 0x0000500801007387 */ /* 0x000fe20000100800 */
[----:B------:R-:W-:-:S03]  /*cf90*/  IMAD.HI.U32 R9, R2, R11, RZ ;  /* 0x0000000b02097227 */ /* 0x000fc600078e00ff */
[----:B------:R0:W-:Y:S01]  /*cfa0*/  STL [R1+0x154], R16 ;  /* 0x0001541001007387 */ /* 0x0001e20000100800 */
[----:B------:R-:W-:Y:S02]  /*cfb0*/  IMAD R12, R0, R10, R12 ;  /* 0x0000000a000c7224 */ /* 0x000fe400078e020c */
[----:B------:R-:W-:Y:S01]  /*cfc0*/  IMAD.MOV.U32 R10, RZ, RZ, R17 ;  /* 0x000000ffff0a7224 */ /* 0x000fe200078e0011 */
[----:B------:R4:W-:Y:S01]  /*cfd0*/  STL [R1+0x4c], R7 ;  /* 0x00004c0701007387 */ /* 0x0009e20000100800 */
[----:B------:R-:W-:Y:S02]  /*cfe0*/  @!P0 IMAD.IADD R4, R4, 0x1, -R0 ;  /* 0x0000000104048824 */ /* 0x000fe400078e0a00 */
[----:B------:R-:W-:Y:S01]  /*cff0*/  IMAD.MOV R9, RZ, RZ, -R9 ;  /* 0x000000ffff097224 */ /* 0x000fe200078e0a09 */
[----:B0-----:R-:W4:Y:S04]  /*d000*/  LDL.LU R16, [R1+0x4f8] ;  /* 0x0004f80001107983 */ /* 0x001f280000300800 */
[----:B------:R-:W4:Y:S01]  /*d010*/  LDL.LU R17, [R1+0x4fc] ;  /* 0x0004fc0001117983 */ /* 0x000f220000300800 */
[----:B------:R-:W-:-:S02]  /*d020*/  IMAD R11, R0, R9, R11 ;  /* 0x00000009000b7224 */ /* 0x000fc400078e020b */
[----:B------:R-:W-:-:S03]  /*d030*/  @!P1 IMAD.IADD R6, R6, 0x1, -R0 ;  /* 0x0000000106069824 */ /* 0x000fc600078e0a00 */
[----:B------:R-:W-:Y:S01]  /*d040*/  ISETP.GT.U32.AND P1, PT, R0, R11, PT ;  /* 0x0000000b0000720c */ /* 0x000fe20003f24070 */
[----:B------:R-:W-:-:S04]  /*d050*/  IMAD.MOV.U32 R8, RZ, RZ, R6 ;  /* 0x000000ffff087224 */ /* 0x000fc800078e0006 */
[----:B------:R-:W-:-:S08]  /*d060*/  @!P3 IMAD.MOV R8, RZ, RZ, -R8 ;  /* 0x000000ffff08b224 */ /* 0x000fd000078e0a08 */
[----:B------:R-:W-:-:S05]  /*d070*/  @!P1 IMAD.IADD R11, R11, 0x1, -R0 ;  /* 0x000000010b0b9824 */ /* 0x000fca00078e0a00 */
[----:B------:R-:W-:Y:S02]  /*d080*/  ISETP.GT.U32.AND P3, PT, R0, R11, PT ;  /* 0x0000000b0000720c */ /* 0x000fe40003f64070 */
[----:B---3--:R-:W-:-:S11]  /*d090*/  IABS R9, R19 ;  /* 0x0000001300097213 */ /* 0x008fd60000000000 */
[----:B------:R-:W-:Y:S01]  /*d0a0*/  @!P3 IMAD.IADD R11, R11, 0x1, -R0 ;  /* 0x000000010b0bb824 */ /* 0x000fe200078e0a00 */
[----:B------:R-:W-:Y:S02]  /*d0b0*/  ISETP.GE.AND P3, PT, R19, RZ, PT ;  /* 0x000000ff1300720c */ /* 0x000fe40003f66270 */
[----:B--2---:R-:W-:Y:S02]  /*d0c0*/  ISETP.GE.AND P0, PT, R15, RZ, PT ;  /* 0x000000ff0f00720c */ /* 0x004fe40003f06270 */
[----:B------:R-:W2:Y:S04]  /*d0d0*/  LDL.LU R15, [R1+0x4e8] ;  /* 0x0004e800010f7983 */ /* 0x000ea80000300800 */
[----:B------:R0:W-:Y:S04]  /*d0e0*/  STL [R1+0x158], R8 ;  /* 0x0001580801007387 */ /* 0x0001e80000100800 */
[----:B------:R-:W3:Y:S01]  /*d0f0*/  LDL.LU R19, [R1+0x504] ;  /* 0x0005040001137983 */ /* 0x000ee20000300800 */
[----:B------:R-:W-:-:S02]  /*d100*/  ISETP.GT.U32.AND P2, PT, R0, R12, PT ;  /* 0x0000000c0000720c */ /* 0x000fc40003f44070 */
[----:B------:R-:W-:Y:S02]  /*d110*/  ISETP.GT.U32.AND P5, PT, R0, R13, PT ;  /* 0x0000000d0000720c */ /* 0x000fe40003fa4070 */
[----:B----4-:R-:W-:Y:S01]  /*d120*/  IABS R7, R18 ;  /* 0x0000001200077213 */ /* 0x010fe20000000000 */
[----:B------:R-:W-:-:S04]  /*d130*/  IMAD.MOV.U32 R3, RZ, RZ, R9 ;  /* 0x000000ffff037224 */ /* 0x000fc800078e0009 */
[----:B------:R-:W-:-:S04]  /*d140*/  IMAD.MOV.U32 R9, RZ, RZ, R7 ;  /* 0x000000ffff097224 */ /* 0x000fc800078e0007 */
[--C-:B------:R-:W-:Y:S02]  /*d150*/  @!P2 IMAD.IADD R12, R12, 0x1, -R0.reuse ;  /* 0x000000010c0ca824 */ /* 0x100fe400078e0a00 */
[----:B------:R-:W-:Y:S01]  /*d160*/  @!P5 IMAD.IADD R13, R13, 0x1, -R0 ;  /* 0x000000010d0dd824 */ /* 0x000fe200078e0a00 */
[----:B------:R-:W-:Y:S01]  /*d170*/  ISETP.GT.U32.AND P5, PT, R0, R4, PT ;  /* 0x000000040000720c */ /* 0x000fe20003fa4070 */
[----:B------:R-:W-:Y:S01]  /*d180*/  IMAD.HI.U32 R7, R2, R3, RZ ;  /* 0x0000000302077227 */ /* 0x000fe200078e00ff */
[----:B------:R-:W-:-:S03]  /*d190*/  ISETP.GT.U32.AND P1, PT, R0, R12, PT ;  /* 0x0000000c0000720c */ /* 0x000fc60003f24070 */
[----:B------:R-:W-:-:S04]  /*d1a0*/  IMAD.HI.U32 R6, R2, R9, RZ ;  /* 0x0000000902067227 */ /* 0x000fc800078e00ff */
[----:B------:R-:W-:Y:S02]  /*d1b0*/  IMAD.MOV R7, RZ, RZ, -R7 ;  /* 0x000000ffff077224 */ /* 0x000fe400078e0a07 */
[----:B------:R-:W-:Y:S02]  /*d1c0*/  IMAD.MOV R6, RZ, RZ, -R6 ;  /* 0x000000ffff067224 */ /* 0x000fe400078e0a06 */
[C---:B------:R-:W-:Y:S02]  /*d1d0*/  IMAD R3, R0.reuse, R7, R3 ;  /* 0x0000000700037224 */ /* 0x040fe400078e0203 */
[----:B------:R-:W-:Y:S02]  /*d1e0*/  IMAD R9, R0, R6, R9 ;  /* 0x0000000600097224 */ /* 0x000fe400078e0209 */
[--C-:B------:R-:W-:Y:S01]  /*d1f0*/  @!P5 IMAD.IADD R4, R4, 0x1, -R0.reuse ;  /* 0x000000010404d824 */ /* 0x100fe200078e0a00 */
[----:B------:R-:W-:Y:S01]  /*d200*/  ISETP.GT.U32.AND P5, PT, R0, R3, PT ;  /* 0x000000030000720c */ /* 0x000fe20003fa4070 */
[----:B------:R-:W-:Y:S01]  /*d210*/  @!P1 IMAD.IADD R12, R12, 0x1, -R0 ;  /* 0x000000010c0c9824 */ /* 0x000fe200078e0a00 */
[----:B------:R-:W-:-:S02]  /*d220*/  ISETP.GT.U32.AND P1, PT, R0, R9, PT ;  /* 0x000000090000720c */ /* 0x000fc40003f24070 */
[----:B------:R-:W-:Y:S02]  /*d230*/  ISETP.GT.U32.AND P2, PT, R0, R13, PT ;  /* 0x0000000d0000720c */ /* 0x000fe40003f44070 */
[----:B------:R-:W-:-:S07]  /*d240*/  ISETP.GE.AND P6, PT, R10, RZ, PT ;  /* 0x000000ff0a00720c */ /* 0x000fce0003fc6270 */
[----:B------:R-:W-:Y:S01]  /*d250*/  @!P5 IMAD.IADD R3, R3, 0x1, -R0 ;  /* 0x000000010303d824 */ /* 0x000fe200078e0a00 */
[----:B------:R-:W-:Y:S01]  /*d260*/  ISETP.GE.AND P5, PT, R18, RZ, PT ;  /* 0x000000ff1200720c */ /* 0x000fe20003fa6270 */
[----:B------:R-:W-:Y:S02]  /*d270*/  IMAD.MOV.U32 R18, RZ, RZ, R4 ;  /* 0x000000ffff127224 */ /* 0x000fe400078e0004 */
[--C-:B------:R-:W-:Y:S02]  /*d280*/  @!P1 IMAD.IADD R9, R9, 0x1, -R0.reuse ;  /* 0x0000000109099824 */ /* 0x100fe400078e0a00 */
[----:B------:R-:W-:Y:S01]  /*d290*/  @!P2 IMAD.IADD R13, R13, 0x1, -R0 ;  /* 0x000000010d0da824 */ /* 0x000fe200078e0a00 */
[----:B------:R-:W-:Y:S01]  /*d2a0*/  ISETP.GT.U32.AND P1, PT, R0, R3, PT ;  /* 0x000000030000720c */ /* 0x000fe20003f24070 */
[----:B------:R-:W-:Y:S01]  /*d2b0*/  @!P4 IMAD.MOV R18, RZ, RZ, -R18 ;  /* 0x000000ffff12c224 */ /* 0x000fe200078e0a12 */
[----:B------:R-:W-:-:S05]  /*d2c0*/  IABS R10, R14 ;  /* 0x0000000e000a7213 */ /* 0x000fca0000000000 */
[----:B------:R-:W-:Y:S01]  /*d2d0*/  IMAD.HI.U32 R6, R2, R10, RZ ;  /* 0x0000000a02067227 */ /* 0x000fe200078e00ff */
[----:B------:R-:W-:-:S03]  /*d2e0*/  ISETP.GT.U32.AND P4, PT, R0, R9, PT ;  /* 0x000000090000720c */ /* 0x000fc60003f84070 */
[----:B------:R-:W-:-:S04]  /*d2f0*/  IMAD.MOV R6, RZ, RZ, -R6 ;  /* 0x000000ffff067224 */ /* 0x000fc800078e0a06 */
[----:B------:R-:W-:Y:S02]  /*d300*/  IMAD R10, R0, R6, R10 ;  /* 0x00000006000a7224 */ /* 0x000fe400078e020a */
[----:B------:R-:W-:-:S03]  /*d310*/  @!P6 IMAD.MOV R13, RZ, RZ, -R13 ;  /* 0x000000ffff0de224 */ /* 0x000fc600078e0a0d */
[----:B------:R-:W-:Y:S01]  /*d320*/  ISETP.GT.U32.AND P6, PT, R0, R10, PT ;  /* 0x0000000a0000720c */ /* 0x000fe20003fc4070 */
[----:B------:R-:W-:Y:S02]  /*d330*/  @!P0 IMAD.MOV R12, RZ, RZ, -R12 ;  /* 0x000000ffff0c8224 */ /* 0x000fe400078e0a0c */
[--C-:B------:R-:W-:Y:S02]  /*d340*/  @!P1 IMAD.IADD R3, R3, 0x1, -R0.reuse ;  /* 0x0000000103039824 */ /* 0x100fe400078e0a00 */
[----:B------:R-:W-:Y:S01]  /*d350*/  @!P4 IMAD.IADD R9, R9, 0x1, -R0 ;  /* 0x000000010909c824 */ /* 0x000fe200078e0a00 */
[----:B------:R-:W-:-:S07]  /*d360*/  IABS R7, R17 ;  /* 0x0000001100077213 */ /* 0x000fce0000000000 */
[----:B------:R-:W-:Y:S01]  /*d370*/  @!P6 IMAD.IADD R10, R10, 0x1, -R0 ;  /* 0x000000010a0ae824 */ /* 0x000fe200078e0a00 */
[----:B0-----:R-:W-:Y:S02]  /*d380*/  IABS R8, R16 ;  /* 0x0000001000087213 */ /* 0x001fe40000000000 */
[----:B------:R-:W-:Y:S02]  /*d390*/  ISETP.GE.AND P1, PT, R17, RZ, PT ;  /* 0x000000ff1100720c */ /* 0x000fe40003f26270 */
[----:B------:R-:W-:Y:S01]  /*d3a0*/  ISETP.GT.U32.AND P6, PT, R0, R10, PT ;  /* 0x0000000a0000720c */ /* 0x000fe20003fc4070 */
[----:B------:R-:W-:-:S04]  /*d3b0*/  IMAD.HI.U32 R4, R2, R7, RZ ;  /* 0x0000000702047227 */ /* 0x000fc800078e00ff */
[----:B------:R-:W-:-:S04]  /*d3c0*/  IMAD.MOV R4, RZ, RZ, -R4 ;  /* 0x000000ffff047224 */ /* 0x000fc800078e0a04 */
[----:B------:R-:W-:-:S04]  /*d3d0*/  IMAD R7, R0, R4, R7 ;  /* 0x0000000400077224 */ /* 0x000fc800078e0207 */
[----:B------:R-:W-:Y:S01]  /*d3e0*/  @!P6 IMAD.IADD R10, R10, 0x1, -R0 ;  /* 0x000000010a0ae824 */ /* 0x000fe200078e0a00 */
[----:B--2---:R-:W-:Y:S02]  /*d3f0*/  ISETP.GE.AND P2, PT, R15, RZ, PT ;  /* 0x000000ff0f00720c */ /* 0x004fe40003f46270 */
[----:B------:R-:W2:Y:S04]  /*d400*/  LDL.LU R15, [R1+0x508] ;  /* 0x00050800010f7983 */ /* 0x000ea80000300800 */
[----:B------:R0:W-:Y:S07]  /*d410*/  STL [R1+0x150], R18 ;  /* 0x0001501201007387 */ /* 0x0001ee0000100800 */
[----:B------:R-:W-:Y:S01]  /*d420*/  @!P2 IMAD.MOV R11, RZ, RZ, -R11 ;  /* 0x000000ffff0ba224 */ /* 0x000fe200078e0a0b */
[----:B0-----:R-:W4:Y:S04]  /*d430*/  LDL.LU R18, [R1+0x500] ;  /* 0x0005000001127983 */ /* 0x001f280000300800 */
[----:B------:R-:W-:Y:S04]  /*d440*/  STL [R1+0x128], R13 ;  /* 0x0001280d01007387 */ /* 0x000fe80000100800 */
[----:B------:R0:W-:Y:S04]  /*d450*/  STL [R1+0x13c], R12 ;  /* 0x00013c0c01007387 */ /* 0x0001e80000100800 */
[----:B------:R1:W-:Y:S01]  /*d460*/  STL [R1+0x140], R11 ;  /* 0x0001400b01007387 */ /* 0x0003e20000100800 */
[----:B0-----:R-:W-:-:S02]  /*d470*/  IMAD.MOV.U32 R12, RZ, RZ, R3 ;  /* 0x000000ffff0c7224 */ /* 0x001fc400078e0003 */
[----:B-1----:R-:W-:Y:S02]  /*d480*/  IMAD.MOV.U32 R11, RZ, RZ, R9 ;  /* 0x000000ffff0b7224 */ /* 0x002fe400078e0009 */
[----:B------:R-:W-:Y:S02]  /*d490*/  @!P3 IMAD.MOV R12, RZ, RZ, -R12 ;  /* 0x000000ffff0cb224 */ /* 0x000fe400078e0a0c */
[----:B------:R-:W-:Y:S01]  /*d4a0*/  @!P5 IMAD.MOV R11, RZ, RZ, -R11 ;  /* 0x000000ffff0bd224 */ /* 0x000fe200078e0a0b */
[----:B------:R-:W-:Y:S02]  /*d4b0*/  ISETP.GE.AND P2, PT, R16, RZ, PT ;  /* 0x000000ff1000720c */ /* 0x000fe40003f46270 */
[----:B------:R0:W-:Y:S04]  /*d4c0*/  STL [R1+0x14c], R12 ;  /* 0x00014c0c01007387 */ /* 0x0001e80000100800 */
[----:B------:R-:W-:Y:S04]  /*d4d0*/  STL [R1+0x148], R11 ;  /* 0x0001480b01007387 */ /* 0x000fe80000100800 */
[----:B------:R-:W4:Y:S04]  /*d4e0*/  LDL.LU R16, [R1+0x50c] ;  /* 0x00050c0001107983 */ /* 0x000f280000300800 */
[----:B------:R-:W4:Y:S01]  /*d4f0*/  LDL R17, [R1+0x510] ;  /* 0x0005100001117983 */ /* 0x000f220000100800 */
[----:B---3--:R-:W-:-:S02]  /*d500*/  IABS R4, R19 ;  /* 0x0000001300047213 */ /* 0x008fc40000000000 */
[----:B------:R-:W-:Y:S02]  /*d510*/  ISETP.GE.AND P6, PT, R19, RZ, PT ;  /* 0x000000ff1300720c */ /* 0x000fe40003fc6270 */
[----:B------:R-:W3:Y:S01]  /*d520*/  LDL R19, [R1+0x518] ;  /* 0x0005180001137983 */ /* 0x000ee20000100800 */
[----:B------:R-:W-:-:S04]  /*d530*/  IMAD.HI.U32 R6, R2, R8, RZ ;  /* 0x0000000802067227 */ /* 0x000fc800078e00ff */
[----:B------:R-:W-:-:S04]  /*d540*/  IMAD.MOV R6, RZ, RZ, -R6 ;  /* 0x000000ffff067224 */ /* 0x000fc800078e0a06 */
[----:B------:R-:W-:-:S05]  /*d550*/  IMAD R8, R0, R6, R8 ;  /* 0x0000000600087224 */ /* 0x000fca00078e0208 */
[C---:B------:R-:W-:Y:S02]  /*d560*/  ISETP.GT.U32.AND P4, PT, R0.reuse, R8, PT ;  /* 0x000000080000720c */ /* 0x040fe40003f84070 */
[----:B------:R-:W-:-:S11]  /*d570*/  ISETP.GT.U32.AND P3, PT, R0, R7, PT ;  /* 0x000000070000720c */ /* 0x000fd60003f64070 */
[--C-:B------:R-:W-:Y:S02]  /*d580*/  @!P4 IMAD.IADD R8, R8, 0x1, -R0.reuse ;  /* 0x000000010808c824 */ /* 0x100fe400078e0a00 */
[----:B------:R-:W-:-:S03]  /*d590*/  @!P3 IMAD.IADD R7, R7, 0x1, -R0 ;  /* 0x000000010707b824 */ /* 0x000fc600078e0a00 */
[----:B------:R-:W-:Y:S02]  /*d5a0*/  ISETP.GT.U32.AND P4, PT, R0, R8, PT ;  /* 0x000000080000720c */ /* 0x000fe40003f84070 */
[----:B------:R-:W-:Y:S02]  /*d5b0*/  ISETP.GE.AND P0, PT, R14, RZ, PT ;  /* 0x000000ff0e00720c */ /* 0x000fe40003f06270 */
[----:B------:R-:W-:Y:S01]  /*d5c0*/  ISETP.GT.U32.AND P3, PT, R0, R7, PT ;  /* 0x000000070000720c */ /* 0x000fe20003f64070 */
[----:B------:R-:W-:Y:S02]  /*d5d0*/  IMAD.MOV.U32 R13, RZ, RZ, R10 ;  /* 0x000000ffff0d7224 */ /* 0x000fe400078e000a */
[----:B0-----:R-:W-:-:S06]  /*d5e0*/  IMAD.HI.U32 R12, R2, R4, RZ ;  /* 0x00000004020c7227 */ /* 0x001fcc00078e00ff */
[----:B------:R-:W-:Y:S02]  /*d5f0*/  @!P4 IMAD.IADD R8, R8, 0x1, -R0 ;  /* 0x000000010808c824 */ /* 0x000fe400078e0a00 */
[----:B------:R-:W-:Y:S02]  /*d600*/  @!P0 IMAD.MOV R13, RZ, RZ, -R13 ;  /* 0x000000ffff0d8224 */ /* 0x000fe400078e0a0d */
[----:B------:R-:W-:Y:S02]  /*d610*/  IMAD.MOV.U32 R14, RZ, RZ, R8 ;  /* 0x000000ffff0e7224 */ /* 0x000fe400078e0008 */
[----:B------:R-:W-:Y:S02]  /*d620*/  @!P3 IMAD.IADD R7, R7, 0x1, -R0 ;  /* 0x000000010707b824 */ /* 0x000fe400078e0a00 */
[----:B------:R-:W-:Y:S02]  /*d630*/  @!P2 IMAD.MOV R14, RZ, RZ, -R14 ;  /* 0x000000ffff0ea224 */ /* 0x000fe400078e0a0e */
[----:B------:R-:W-:-:S02]  /*d640*/  IMAD.MOV R10, RZ, RZ, -R12 ;  /* 0x000000ffff0a7224 */ /* 0x000fc400078e0a0c */
[----:B------:R-:W-:Y:S01]  /*d650*/  @!P1 IMAD.MOV R7, RZ, RZ, -R7 ;  /* 0x000000ffff079224 */ /* 0x000fe200078e0a07 */
[----:B--2---:R-:W-:Y:S02]  /*d660*/  IABS R3, R15 ;  /* 0x0000000f00037213 */ /* 0x004fe40000000000 */
[----:B----4-:R-:W-:Y:S02]  /*d670*/  IABS R6, R18 ;  /* 0x0000001200067213 */ /* 0x010fe40000000000 */
[----:B------:R-:W-:Y:S02]  /*d680*/  ISETP.GE.AND P5, PT, R18, RZ, PT ;  /* 0x000000ff1200720c */ /* 0x000fe40003fa6270 */
[----:B------:R-:W2:Y:S01]  /*d690*/  LDL R18, [R1+0x514] ;  /* 0x0005140001127983 */ /* 0x000ea20000100800 */
[----:B------:R-:W-:-:S03]  /*d6a0*/  IMAD.HI.U32 R9, R2, R3, RZ ;  /* 0x0000000302097227 */ /* 0x000fc600078e00ff */
[----:B------:R0:W-:Y:S01]  /*d6b0*/  STL [R1+0x144], R13 ;  /* 0x0001440d01007387 */ /* 0x0001e20000100800 */
[----:B------:R-:W-:-:S04]  /*d6c0*/  IMAD.MOV R9, RZ, RZ, -R9 ;  /* 0x000000ffff097224 */ /* 0x000fc800078e0a09 */
[----:B------:R-:W-:Y:S01]  /*d6d0*/  IMAD R3, R0, R9, R3 ;  /* 0x0000000900037224 */ /* 0x000fe200078e0203 */
[----:B------:R-:W-:Y:S02]  /*d6e0*/  ISETP.GE.AND P4, PT, R16, RZ, PT ;  /* 0x000000ff1000720c */ /* 0x000fe40003f86270 */
[----:B------:R-:W-:Y:S02]  /*d6f0*/  IABS R12, R17 ;  /* 0x00000011000c7213 */ /* 0x000fe40000000000 */
[----:B------:R-:W4:Y:S01]  /*d700*/  LDL.LU R17, [R1+0x51c] ;  /* 0x00051c0001117983 */ /* 0x000f220000300800 */
[----:B0-----:R-:W-:-:S03]  /*d710*/  IABS R13, R16 ;  /* 0x00000010000d7213 */ /* 0x001fc60000000000 */
[----:B------:R-:W-:Y:S04]  /*d720*/  STL [R1+0x12c], R14 ;  /* 0x00012c0e01007387 */ /* 0x000fe80000100800 */
[----:B------:R0:W-:Y:S04]  /*d730*/  STL [R1+0x11dc], R24 ;  /* 0x0011dc1801007387 */ /* 0x0001e80000100800 */
[----:B------:R1:W-:Y:S04]  /*d740*/  STL [R1+0x138], R7 ;  /* 0x0001380701007387 */ /* 0x0003e80000100800 */
[----:B------:R-:W4:Y:S01]  /*d750*/  LDL R16, [R1+0x520] ;  /* 0x0005200001107983 */ /* 0x000f220000100800 */
[----:B---3--:R-:W-:-:S03]  /*d760*/  IABS R9, R19 ;  /* 0x0000001300097213 */ /* 0x008fc60000000000 */
[----:B------:R-:W3:Y:S04]  /*d770*/  LDL R19, [R1+0x524] ;  /* 0x0005240001137983 */ /* 0x000ee80000100800 */
[----:B0-----:R-:W3:Y:S01]  /*d780*/  LDL.LU R24, [R1+0x510] ;  /* 0x0005100001187983 */ /* 0x001ee20000300800 */
[----:B------:R-:W-:-:S05]  /*d790*/  IMAD R4, R0, R10, R4 ;  /* 0x0000000a00047224 */ /* 0x000fca00078e0204 */
[----:B------:R-:W-:Y:S01]  /*d7a0*/  ISETP.GT.U32.AND P3, PT, R0, R4, PT ;  /* 0x000000040000720c */ /* 0x000fe20003f64070 */
[----:B------:R-:W-:-:S04]  /*d7b0*/  IMAD.HI.U32 R11, R2, R6, RZ ;  /* 0x00000006020b7227 */ /* 0x000fc800078e00ff */
[----:B------:R-:W-:Y:S02]  /*d7c0*/  IMAD.MOV R11, RZ, RZ, -R11 ;  /* 0x000000ffff0b7224 */ /* 0x000fe400078e0a0b */
[----:B------:R-:W-:-:S06]  /*d7d0*/  IMAD.HI.U32 R10, R2, R12, RZ ;  /* 0x0000000c020a7227 */ /* 0x000fcc00078e00ff */
[----:B------:R-:W-:Y:S02]  /*d7e0*/  @!P3 IMAD.IADD R4, R4, 0x1, -R0 ;  /* 0x000000010404b824 */ /* 0x000fe400078e0a00 */
[----:B------:R-:W-:-:S03]  /*d7f0*/  IMAD R6, R0, R11, R6 ;  /* 0x0000000b00067224 */ /* 0x000fc600078e0206 */
[----:B------:R-:W-:Y:S01]  /*d800*/  ISETP.GT.U32.AND P3, PT, R0, R4, PT ;  /* 0x000000040000720c */ /* 0x000fe20003f64070 */
[----:B------:R-:W-:Y:S02]  /*d810*/  IMAD.MOV R10, RZ, RZ, -R10 ;  /* 0x000000ffff0a7224 */ /* 0x000fe400078e0a0a */
[----:B------:R-:W-:-:S04]  /*d820*/  IMAD.HI.U32 R14, R2, R13, RZ ;  /* 0x0000000d020e7227 */ /* 0x000fc800078e00ff */
[----:B------:R-:W-:Y:S02]  /*d830*/  IMAD R12, R0, R10, R12 ;  /* 0x0000000a000c7224 */ /* 0x000fe400078e020c */
[----:B------:R-:W-:-:S04]  /*d840*/  IMAD.MOV R14, RZ, RZ, -R14 ;  /* 0x000000ffff0e7224 */ /* 0x000fc800078e0a0e */
[----:B------:R-:W-:Y:S01]  /*d850*/  @!P3 IMAD.IADD R4, R4, 0x1, -R0 ;  /* 0x000000010404b824 */ /* 0x000fe200078e0a00 */
[----:B------:R-:W-:Y:S01]  /*d860*/  ISETP.GT.U32.AND P3, PT, R0, R12, PT ;  /* 0x0000000c0000720c */ /* 0x000fe20003f64070 */
[----:B-1----:R-:W-:-:S04]  /*d870*/  IMAD.HI.U32 R7, R2, R9, RZ ;  /* 0x0000000902077227 */ /* 0x002fc800078e00ff */
[----:B------:R-:W-:Y:S02]  /*d880*/  IMAD R13, R0, R14, R13 ;  /* 0x0000000e000d7224 */ /* 0x000fe400078e020d */
[----:B------:R-:W-:-:S04]  /*d890*/  IMAD.MOV R7, RZ, RZ, -R7 ;  /* 0x000000ffff077224 */ /* 0x000fc800078e0a07 */
[----:B------:R-:W-:Y:S02]  /*d8a0*/  IMAD R9, R0, R7, R9 ;  /* 0x0000000700097224 */ /* 0x000fe400078e0209 */
[----:B------:R-:W-:Y:S01]  /*d8b0*/  @!P3 IMAD.IADD R12, R12, 0x1, -R0 ;  /* 0x000000010c0cb824 */ /* 0x000fe200078e0a00 */
[----:B--2---:R-:W-:Y:S02]  /*d8c0*/  IABS R11, R18 ;  /* 0x00000012000b7213 */ /* 0x004fe40000000000 */
[----:B------:R-:W2:Y:S03]  /*d8d0*/  LDL.LU R18, [R1+0x528] ;  /* 0x0005280001127983 */ /* 0x000ea60000300800 */
[----:B------:R-:W-:-:S04]  /*d8e0*/  IMAD.HI.U32 R8, R2, R11, RZ ;  /* 0x0000000b02087227 */ /* 0x000fc800078e00ff */
[----:B------:R-:W-:-:S04]  /*d8f0*/  IMAD.MOV R8, RZ, RZ, -R8 ;  /* 0x000000ffff087224 */ /* 0x000fc800078e0a08 */
[----:B------:R-:W-:Y:S01]  /*d900*/  IMAD R11, R0, R8, R11 ;  /* 0x00000008000b7224 */ /* 0x000fe200078e020b */
[----:B----4-:R-:W-:Y:S02]  /*d910*/  IABS R8, R17 ;  /* 0x0000001100087213 */ /* 0x010fe40000000000 */
[----:B------:R-:W-:-:S03]  /*d920*/  IABS R14, R16 ;  /* 0x00000010000e7213 */ /* 0x000fc60000000000 */
[----:B------:R-:W-:-:S04]  /*d930*/  IMAD.HI.U32 R16, R2, R8, RZ ;  /* 0x0000000802107227 */ /* 0x000fc800078e00ff */
[----:B------:R-:W-:Y:S01]  /*d940*/  IMAD.MOV R16, RZ, RZ, -R16 ;  /* 0x000000ffff107224 */ /* 0x000fe200078e0a10 */
[----:B---3--:R-:W-:Y:S02]  /*d950*/  IABS R7, R19 ;  /* 0x0000001300077213 */ /* 0x008fe40000000000 */
[----:B------:R-:W3:Y:S01]  /*d960*/  LDL R19, [R1+0x52c] ;  /* 0x00052c0001137983 */ /* 0x000ee20000100800 */
[----:B------:R-:W-:Y:S01]  /*d970*/  ISETP.GE.AND P3, PT, R24, RZ, PT ;  /* 0x000000ff1800720c */ /* 0x000fe20003f66270 */
[C---:B------:R-:W-:Y:S02]  /*d980*/  IMAD R8, R0.reuse, R16, R8 ;  /* 0x0000001000087224 */ /* 0x040fe400078e0208 */
[----:B------:R-:W4:Y:S04]  /*d990*/  LDL.LU R24, [R1+0x11dc] ;  /* 0x0011dc0001187983 */ /* 0x000f280000300800 */
[----:B------:R-:W2:Y:S01]  /*d9a0*/  LDL.LU R16, [R1+0x514] ;  /* 0x0005140001107983 */ /* 0x000ea20000300800 */
[----:B------:R-:W-:-:S02]  /*d9b0*/  ISETP.GT.U32.AND P1, PT, R0, R3, PT ;  /* 0x000000030000720c */ /* 0x000fc40003f24070 */
[----:B------:R-:W-:-:S11]  /*d9c0*/  ISETP.GT.U32.AND P2, PT, R0, R6, PT ;  /* 0x000000060000720c */ /* 0x000fd60003f44070 */
[--C-:B------:R-:W-:Y:S02]  /*d9d0*/  @!P1 IMAD.IADD R3, R3, 0x1, -R0.reuse ;  /* 0x0000000103039824 */ /* 0x100fe400078e0a00 */
[----:B------:R-:W-:-:S03]  /*d9e0*/  @!P2 IMAD.IADD R6, R6, 0x1, -R0 ;  /* 0x000000010606a824 */ /* 0x000fc600078e0a00 */
[C---:B------:R-:W-:Y:S02]  /*d9f0*/  ISETP.GT.U32.AND P1, PT, R0.reuse, R3, PT ;  /* 0x000000030000720c */ /* 0x040fe40003f24070 */
[----:B------:R-:W-:Y:S01]  /*da00*/  ISETP.GT.U32.AND P2, PT, R0, R6, PT ;  /* 0x000000060000720c */ /* 0x000fe20003f44070 */
[----:B------:R-:W-:Y:S01]  /*da10*/  IMAD.HI.U32 R10, R2, R7, RZ ;  /* 0x00000007020a7227 */ /* 0x000fe200078e00ff */
[----:B------:R-:W-:-:S03]  /*da20*/  ISETP.GE.AND P0, PT, R15, RZ, PT ;  /* 0x000000ff0f00720c */ /* 0x000fc60003f06270 */
[----:B------:R-:W-:-:S06]  /*da30*/  IMAD.MOV R10, RZ, RZ, -R10 ;  /* 0x000000ffff0a7224 */ /* 0x000fcc00078e0a0a */
[--C-:B------:R-:W-:Y:S01]  /*da40*/  @!P1 IMAD.IADD R3, R3, 0x1, -R0.reuse ;  /* 0x0000000103039824 */ /* 0x100fe200078e0a00 */
[----:B------:R-:W-:Y:S01]  /*da50*/  ISETP.GT.U32.AND P1, PT, R0, R11, PT ;  /* 0x0000000b0000720c */ /* 0x000fe20003f24070 */
[----:B------:R-:W-:-:S04]  /*da60*/  @!P2 IMAD.IADD R6, R6, 0x1, -R0 ;  /* 0x000000010606a824 */ /* 0x000fc800078e0a00 */
[----:B------:R-:W-:Y:S02]  /*da70*/  @!P5 IMAD.MOV R6, RZ, RZ, -R6 ;  /* 0x000000ffff06d224 */ /* 0x000fe400078e0a06 */
[----:B------:R-:W-:-:S03]  /*da80*/  IMAD R7, R0, R10, R7 ;  /* 0x0000000a00077224 */ /* 0x000fc600078e0207 */
[----:B------:R0:W-:Y:S04]  /*da90*/  STL [R1+0x44], R6 ;  /* 0x0000440601007387 */ /* 0x0001e80000100800 */
[----:B------:R-:W4:Y:S01]  /*daa0*/  LDL.LU R10, [R1+0x518] ;  /* 0x00051800010a7983 */ /* 0x000f220000300800 */
[----:B------:R-:W-:Y:S02]  /*dab0*/  @!P1 IMAD.IADD R11, R11, 0x1, -R0 ;  /* 0x000000010b0b9824 */ /* 0x000fe400078e0a00 */
[----:B0-----:R-:W-:-:S03]  /*dac0*/  IMAD.MOV.U32 R6, RZ, RZ, R3 ;  /* 0x000000ffff067224 */ /* 0x001fc600078e0003 */
[----:B------:R-:W-:Y:S01]  /*dad0*/  ISETP.GT.U32.AND P5, PT, R0, R11, PT ;  /* 0x0000000b0000720c */ /* 0x000fe20003fa4070 */
[----:B------:R-:W-:-:S04]  /*dae0*/  IMAD.HI.U32 R15, R2, R14, RZ ;  /* 0x0000000e020f7227 */ /* 0x000fc800078e00ff */
[----:B------:R-:W-:Y:S01]  /*daf0*/  @!P0 IMAD.MOV R6, RZ, RZ, -R6 ;  /* 0x000000ffff068224 */ /* 0x000fe200078e0a06 */
[C---:B------:R-:W-:Y:S01]  /*db00*/  ISETP.GT.U32.AND P0, PT, R0.reuse, R8, PT ;  /* 0x000000080000720c */ /* 0x040fe20003f04070 */
[----:B------:R-:W-:Y:S02]  /*db10*/  IMAD.MOV R15, RZ, RZ, -R15 ;  /* 0x000000ffff0f7224 */ /* 0x000fe400078e0a0f */
[----:B------:R-:W-:Y:S02]  /*db20*/  @!P6 IMAD.MOV R4, RZ, RZ, -R4 ;  /* 0x000000ffff04e224 */ /* 0x000fe400078e0a04 */
[----:B------:R-:W-:-:S03]  /*db30*/  IMAD R14, R0, R15, R14 ;  /* 0x0000000f000e7224 */ /* 0x000fc600078e020e */
[----:B------:R0:W-:Y:S01]  /*db40*/  STL [R1+0x38], R4 ;  /* 0x0000380401007387 */ /* 0x0001e20000100800 */
[----:B------:R-:W-:-:S03]  /*db50*/  @!P5 IMAD.IADD R11, R11, 0x1, -R0 ;  /* 0x000000010b0bd824 */ /* 0x000fc600078e0a00 */
[----:B------:R-:W4:Y:S01]  /*db60*/  LDL.LU R15, [R1+0x520] ;  /* 0x00052000010f7983 */ /* 0x000f220000300800 */
[----:B------:R-:W-:Y:S01]  /*db70*/  @!P0 IMAD.IADD R8, R8, 0x1, -R0 ;  /* 0x0000000108088824 */ /* 0x000fe200078e0a00 */
[----:B------:R-:W-:Y:S02]  /*db80*/  ISETP.GE.AND P0, PT, R17, RZ, PT ;  /* 0x000000ff1100720c */ /* 0x000fe40003f06270 */
[----:B------:R-:W-:Y:S01]  /*db90*/  STL [R1+0x114], R6 ;  /* 0x0001140601007387 */ /* 0x000fe20000100800 */
[----:B---3--:R-:W-:-:S03]  /*dba0*/  IABS R3, R19 ;  /* 0x0000001300037213 */ /* 0x008fc60000000000 */
[----:B------:R-:W3:Y:S01]  /*dbb0*/  LDL.LU R19, [R1+0x530] ;  /* 0x0005300001137983 */ /* 0x000ee20000300800 */
[----:B--2---:R-:W-:-:S03]  /*dbc0*/  ISETP.GE.AND P5, PT, R16, RZ, PT ;  /* 0x000000ff1000720c */ /* 0x004fc60003fa6270 */
[----:B------:R-:W2:Y:S04]  /*dbd0*/  LDL.LU R16, [R1+0x524] ;  /* 0x0005240001107983 */ /* 0x000ea80000300800 */
[----:B------:R-:W2:Y:S01]  /*dbe0*/  LDL R17, [R1+0x534] ;  /* 0x0005340001117983 */ /* 0x000ea20000100800 */
[----:B------:R-:W-:-:S13]  /*dbf0*/  ISETP.GT.U32.AND P2, PT, R0, R13, PT ;  /* 0x0000000d0000720c */ /* 0x000fda0003f44070 */
[----:B------:R-:W-:Y:S01]  /*dc00*/  @!P2 IMAD.IADD R13, R13, 0x1, -R0 ;  /* 0x000000010d0da824 */ /* 0x000fe200078e0a00 */
[----:B------:R-:W-:-:S04]  /*dc10*/  ISETP.GT.U32.AND P2, PT, R0, R9, PT ;  /* 0x000000090000720c */ /* 0x000fc80003f44070 */
[----:B------:R-:W-:-:S09]  /*dc20*/  ISETP.GT.U32.AND P1, PT, R0, R13, PT ;  /* 0x0000000d0000720c */ /* 0x000fd20003f24070 */
[----:B------:R-:W-:Y:S01]  /*dc30*/  @!P2 IMAD.IADD R9, R9, 0x1, -R0 ;  /* 0x000000010909a824 */ /* 0x000fe200078e0a00 */
[----:B------:R-:W-:-:S04]  /*dc40*/  ISETP.GT.U32.AND P2, PT, R0, R12, PT ;  /* 0x0000000c0000720c */ /* 0x000fc80003f44070 */
[C---:B------:R-:W-:Y:S01]  /*dc50*/  ISETP.GT.U32.AND P6, PT, R0.reuse, R9, PT ;  /* 0x000000090000720c */ /* 0x040fe20003fc4070 */
[----:B------:R-:W-:Y:S01]  /*dc60*/  @!P1 IMAD.IADD R13, R13, 0x1, -R0 ;  /* 0x000000010d0d9824 */ /* 0x000fe200078e0a00 */
[----:B------:R-:W-:-:S07]  /*dc70*/  ISETP.GT.U32.AND P1, PT, R0, R14, PT ;  /* 0x0000000e0000720c */ /* 0x000fce0003f24070 */
[----:B------:R-:W-:Y:S01]  /*dc80*/  @!P2 IMAD.IADD R12, R12, 0x1, -R0 ;  /* 0x000000010c0ca824 */ /* 0x000fe200078e0a00 */
[----:B------:R-:W-:-:S03]  /*dc90*/  ISETP.GT.U32.AND P2, PT, R0, R7, PT ;  /* 0x000000070000720c */ /* 0x000fc60003f44070 */
[--C-:B------:R-:W-:Y:S01]  /*dca0*/  @!P6 IMAD.IADD R9, R9, 0x1, -R0.reuse ;  /* 0x000000010909e824 */ /* 0x100fe200078e0a00 */
[----:B----4-:R-:W-:Y:S01]  /*dcb0*/  ISETP.GE.AND P6, PT, R10, RZ, PT ;  /* 0x000000ff0a00720c */ /* 0x010fe20003fc6270 */
[----:B------:R-:W-:Y:S01]  /*dcc0*/  @!P1 IMAD.IADD R14, R14, 0x1, -R0 ;  /* 0x000000010e0e9824 */ /* 0x000fe200078e0a00 */
[----:B0-----:R-:W-:Y:S01]  /*dcd0*/  IABS R4, R18 ;  /* 0x0000001200047213 */ /* 0x001fe20000000000 */
[----:B------:R-:W-:-:S06]  /*dce0*/  @!P3 IMAD.MOV R12, RZ, RZ, -R12 ;  /* 0x000000ffff0cb224 */ /* 0x000fcc00078e0a0c */
[----:B------:R-:W-:Y:S01]  /*dcf0*/  @!P2 IMAD.IADD R7, R7, 0x1, -R0 ;  /* 0x000000010707a824 */ /* 0x000fe200078e0a00 */
[----:B------:R-:W-:Y:S01]  /*dd00*/  ISETP.GT.U32.AND P2, PT, R0, R8, PT ;  /* 0x000000080000720c */ /* 0x000fe20003f44070 */
[----:B------:R-:W-:Y:S01]  /*dd10*/  IMAD.HI.U32 R10, R2, R4, RZ ;  /* 0x00000004020a7227 */ /* 0x000fe200078e00ff */
[----:B------:R-:W-:-:S03]  /*dd20*/  ISETP.GT.U32.AND P3, PT, R0, R14, PT ;  /* 0x0000000e0000720c */ /* 0x000fc60003f64070 */
[----:B------:R-:W-:Y:S02]  /*dd30*/  @!P4 IMAD.MOV R13, RZ, RZ, -R13 ;  /* 0x000000ffff0dc224 */ /* 0x000fe400078e0a0d */
[----:B------:R-:W-:Y:S02]  /*dd40*/  IMAD.MOV R10, RZ, RZ, -R10 ;  /* 0x000000ffff0a7224 */ /* 0x000fe400078e0a0a */
[----:B------:R-:W-:Y:S01]  /*dd50*/  @!P5 IMAD.MOV R11, RZ, RZ, -R11 ;  /* 0x000000ffff0bd224 */ /* 0x000fe200078e0a0b */
[----:B------:R-:W-:Y:S01]  /*dd60*/  STL [R1+0x34], R13 ;  /* 0x0000340d01007387 */ /* 0x000fe20000100800 */
[----:B------:R-:W-:Y:S02]  /*dd70*/  @!P6 IMAD.MOV R9, RZ, RZ, -R9 ;  /* 0x000000ffff09e224 */ /* 0x000fe400078e0a09 */
[----:B------:R-:W-:Y:S01]  /*dd80*/  @!P2 IMAD.IADD R8, R8, 0x1, -R0 ;  /* 0x000000010808a824 */ /* 0x000fe200078e0a00 */
[----:B------:R-:W-:Y:S01]  /*dd90*/  STL [R1+0xf8], R12 ;  /* 0x0000f80c01007387 */ /* 0x000fe20000100800 */
[----:B------:R-:W-:-:S03]  /*dda0*/  IMAD R4, R0, R10, R4 ;  /* 0x0000000a00047224 */ /* 0x000fc600078e0204 */
[----:B------:R0:W-:Y:S04]  /*ddb0*/  STL [R1+0x108], R11 ;  /* 0x0001080b01007387 */ /* 0x0001e80000100800 */
[----:B------:R-:W4:Y:S01]  /*ddc0*/  LDL.LU R10, [R1+0x52c] ;  /* 0x00052c00010a7983 */ /* 0x000f220000300800 */
[----:B------:R-:W-:-:S03]  /*ddd0*/  @!P3 IMAD.IADD R14, R14, 0x1, -R0 ;  /* 0x000000010e0eb824 */ /* 0x000fc600078e0a00 */
[----:B------:R1:W-:Y:S01]  /*dde0*/  STL [R1+0x110], R9 ;  /* 0x0001100901007387 */ /* 0x0003e20000100800 */
[----:B------:R-:W-:Y:S02]  /*ddf0*/  ISETP.GE.AND P1, PT, R15, RZ, PT ;  /* 0x000000ff0f00720c */ /* 0x000fe40003f26270 */
[----:B------:R-:W-:Y:S01]  /*de00*/  ISETP.GE.AND P2, PT, R18, RZ, PT ;  /* 0x000000ff1200720c */ /* 0x000fe20003f46270 */
[----:B0-----:R-:W4:Y:S04]  /*de10*/  LDL R11, [R1+0x538] ;  /* 0x00053800010b7983 */ /* 0x001f280000100800 */
[----:B------:R-:W4:Y:S01]  /*de20*/  LDL R15, [R1+0x53c] ;  /* 0x00053c00010f7983 */ /* 0x000f220000100800 */
[----:B-1----:R-:W-:-:S03]  /*de30*/  IMAD.MOV.U32 R9, RZ, RZ, R8 ;  /* 0x000000ffff097224 */ /* 0x002fc600078e0008 */
[----:B------:R-:W4:Y:S01]  /*de40*/  LDL R18, [R1+0x548] ;  /* 0x0005480001127983 */ /* 0x000f220000100800 */
[----:B------:R-:W-:Y:S01]  /*de50*/  @!P0 IMAD.MOV R9, RZ, RZ, -R9 ;  /* 0x000000ffff098224 */ /* 0x000fe200078e0a09 */
[----:B---3--:R-:W-:Y:S02]  /*de60*/  IABS R13, R19 ;  /* 0x00000013000d7213 */ /* 0x008fe40000000000 */
[----:B------:R-:W-:Y:S02]  /*de70*/  ISETP.GE.AND P0, PT, R19, RZ, PT ;  /* 0x000000ff1300720c */ /* 0x000fe40003f06270 */
[----:B--2---:R-:W-:Y:S02]  /*de80*/  ISETP.GE.AND P5, PT, R16, RZ, PT ;  /* 0x000000ff1000720c */ /* 0x004fe40003fa6270 */
[----:B------:R-:W2:Y:S01]  /*de90*/  LDL R16, [R1+0x540] ;  /* 0x0005400001107983 */ /* 0x000ea20000100800 */
[----:B------:R-:W-:-:S03]  /*dea0*/  IABS R12, R17 ;  /* 0x00000011000c7213 */ /* 0x000fc60000000000 */
[----:B------:R-:W3:Y:S04]  /*deb0*/  LDL R17, [R1+0x544] ;  /* 0x0005440001117983 */ /* 0x000ee80000100800 */
[----:B------:R0:W-:Y:S04]  /*dec0*/  STL [R1+0x11d8], R14 ;  /* 0x0011d80e01007387 */ /* 0x0001e80000100800 */
[----:B------:R-:W2:Y:S04]  /*ded0*/  LDL.LU R19, [R1+0x550] ;  /* 0x0005500001137983 */ /* 0x000ea80000300800 */
[----:B------:R1:W-:Y:S04]  /*dee0*/  STL [R1+0x10c], R9 ;  /* 0x00010c0901007387 */ /* 0x0003e80000100800 */
[----:B0-----:R-:W2:Y:S01]  /*def0*/  LDL.LU R14, [R1+0x534] ;  /* 0x00053400010e7983 */ /* 0x001ea20000300800 */
[----:B------:R-:W-:-:S04]  /*df00*/  IMAD.HI.U32 R6, R2, R3, RZ ;  /* 0x0000000302067227 */ /* 0x000fc800078e00ff */
[----:B------:R-:W-:-:S04]  /*df10*/  IMAD.MOV R6, RZ, RZ, -R6 ;  /* 0x000000ffff067224 */ /* 0x000fc800078e0a06 */
[----:B------:R-:W-:-:S05]  /*df20*/  IMAD R3, R0, R6, R3 ;  /* 0x0000000600037224 */ /* 0x000fca00078e0203 */
[----:B------:R-:W-:Y:S01]  /*df30*/  ISETP.GT.U32.AND P3, PT, R0, R3, PT ;  /* 0x000000030000720c */ /* 0x000fe20003f64070 */
[----:B------:R-:W-:-:S12]  /*df40*/  IMAD.HI.U32 R8, R2, R12, RZ ;  /* 0x0000000c02087227 */ /* 0x000fd800078e00ff */
[----:B------:R-:W-:-:S05]  /*df50*/  @!P3 IMAD.IADD R3, R3, 0x1, -R0 ;  /* 0x000000010303b824 */ /* 0x000fca00078e0a00 */
[----:B------:R-:W-:Y:S01]  /*df60*/  ISETP.GT.U32.AND P3, PT, R0, R3, PT ;  /* 0x000000030000720c */ /* 0x000fe20003f64070 */
[----:B------:R-:W-:-:S04]  /*df70*/  IMAD.MOV R8, RZ, RZ, -R8 ;  /* 0x000000ffff087224 */ /* 0x000fc800078e0a08 */
[----:B------:R-:W-:-:S08]  /*df80*/  IMAD R12, R0, R8, R12 ;  /* 0x00000008000c7224 */ /* 0x000fd000078e020c */
[----:B------:R-:W-:Y:S01]  /*df90*/  @!P3 IMAD.IADD R3, R3, 0x1, -R0 ;  /* 0x000000010303b824 */ /* 0x000fe200078e0a00 */
[----:B------:R-:W-:-:S13]  /*dfa0*/  ISETP.GT.U32.AND P3, PT, R0, R12, PT ;  /* 0x0000000c0000720c */ /* 0x000fda0003f64070 */
[----:B------:R-:W-:Y:S01]  /*dfb0*/  @!P3 IMAD.IADD R12, R12, 0x1, -R0 ;  /* 0x000000010c0cb824 */ /* 0x000fe200078e0a00 */
[----:B--2---:R-:W-:Y:S02]  /*dfc0*/  ISETP.GE.AND P3, PT, R14, RZ, PT ;  /* 0x000000ff0e00720c */ /* 0x004fe40003f66270 */
[----:B------:R-:W2:Y:S01]  /*dfd0*/  LDL.LU R14, [R1+0x11d8] ;  /* 0x0011d800010e7983 */ /* 0x000ea20000300800 */
[----:B------:R-:W-:Y:S01]  /*dfe0*/  IMAD.HI.U32 R6, R2, R13, RZ ;  /* 0x0000000d02067227 */ /* 0x000fe200078e00ff */
[----:B------:R-:W-:-:S03]  /*dff0*/  ISETP.GT.U32.AND P4, PT, R0, R7, PT ;  /* 0x000000070000720c */ /* 0x000fc60003f84070 */
[----:B------:R-:W-:-:S04]  /*e000*/  IMAD.MOV R6, RZ, RZ, -R6 ;  /* 0x000000ffff067224 */ /* 0x000fc800078e0a06 */
[----:B------:R-:W-:Y:S01]  /*e010*/  IMAD R13, R0, R6, R13 ;  /* 0x00000006000d7224 */ /* 0x000fe200078e020d */
[----:B----4-:R-:W-:Y:S02]  /*e020*/  IABS R6, R11 ;  /* 0x0000000b00067213 */ /* 0x010fe40000000000 */
[----:B-1----:R-:W-:-:S03]  /*e030*/  IABS R9, R15 ;  /* 0x0000000f00097213 */ /* 0x002fc60000000000 */
[----:B------:R-:W-:Y:S01]  /*e040*/  IMAD.HI.U32 R15, R2, R6, RZ ;  /* 0x00000006020f7227 */ /* 0x000fe200078e00ff */
[----:B---3--:R-:W-:-:S03]  /*e050*/  IABS R11, R17 ;  /* 0x00000011000b7213 */ /* 0x008fc60000000000 */
[----:B------:R-:W-:Y:S01]  /*e060*/  @!P4 IMAD.IADD R7, R7, 0x1, -R0 ;  /* 0x000000010707c824 */ /* 0x000fe200078e0a00 */
[----:B------:R-:W-:Y:S01]  /*e070*/  ISETP.GE.AND P4, PT, R10, RZ, PT ;  /* 0x000000ff0a00720c */ /* 0x000fe20003f86270 */
[----:B------:R-:W-:Y:S01]  /*e080*/  IMAD.MOV R15, RZ, RZ, -R15 ;  /* 0x000000ffff0f7224 */ /* 0x000fe200078e0a0f */
[----:B------:R-:W-:Y:S01]  /*e090*/  IABS R10, R18 ;  /* 0x00000012000a7213 */ /* 0x000fe20000000000 */
[----:B------:R-:W-:Y:S01]  /*e0a0*/  IMAD.HI.U32 R18, R2, R9, RZ ;  /* 0x0000000902127227 */ /* 0x000fe200078e00ff */
[----:B------:R-:W-:-:S03]  /*e0b0*/  IABS R8, R16 ;  /* 0x0000001000087213 */ /* 0x000fc60000000000 */
[----:B------:R-:W-:Y:S02]  /*e0c0*/  IMAD R6, R0, R15, R6 ;  /* 0x0000000f00067224 */ /* 0x000fe400078e0206 */
[----:B------:R-:W-:-:S04]  /*e0d0*/  IMAD.HI.U32 R15, R2, R10, RZ ;  /* 0x0000000a020f7227 */ /* 0x000fc800078e00ff */
[----:B------:R-:W-:-:S04]  /*e0e0*/  IMAD.HI.U32 R16, R2, R11, RZ ;  /* 0x0000000b02107227 */ /* 0x000fc800078e00ff */
[----:B------:R-:W-:Y:S02]  /*e0f0*/  IMAD.MOV R18, RZ, RZ, -R18 ;  /* 0x000000ffff127224 */ /* 0x000fe400078e0a12 */
[----:B------:R-:W-:Y:S02]  /*e100*/  IMAD.MOV R15, RZ, RZ, -R15 ;  /* 0x000000ffff0f7224 */ /* 0x000fe400078e0a0f */
[----:B------:R-:W-:Y:S02]  /*e110*/  IMAD.MOV R16, RZ, RZ, -R16 ;  /* 0x000000ffff107224 */ /* 0x000fe400078e0a10 */
[----:B------:R-:W-:-:S04]  /*e120*/  IMAD.HI.U32 R17, R2, R8, RZ ;  /* 0x0000000802117227 */ /* 0x000fc800078e00ff */
[C---:B------:R-:W-:Y:S02]  /*e130*/  IMAD R9, R0.reuse, R18, R9 ;  /* 0x0000001200097224 */ /* 0x040fe400078e0209 */
[----:B------:R-:W3:Y:S01]  /*e140*/  LDL.LU R18, [R1+0x54c] ;  /* 0x00054c0001127983 */ /* 0x000ee20000300800 */
[C---:B------:R-:W-:Y:S02]  /*e150*/  IMAD R10, R0.reuse, R15, R10 ;  /* 0x0000000f000a7224 */ /* 0x040fe400078e020a */
[----:B------:R-:W-:Y:S01]  /*e160*/  IMAD R11, R0, R16, R11 ;  /* 0x00000010000b7224 */ /* 0x000fe200078e020b */
[----:B------:R-:W4:Y:S01]  /*e170*/  LDL.LU R15, [R1+0x538] ;  /* 0x00053800010f7983 */ /* 0x000f220000300800 */
[----:B------:R-:W-:-:S03]  /*e180*/  IMAD.MOV R17, RZ, RZ, -R17 ;  /* 0x000000ffff117224 */ /* 0x000fc600078e0a11 */
[----:B------:R-:W3:Y:S01]  /*e190*/  LDL.LU R16, [R1+0x53c] ;  /* 0x00053c0001107983 */ /* 0x000ee20000300800 */
[----:B------:R-:W-:Y:S02]  /*e1a0*/  IMAD R8, R0, R17, R8 ;  /* 0x0000001100087224 */ /* 0x000fe400078e0208 */
[----:B--2---:R-:W-:-:S04]  /*e1b0*/  IMAD.MOV.U32 R17, RZ, RZ, R14 ;  /* 0x000000ffff117224 */ /* 0x004fc800078e000e */
[----:B------:R-:W-:-:S05]  /*e1c0*/  @!P1 IMAD.MOV R17, RZ, RZ, -R17 ;  /* 0x000000ffff119224 */ /* 0x000fca00078e0a11 */
[----:B------:R0:W-:Y:S04]  /*e1d0*/  STL [R1+0x30], R17 ;  /* 0x0000301101007387 */ /* 0x0001e80000100800 */
[----:B0-----:R-:W2:Y:S01]  /*e1e0*/  LDL.LU R17, [R1+0x540] ;  /* 0x0005400001117983 */ /* 0x001ea20000300800 */
[----:B------:R-:W-:-:S13]  /*e1f0*/  ISETP.GT.U32.AND P6, PT, R0, R4, PT ;  /* 0x000000040000720c */ /* 0x000fda0003fc4070 */
[----:B------:R-:W-:-:S05]  /*e200*/  @!P6 IMAD.IADD R4, R4, 0x1, -R0 ;  /* 0x000000010404e824 */ /* 0x000fca00078e0a00 */
[----:B------:R-:W-:Y:S01]  /*e210*/  ISETP.GT.U32.AND P6, PT, R0, R4, PT ;  /* 0x000000040000720c */ /* 0x000fe20003fc4070 */
[----:B------:R-:W-:-:S12]  /*e220*/  @!P5 IMAD.MOV R7, RZ, RZ, -R7 ;  /* 0x000000ffff07d224 */ /* 0x000fd800078e0a07 */
[----:B------:R-:W-:-:S04]  /*e230*/  @!P6 IMAD.IADD R4, R4, 0x1, -R0 ;  /* 0x000000010404e824 */ /* 0x000fc800078e0a00 */
[----:B------:R-:W-:Y:S01]  /*e240*/  @!P2 IMAD.MOV R4, RZ, RZ, -R4 ;  /* 0x000000ffff04a224 */ /* 0x000fe200078e0a04 */
[C---:B------:R-:W-:Y:S01]  /*e250*/  ISETP.GT.U32.AND P2, PT, R0.reuse, R9, PT ;  /* 0x000000090000720c */ /* 0x040fe20003f44070 */
[----:B------:R-:W-:Y:S01]  /*e260*/  @!P4 IMAD.MOV R3, RZ, RZ, -R3 ;  /* 0x000000ffff03c224 */ /* 0x000fe200078e0a03 */
[----:B------:R-:W-:Y:S01]  /*e270*/  STL [R1+0x2c], R7 ;  /* 0x00002c0701007387 */ /* 0x000fe20000100800 */
[----:B------:R-:W-:-:S03]  /*e280*/  ISETP.GT.U32.AND P4, PT, R0, R8, PT ;  /* 0x000000080000720c */ /* 0x000fc60003f84070 */
[----:B------:R0:W-:Y:S04]  /*e290*/  STL [R1+0x28], R4 ;  /* 0x0000280401007387 */ /* 0x0001e80000100800 */
[----:B------:R-:W-:Y:S03]  /*e2a0*/  STL [R1+0x24], R3 ;  /* 0x0000240301007387 */ /* 0x000fe60000100800 */
[--C-:B------:R-:W-:Y:S01]  /*e2b0*/  @!P2 IMAD.IADD R9, R9, 0x1, -R0.reuse ;  /* 0x000000010909a824 */ /* 0x100fe200078e0a00 */
[----:B---3--:R-:W-:Y:S02]  /*e2c0*/  ISETP.GE.AND P2, PT, R16, RZ, PT ;  /* 0x000000ff1000720c */ /* 0x008fe40003f46270 */
[----:B------:R-:W3:Y:S01]  /*e2d0*/  LDL.LU R16, [R1+0x544] ;  /* 0x0005440001107983 */ /* 0x000ee20000300800 */
[----:B------:R-:W-:Y:S01]  /*e2e0*/  @!P4 IMAD.IADD R8, R8, 0x1, -R0 ;  /* 0x000000010808c824 */ /* 0x000fe200078e0a00 */
[----:B------:R-:W-:-:S13]  /*e2f0*/  ISETP.GT.U32.AND P6, PT, R0, R13, PT ;  /* 0x0000000d0000720c */ /* 0x000fda0003fc4070 */
[----:B------:R-:W-:Y:S01]  /*e300*/  @!P6 IMAD.IADD R13, R13, 0x1, -R0 ;  /* 0x000000010d0de824 */ /* 0x000fe200078e0a00 */
[C---:B------:R-:W-:Y:S02]  /*e310*/  ISETP.GT.U32.AND P6, PT, R0.reuse, R6, PT ;  /* 0x000000060000720c */ /* 0x040fe40003fc4070 */
[----:B--2---:R-:W-:Y:S02]  /*e320*/  ISETP.GE.AND P4, PT, R17, RZ, PT ;  /* 0x000000ff1100720c */ /* 0x004fe40003f86270 */
[----:B------:R-:W2:Y:S01]  /*e330*/  LDL.LU R17, [R1+0x548] ;  /* 0x0005480001117983 */ /* 0x000ea20000300800 */
[----:B------:R-:W-:-:S08]  /*e340*/  ISETP.GT.U32.AND P1, PT, R0, R13, PT ;  /* 0x0000000d0000720c */ /* 0x000fd00003f24070 */
[----:B------:R-:W-:-:S05]  /*e350*/  @!P6 IMAD.IADD R6, R6, 0x1, -R0 ;  /* 0x000000010606e824 */ /* 0x000fca00078e0a00 */
[C---:B------:R-:W-:Y:S01]  /*e360*/  ISETP.GT.U32.AND P6, PT, R0.reuse, R6, PT ;  /* 0x000000060000720c */ /* 0x040fe20003fc4070 */
[----:B------:R-:W-:Y:S01]  /*e370*/  @!P1 IMAD.IADD R13, R13, 0x1, -R0 ;  /* 0x000000010d0d9824 */ /* 0x000fe200078e0a00 */
[C---:B------:R-:W-:Y:S02]  /*e380*/  ISETP.GT.U32.AND P1, PT, R0.reuse, R11, PT ;  /* 0x0000000b0000720c */ /* 0x040fe40003f24070 */
[----:B------:R-:W-:Y:S02]  /*e390*/  ISETP.GT.U32.AND P5, PT, R0, R12, PT ;  /* 0x0000000c0000720c */ /* 0x000fe40003fa4070 */
[----:B------:R-:W-:-:S07]  /*e3a0*/  IABS R14, R18 ;  /* 0x00000012000e7213 */ /* 0x000fce0000000000 */
[----:B------:R-:W-:Y:S01]  /*e3b0*/  @!P6 IMAD.IADD R6, R6, 0x1, -R0 ;  /* 0x000000010606e824 */ /* 0x000fe200078e0a00 */
[----:B------:R-:W-:Y:S01]  /*e3c0*/  ISETP.GT.U32.AND P6, PT, R0, R10, PT ;  /* 0x0000000a0000720c */ /* 0x000fe20003fc4070 */
[----:B0-----:R-:W-:-:S04]  /*e3d0*/  IMAD.HI.U32 R4, R2, R14, RZ ;  /* 0x0000000e02047227 */ /* 0x001fc800078e00ff */
[--C-:B------:R-:W-:Y:S01]  /*e3e0*/  @!P1 IMAD.IADD R11, R11, 0x1, -R0.reuse ;  /* 0x000000010b0b9824 */ /* 0x100fe200078e0a00 */
[----:B------:R-:W-:Y:S01]  /*e3f0*/  ISETP.GT.U32.AND P1, PT, R0, R9, PT ;  /* 0x000000090000720c */ /* 0x000fe20003f24070 */
[----:B------:R-:W-:Y:S01]  /*e400*/  @!P5 IMAD.IADD R12, R12, 0x1, -R0 ;  /* 0x000000010c0cd824 */ /* 0x000fe200078e0a00 */
[----:B----4-:R-:W-:Y:S01]  /*e410*/  ISETP.GE.AND P5, PT, R15, RZ, PT ;  /* 0x000000ff0f00720c */ /* 0x010fe20003fa6270 */
[----:B------:R-:W-:Y:S01]  /*e420*/  IMAD.MOV R4, RZ, RZ, -R4 ;  /* 0x000000ffff047224 */ /* 0x000fe200078e0a04 */
[----:B------:R-:W4:Y:S01]  /*e430*/  LDL.LU R15, [R1+0x55c] ;  /* 0x00055c00010f7983 */ /* 0x000f220000300800 */
[----:B------:R-:W-:Y:S02]  /*e440*/  @!P0 IMAD.MOV R13, RZ, RZ, -R13 ;  /* 0x000000ffff0d8224 */ /* 0x000fe400078e0a0d */
[----:B------:R-:W-:Y:S02]  /*e450*/  IMAD R7, R0, R4, R14 ;  /* 0x0000000400077224 */ /* 0x000fe400078e020e */
[----:B------:R-:W-:Y:S01]  /*e460*/  @!P6 IMAD.IADD R10, R10, 0x1, -R0 ;  /* 0x000000010a0ae824 */ /* 0x000fe200078e0a00 */
[----:B------:R-:W4:Y:S01]  /*e470*/  LDL.LU R14, [R1+0x558] ;  /* 0x00055800010e7983 */ /* 0x000f220000300800 */
[----:B------:R-:W-:Y:S01]  /*e480*/  @!P3 IMAD.MOV R12, RZ, RZ, -R12 ;  /* 0x000000ffff0cb224 */ /* 0x000fe200078e0a0c */
[C---:B------:R-:W-:Y:S01]  /*e490*/  ISETP.GT.U32.AND P0, PT, R0.reuse, R8, PT ;  /* 0x000000080000720c */ /* 0x040fe20003f04070 */
[----:B------:R-:W-:Y:S01]  /*e4a0*/  @!P1 IMAD.IADD R9, R9, 0x1, -R0 ;  /* 0x0000000109099824 */ /* 0x000fe200078e0a00 */
[----:B------:R-:W-:Y:S01]  /*e4b0*/  STL [R1+0x84], R13 ;  /* 0x0000840d01007387 */ /* 0x000fe20000100800 */
[----:B------:R-:W-:-:S02]  /*e4c0*/  ISETP.GT.U32.AND P6, PT, R0, R10, PT ;  /* 0x0000000a0000720c */ /* 0x000fc40003fc4070 */
[----:B------:R-:W-:Y:S01]  /*e4d0*/  ISETP.GT.U32.AND P1, PT, R0, R7, PT ;  /* 0x000000070000720c */ /* 0x000fe20003f24070 */
[----:B------:R0:W-:Y:S02]  /*e4e0*/  STL [R1+0xb0], R12 ;  /* 0x0000b00c01007387 */ /* 0x0001e40000100800 */
[----:B0-----:R-:W-:-:S04]  /*e4f0*/  IMAD.MOV.U32 R12, RZ, RZ, R6 ;  /* 0x000000ffff0c7224 */ /* 0x001fc800078e0006 */
[----:B------:R-:W-:Y:S01]  /*e500*/  @!P5 IMAD.MOV R12, RZ, RZ, -R12 ;  /* 0x000000ffff0cd224 */ /* 0x000fe200078e0a0c */
[----:B---3--:R-:W-:Y:S01]  /*e510*/  ISETP.GE.AND P5, PT, R16, RZ, PT ;  /* 0x000000ff1000720c */ /* 0x008fe20003fa6270 */
[----:B------:R-:W-:Y:S02]  /*e520*/  IMAD.MOV.U32 R16, RZ, RZ, R9 ;  /* 0x000000ffff107224 */ /* 0x000fe400078e0009 */
[----:B------:R-:W-:Y:S02]  /*e530*/  @!P0 IMAD.IADD R8, R8, 0x1, -R0 ;  /* 0x0000000108088824 */ /* 0x000fe400078e0a00 */
[----:B------:R-:W-:Y:S01]  /*e540*/  @!P2 IMAD.MOV R16, RZ, RZ, -R16 ;  /* 0x000000ffff10a224 */ /* 0x000fe200078e0a10 */
[----:B------:R-:W-:Y:S01]  /*e550*/  IABS R3, R19 ;  /* 0x0000001300037213 */ /* 0x000fe20000000000 */
[--C-:B------:R-:W-:Y:S01]  /*e560*/  @!P6 IMAD.IADD R10, R10, 0x1, -R0.reuse ;  /* 0x000000010a0ae824 */ /* 0x100fe200078e0a00 */
[----:B------:R-:W-:Y:S01]  /*e570*/  STL [R1+0xb4], R12 ;  /* 0x0000b40c01007387 */ /* 0x000fe20000100800 */
[----:B------:R-:W-:Y:S01]  /*e580*/  @!P1 IMAD.IADD R7, R7, 0x1, -R0 ;  /* 0x0000000107079824 */ /* 0x000fe200078e0a00 */
[----:B------:R-:W-:-:S02]  /*e590*/  ISETP.GE.AND P6, PT, R18, RZ, PT ;  /* 0x000000ff1200720c */ /* 0x000fc40003fc6270 */
[----:B------:R-:W-:Y:S01]  /*e5a0*/  ISETP.GE.AND P1, PT, R19, RZ, PT ;  /* 0x000000ff1300720c */ /* 0x000fe20003f26270 */
[----:B------:R-:W-:Y:S01]  /*e5b0*/  IMAD.MOV.U32 R19, RZ, RZ, R8 ;  /* 0x000000ffff137224 */ /* 0x000fe200078e0008 */
[----:B------:R-:W3:Y:S04]  /*e5c0*/  LDL.LU R18, [R1+0x560] ;  /* 0x0005600001127983 */ /* 0x000ee80000300800 */
[----:B------:R0:W-:Y:S01]  /*e5d0*/  STL [R1+0x88], R16 ;  /* 0x0000881001007387 */ /* 0x0001e20000100800 */
[----:B------:R-:W-:-:S03]  /*e5e0*/  @!P4 IMAD.MOV R19, RZ, RZ, -R19 ;  /* 0x000000ffff13c224 */ /* 0x000fc600078e0a13 */
[----:B0-----:R-:W3:Y:S01]  /*e5f0*/  LDL.LU R16, [R1+0x56c] ;  /* 0x00056c0001107983 */ /* 0x001ee20000300800 */
[----:B--2---:R-:W-:-:S03]  /*e600*/  ISETP.GE.AND P0, PT, R17, RZ, PT ;  /* 0x000000ff1100720c */ /* 0x004fc60003f06270 */
[----:B------:R-:W2:Y:S04]  /*e610*/  LDL.LU R17, [R1+0x570] ;  /* 0x0005700001117983 */ /* 0x000ea80000300800 */
[----:B------:R0:W-:Y:S04]  /*e620*/  STL [R1+0xac], R19 ;  /* 0x0000ac1301007387 */ /* 0x0001e80000100800 */
[----:B0-----:R-:W2:Y:S01]  /*e630*/  LDL.LU R19, [R1+0x564] ;  /* 0x0005640001137983 */ /* 0x001ea20000300800 */
[----:B------:R-:W-:Y:S01]  /*e640*/  IABS R6, R20 ;  /* 0x0000001400067213 */ /* 0x000fe20000000000 */
[----:B------:R-:W-:Y:S01]  /*e650*/  IMAD.HI.U32 R4, R2, R3, RZ ;  /* 0x0000000302047227 */ /* 0x000fe200078e00ff */
[----:B------:R-:W-:-:S03]  /*e660*/  ISETP.GT.U32.AND P3, PT, R0, R11, PT ;  /* 0x0000000b0000720c */ /* 0x000fc60003f64070 */
[----:B------:R-:W-:-:S04]  /*e670*/  IMAD.HI.U32 R13, R2, R6, RZ ;  /* 0x00000006020d7227 */ /* 0x000fc800078e00ff */
[----:B------:R-:W-:Y:S02]  /*e680*/  IMAD.MOV R4, RZ, RZ, -R4 ;  /* 0x000000ffff047224 */ /* 0x000fe400078e0a04 */
[----:B------:R-:W-:Y:S02]  /*e690*/  IMAD.MOV R13, RZ, RZ, -R13 ;  /* 0x000000ffff0d7224 */ /* 0x000fe400078e0a0d */
[C---:B------:R-:W-:Y:S02]  /*e6a0*/  IMAD R3, R0.reuse, R4, R3 ;  /* 0x0000000400037224 */ /* 0x040fe400078e0203 */
[C---:B------:R-:W-:Y:S02]  /*e6b0*/  IMAD R6, R0.reuse, R13, R6 ;  /* 0x0000000d00067224 */ /* 0x040fe400078e0206 */
[----:B------:R-:W-:Y:S01]  /*e6c0*/  @!P3 IMAD.IADD R11, R11, 0x1, -R0 ;  /* 0x000000010b0bb824 */ /* 0x000fe200078e0a00 */
[C---:B------:R-:W-:Y:S02]  /*e6d0*/  ISETP.GT.U32.AND P3, PT, R0.reuse, R3, PT ;  /* 0x000000030000720c */ /* 0x040fe40003f64070 */
[----:B------:R-:W-:-:S02]  /*e6e0*/  ISETP.GT.U32.AND P2, PT, R0, R7, PT ;  /* 0x000000070000720c */ /* 0x000fc40003f44070 */
[----:B------:R-:W-:Y:S02]  /*e6f0*/  ISETP.GT.U32.AND P4, PT, R0, R6, PT ;  /* 0x000000060000720c */ /* 0x000fe40003f84070 */
[----:B----4-:R-:W-:-:S07]  /*e700*/  IABS R4, R14 ;  /* 0x0000000e00047213 */ /* 0x010fce0000000000 */
[--C-:B------:R-:W-:Y:S02]  /*e710*/  @!P3 IMAD.IADD R3, R3, 0x1, -R0.reuse ;  /* 0x000000010303b824 */ /* 0x100fe400078e0a00 */
[--C-:B------:R-:W-:Y:S02]  /*e720*/  @!P2 IMAD.IADD R7, R7, 0x1, -R0.reuse ;  /* 0x000000010707a824 */ /* 0x100fe400078e0a00 */
[----:B------:R-:W-:Y:S01]  /*e730*/  @!P4 IMAD.IADD R6, R6, 0x1, -R0 ;  /* 0x000000010606c824 */ /* 0x000fe200078e0a00 */
[C---:B------:R-:W-:Y:S01]  /*e740*/  ISETP.GT.U32.AND P3, PT, R0.reuse, R3, PT ;  /* 0x000000030000720c */ /* 0x040fe20003f64070 */
[----:B------:R-:W-:Y:S01]  /*e750*/  @!P6 IMAD.MOV R7, RZ, RZ, -R7 ;  /* 0x000000ffff07e224 */ /* 0x000fe200078e0a07 */
[----:B------:R-:W-:Y:S02]  /*e760*/  IABS R12, R15 ;  /* 0x0000000f000c7213 */ /* 0x000fe40000000000 */
[----:B------:R-:W-:Y:S01]  /*e770*/  ISETP.GT.U32.AND P6, PT, R0, R6, PT ;  /* 0x000000060000720c */ /* 0x000fe20003fc4070 */
[----:B------:R-:W-:-:S02]  /*e780*/  IMAD.MOV.U32 R13, RZ, RZ, R20 ;  /* 0x000000ffff0d7224 */ /* 0x000fc400078e0014 */
[C---:B------:R-:W-:Y:S01]  /*e790*/  IMAD.HI.U32 R9, R2.reuse, R4, RZ ;  /* 0x0000000402097227 */ /* 0x040fe200078e00ff */
[----:B------:R-:W4:Y:S03]  /*e7a0*/  LDL R20, [R1+0x568] ;  /* 0x0005680001147983 */ /* 0x000f260000100800 */
[----:B------:R-:W-:-:S04]  /*e7b0*/  IMAD.HI.U32 R8, R2, R12, RZ ;  /* 0x0000000c02087227 */ /* 0x000fc800078e00ff */
[----:B------:R-:W-:Y:S01]  /*e7c0*/  @!P5 IMAD.MOV R11, RZ, RZ, -R11 ;  /* 0x000000ffff0bd224 */ /* 0x000fe200078e0a0b */
[----:B------:R-:W-:Y:S01]  /*e7d0*/  ISETP.GE.AND P5, PT, R13, RZ, PT ;  /* 0x000000ff0d00720c */ /* 0x000fe20003fa6270 */
[----:B------:R-:W-:Y:S02]  /*e7e0*/  @!P0 IMAD.MOV R10, RZ, RZ, -R10 ;  /* 0x000000ffff0a8224 */ /* 0x000fe400078e0a0a */
[----:B------:R-:W-:Y:S01]  /*e7f0*/  IMAD.MOV R9, RZ, RZ, -R9 ;  /* 0x000000ffff097224 */ /* 0x000fe200078e0a09 */
[----:B------:R-:W-:Y:S01]  /*e800*/  STL [R1+0x98], R11 ;  /* 0x0000980b01007387 */ /* 0x000fe20000100800 */
[----:B------:R-:W-:Y:S02]  /*e810*/  IMAD.MOV R8, RZ, RZ, -R8 ;  /* 0x000000ffff087224 */ /* 0x000fe400078e0a08 */
[----:B------:R-:W-:Y:S01]  /*e820*/  @!P3 IMAD.IADD R3, R3, 0x1, -R0 ;  /* 0x000000010303b824 */ /* 0x000fe200078e0a00 */
[----:B------:R0:W-:Y:S01]  /*e830*/  STL [R1+0x9c], R10 ;  /* 0x00009c0a01007387 */ /* 0x0001e20000100800 */
[----:B------:R-:W-:Y:S01]  /*e840*/  IMAD R4, R0, R9, R4 ;  /* 0x0000000900047224 */ /* 0x000fe200078e0204 */
[----:B---3--:R-:W-:Y:S01]  /*e850*/  ISETP.GE.AND P3, PT, R18, RZ, PT ;  /* 0x000000ff1200720c */ /* 0x008fe20003f66270 */
[----:B------:R-:W-:Y:S01]  /*e860*/  @!P6 IMAD.IADD R6, R6, 0x1, -R0 ;  /* 0x000000010606e824 */ /* 0x000fe200078e0a00 */
[----:B------:R-:W-:Y:S01]  /*e870*/  IABS R9, R18 ;  /* 0x0000001200097213 */ /* 0x000fe20000000000 */
[----:B------:R-:W-:Y:S01]  /*e880*/  STL [R1+0xa4], R7 ;  /* 0x0000a40701007387 */ /* 0x000fe20000100800 */
[----:B------:R-:W-:-:S03]  /*e890*/  IMAD R12, R0, R8, R12 ;  /* 0x00000008000c7224 */ /* 0x000fc600078e020c */
[----:B------:R-:W3:Y:S01]  /*e8a0*/  LDL.LU R18, [R1+0x574] ;  /* 0x0005740001127983 */ /* 0x000ee20000300800 */
[----:B0-----:R-:W-:Y:S01]  /*e8b0*/  IMAD.MOV.U32 R10, RZ, RZ, R3 ;  /* 0x000000ffff0a7224 */ /* 0x001fe200078e0003 */
[----:B------:R-:W-:Y:S02]  /*e8c0*/  IABS R8, R16 ;  /* 0x0000001000087213 */ /* 0x000fe40000000000 */
[----:B------:R0:W-:Y:S01]  /*e8d0*/  STL [R1+0x11d4], R16 ;  /* 0x0011d41001007387 */ /* 0x0001e20000100800 */
[----:B------:R-:W-:Y:S01]  /*e8e0*/  @!P1 IMAD.MOV R10, RZ, RZ, -R10 ;  /* 0x000000ffff0a9224 */ /* 0x000fe200078e0a0a */
[----:B------:R-:W-:Y:S01]  /*e8f0*/  ISETP.GE.AND P0, PT, R14, RZ, PT ;  /* 0x000000ff0e00720c */ /* 0x000fe20003f06270 */
[----:B0-----:R-:W-:-:S03]  /*e900*/  IMAD.MOV.U32 R16, RZ, RZ, R6 ;  /* 0x000000ffff107224 */ /* 0x001fc600078e0006 */
[----:B------:R-:W-:Y:S01]  /*e910*/  STL [R1+0xa0], R10 ;  /* 0x0000a00a01007387 */ /* 0x000fe20000100800 */
[----:B------:R-:W-:Y:S01]  /*e920*/  @!P5 IMAD.MOV R16, RZ, RZ, -R16 ;  /* 0x000000ffff10d224 */ /* 0x000fe200078e0a10 */
[----:B--2---:R-:W-:Y:S02]  /*e930*/  ISETP.GE.AND P4, PT, R19, RZ, PT ;  /* 0x000000ff1300720c */ /* 0x004fe40003f86270 */
[----:B------:R-:W-:Y:S02]  /*e940*/  IABS R14, R19 ;  /* 0x00000013000e7213 */ /* 0x000fe40000000000 */
[----:B------:R-:W2:Y:S04]  /*e950*/  LDL.LU R19, [R1+0x578] ;  /* 0x0005780001137983 */ /* 0x000ea80000300800 */
[----:B------:R0:W-:Y:S04]  /*e960*/  STL [R1+0x74], R16 ;  /* 0x0000741001007387 */ /* 0x0001e80000100800 */
[----:B0-----:R-:W2:Y:S01]  /*e970*/  LDL.LU R16, [R1+0x568] ;  /* 0x0005680001107983 */ /* 0x001ea20000300800 */
[----:B------:R-:W-:-:S02]  /*e980*/  ISETP.GT.U32.AND P1, PT, R0, R4, PT ;  /* 0x000000040000720c */ /* 0x000fc40003f24070 */
[----:B------:R-:W-:Y:S02]  /*e990*/  ISETP.GT.U32.AND P6, PT, R0, R12, PT ;  /* 0x0000000c0000720c */ /* 0x000fe40003fc4070 */
[----:B------:R-:W-:Y:S01]  /*e9a0*/  ISETP.GE.AND P2, PT, R15, RZ, PT ;  /* 0x000000ff0f00720c */ /* 0x000fe20003f46270 */
[----:B------:R-:W-:-:S08]  /*e9b0*/  IMAD.HI.U32 R15, R2, R14, RZ ;  /* 0x0000000e020f7227 */ /* 0x000fd000078e00ff */
[--C-:B------:R-:W-:Y:S02]  /*e9c0*/  @!P1 IMAD.IADD R4, R4, 0x1, -R0.reuse ;  /* 0x0000000104049824 */ /* 0x100fe400078e0a00 */
[----:B------:R-:W-:-:S03]  /*e9d0*/  @!P6 IMAD.IADD R12, R12, 0x1, -R0 ;  /* 0x000000010c0ce824 */ /* 0x000fc600078e0a00 */
[----:B------:R-:W-:Y:S01]  /*e9e0*/  ISETP.GT.U32.AND P6, PT, R0, R4, PT ;  /* 0x000000040000720c */ /* 0x000fe20003fc4070 */
[----:B------:R-:W-:-:S04]  /*e9f0*/  IMAD.MOV R15, RZ, RZ, -R15 ;  /* 0x000000ffff0f7224 */ /* 0x000fc800078e0a0f */
[----:B------:R-:W-:-:S08]  /*ea00*/  IMAD R14, R0, R15, R14 ;  /* 0x0000000f000e7224 */ /* 0x000fd000078e020e */
[----:B------:R-:W-:Y:S01]  /*ea10*/  @!P6 IMAD.IADD R4, R4, 0x1, -R0 ;  /* 0x000000010404e824 */ /* 0x000fe200078e0a00 */
[----:B------:R-:W-:-:S03]  /*ea20*/  ISETP.GT.U32.AND P6, PT, R0, R14, PT ;  /* 0x0000000e0000720c */ /* 0x000fc60003fc4070 */
[----:B------:R-:W-:Y:S01]  /*ea30*/  IMAD.MOV.U32 R6, RZ, RZ, R4 ;  /* 0x000000ffff067224 */ /* 0x000fe200078e0004 */
[----:B----4-:R-:W-:Y:S01]  /*ea40*/  IABS R13, R20 ;  /* 0x00000014000d7213 */ /* 0x010fe20000000000 */
[----:B------:R-:W-:Y:S02]  /*ea50*/  IMAD.MOV.U32 R20, RZ, RZ, R23 ;  /* 0x000000ffff147224 */ /* 0x000fe400078e0017 */
[----:B------:R-:W-:Y:S02]  /*ea60*/  @!P0 IMAD.MOV R6, RZ, RZ, -R6 ;  /* 0x000000ffff068224 */ /* 0x000fe400078e0a06 */
[----:B------:R-:W-:Y:S02]  /*ea70*/  IMAD.MOV.U32 R23, RZ, RZ, R22 ;  /* 0x000000ffff177224 */ /* 0x000fe400078e0016 */
[----:B------:R-:W4:Y:S02]  /*ea80*/  LDL.LU R22, [R1+0x584] ;  /* 0x0005840001167983 */ /* 0x000f240000300800 */
[----:B------:R-:W-:-:S02]  /*ea90*/  @!P6 IMAD.IADD R14, R14, 0x1, -R0 ;  /* 0x000000010e0ee824 */ /* 0x000fc400078e0a00 */
[----:B------:R0:W-:Y:S01]  /*eaa0*/  STL [R1+0x78], R6 ;  /* 0x0000780601007387 */ /* 0x0001e20000100800 */
[----:B------:R-:W-:-:S04]  /*eab0*/  IMAD.HI.U32 R3, R2, R9, RZ ;  /* 0x0000000902037227 */ /* 0x000fc800078e00ff */
[----:B------:R-:W-:-:S04]  /*eac0*/  IMAD.MOV R3, RZ, RZ, -R3 ;  /* 0x000000ffff037224 */ /* 0x000fc800078e0a03 */
[----:B------:R-:W-:-:S05]  /*ead0*/  IMAD R9, R0, R3, R9 ;  /* 0x0000000300097224 */ /* 0x000fca00078e0209 */
[----:B------:R-:W-:Y:S02]  /*eae0*/  ISETP.GT.U32.AND P1, PT, R0, R9, PT ;  /* 0x000000090000720c */ /* 0x000fe40003f24070 */
[----:B--2---:R-:W-:Y:S02]  /*eaf0*/  ISETP.GE.AND P6, PT, R16, RZ, PT ;  /* 0x000000ff1000720c */ /* 0x004fe40003fc6270 */
[----:B------:R-:W2:Y:S09]  /*eb00*/  LDL.LU R16, [R1+0x11d4] ;  /* 0x0011d40001107983 */ /* 0x000eb20000300800 */
[----:B------:R-:W-:Y:S01]  /*eb10*/  @!P1 IMAD.IADD R9, R9, 0x1, -R0 ;  /* 0x0000000109099824 */ /* 0x000fe200078e0a00 */
[----:B------:R-:W-:Y:S01]  /*eb20*/  IABS R7, R17 ;  /* 0x0000001100077213 */ /* 0x000fe20000000000 */
[----:B------:R-:W-:Y:S01]  /*eb30*/  IMAD.HI.U32 R10, R2, R8, RZ ;  /* 0x00000008020a7227 */ /* 0x000fe200078e00ff */
[----:B------:R-:W-:-:S02]  /*eb40*/  ISETP.GT.U32.AND P1, PT, R0, R12, PT ;  /* 0x0000000c0000720c */ /* 0x000fc40003f24070 */
[----:B------:R-:W-:Y:S01]  /*eb50*/  ISETP.GT.U32.AND P5, PT, R0, R9, PT ;  /* 0x000000090000720c */ /* 0x000fe20003fa4070 */
[----:B------:R-:W-:-:S04]  /*eb60*/  IMAD.HI.U32 R11, R2, R13, RZ ;  /* 0x0000000d020b7227 */ /* 0x000fc800078e00ff */
[----:B------:R-:W-:-:S04]  /*eb70*/  IMAD.HI.U32 R3, R2, R7, RZ ;  /* 0x0000000702037227 */ /* 0x000fc800078e00ff */
[----:B------:R-:W-:Y:S02]  /*eb80*/  IMAD.MOV R10, RZ, RZ, -R10 ;  /* 0x000000ffff0a7224 */ /* 0x000fe400078e0a0a */
[----:B------:R-:W-:Y:S02]  /*eb90*/  IMAD.MOV R11, RZ, RZ, -R11 ;  /* 0x000000ffff0b7224 */ /* 0x000fe400078e0a0b */
[----:B------:R-:W-:Y:S02]  /*eba0*/  IMAD.MOV R3, RZ, RZ, -R3 ;  /* 0x000000ffff037224 */ /* 0x000fe400078e0a03 */
[C---:B------:R-:W-:Y:S02]  /*ebb0*/  IMAD R8, R0.reuse, R10, R8 ;  /* 0x0000000a00087224 */ /* 0x040fe400078e0208 */
[C---:B------:R-:W-:Y:S02]  /*ebc0*/  IMAD R13, R0.reuse, R11, R13 ;  /* 0x0000000b000d7224 */ /* 0x040fe400078e020d */
[----:B------:R-:W-:-:S02]  /*ebd0*/  IMAD R7, R0, R3, R7 ;  /* 0x0000000300077224 */ /* 0x000fc400078e0207 */
[--C-:B------:R-:W-:Y:S01]  /*ebe0*/  @!P1 IMAD.IADD R12, R12, 0x1, -R0.reuse ;  /* 0x000000010c0c9824 */ /* 0x100fe200078e0a00 */
[C---:B------:R-:W-:Y:S01]  /*ebf0*/  ISETP.GT.U32.AND P1, PT, R0.reuse, R8, PT ;  /* 0x000000080000720c */ /* 0x040fe20003f24070 */
[----:B------:R-:W-:Y:S01]  /*ec00*/  @!P5 IMAD.IADD R9, R9, 0x1, -R0 ;  /* 0x000000010909d824 */ /* 0x000fe200078e0a00 */
[----:B---3--:R-:W-:Y:S02]  /*ec10*/  IABS R10, R18 ;  /* 0x00000012000a7213 */ /* 0x008fe40000000000 */
[C---:B------:R-:W-:Y:S02]  /*ec20*/  ISETP.GT.U32.AND P0, PT, R0.reuse, R13, PT ;  /* 0x0000000d0000720c */ /* 0x040fe40003f04070 */
[----:B------:R-:W-:Y:S01]  /*ec30*/  ISETP.GT.U32.AND P5, PT, R0, R7, PT ;  /* 0x000000070000720c */ /* 0x000fe20003fa4070 */
[----:B------:R-:W-:Y:S01]  /*ec40*/  IMAD.MOV.U32 R3, RZ, RZ, R10 ;  /* 0x000000ffff037224 */ /* 0x000fe200078e000a */
[----:B------:R-:W-:-:S03]  /*ec50*/  IABS R11, R19 ;  /* 0x00000013000b7213 */ /* 0x000fc60000000000 */
[----:B------:R-:W-:Y:S01]  /*ec60*/  IMAD.HI.U32 R15, R2, R3, RZ ;  /* 0x00000003020f7227 */ /* 0x000fe200078e00ff */
[----:B------:R-:W-:-:S03]  /*ec70*/  IABS R10, R20 ;  /* 0x00000014000a7213 */ /* 0x000fc60000000000 */
[--C-:B------:R-:W-:Y:S02]  /*ec80*/  @!P1 IMAD.IADD R8, R8, 0x1, -R0.reuse ;  /* 0x0000000108089824 */ /* 0x100fe400078e0a00 */
[----:B------:R-:W-:Y:S02]  /*ec90*/  IMAD.MOV R15, RZ, RZ, -R15 ;  /* 0x000000ffff0f7224 */ /* 0x000fe400078e0a0f */
[--C-:B------:R-:W-:Y:S01]  /*eca0*/  @!P0 IMAD.IADD R13, R13, 0x1, -R0.reuse ;  /* 0x000000010d0d8824 */ /* 0x100fe200078e0a00 */
[C---:B------:R-:W-:Y:S01]  /*ecb0*/  ISETP.GT.U32.AND P0, PT, R0.reuse, R14, PT ;  /* 0x0000000e0000720c */ /* 0x040fe20003f04070 */
[----:B------:R-:W-:Y:S01]  /*ecc0*/  @!P5 IMAD.IADD R7, R7, 0x1, -R0 ;  /* 0x000000010707d824 */ /* 0x000fe200078e0a00 */
[----:B------:R-:W-:Y:S01]  /*ecd0*/  ISETP.GT.U32.AND P5, PT, R0, R8, PT ;  /* 0x000000080000720c */ /* 0x000fe20003fa4070 */
[----:B0-----:R-:W-:-:S04]  /*ece0*/  IMAD.HI.U32 R6, R2, R11, RZ ;  /* 0x0000000b02067227 */ /* 0x001fc800078e00ff */
[----:B------:R-:W-:-:S04]  /*ecf0*/  IMAD.HI.U32 R4, R2, R10, RZ ;  /* 0x0000000a02047227 */ /* 0x000fc800078e00ff */
[C---:B------:R-:W-:Y:S02]  /*ed00*/  IMAD R3, R0.reuse, R15, R3 ;  /* 0x0000000f00037224 */ /* 0x040fe400078e0203 */
[----:B------:R-:W-:Y:S01]  /*ed10*/  IMAD.MOV R6, RZ, RZ, -R6 ;  /* 0x000000ffff067224 */ /* 0x000fe200078e0a06 */
[C---:B------:R-:W-:Y:S01]  /*ed20*/  ISETP.GT.U32.AND P1, PT, R0.reuse, R13, PT ;  /* 0x0000000d0000720c */ /* 0x040fe20003f24070 */
[----:B------:R-:W-:Y:S02]  /*ed30*/  IMAD.MOV R4, RZ, RZ, -R4 ;  /* 0x000000ffff047224 */ /* 0x000fe400078e0a04 */
[----:B------:R-:W-:Y:S01]  /*ed40*/  @!P3 IMAD.MOV R9, RZ, RZ, -R9 ;  /* 0x000000ffff09b224 */ /* 0x000fe200078e0a09 */
[C---:B------:R-:W-:Y:S01]  /*ed50*/  ISETP.GT.U32.AND P3, PT, R0.reuse, R3, PT ;  /* 0x000000030000720c */ /* 0x040fe20003f64070 */
[----:B------:R-:W-:Y:S01]  /*ed60*/  @!P2 IMAD.MOV R12, RZ, RZ, -R12 ;  /* 0x000000ffff0ca224 */ /* 0x000fe200078e0a0c */
[C---:B------:R-:W-:Y:S01]  /*ed70*/  ISETP.GT.U32.AND P2, PT, R0.reuse, R7, PT ;  /* 0x000000070000720c */ /* 0x040fe20003f44070 */
[----:B------:R-:W-:-:S02]  /*ed80*/  IMAD R11, R0, R6, R11 ;  /* 0x00000006000b7224 */ /* 0x000fc400078e020b */
[----:B------:R-:W-:Y:S02]  /*ed90*/  IMAD R10, R0, R4, R10 ;  /* 0x00000004000a7224 */ /* 0x000fe400078e020a */
[--C-:B------:R-:W-:Y:S01]  /*eda0*/  @!P0 IMAD.IADD R14, R14, 0x1, -R0.reuse ;  /* 0x000000010e0e8824 */ /* 0x100fe200078e0a00 */
[----:B------:R-:W-:Y:S01]  /*edb0*/  ISETP.GT.U32.AND P0, PT, R0, R11, PT ;  /* 0x0000000b0000720c */ /* 0x000fe20003f04070 */
[----:B------:R-:W-:Y:S01]  /*edc0*/  @!P5 IMAD.IADD R8, R8, 0x1, -R0 ;  /* 0x000000010808d824 */ /* 0x000fe200078e0a00 */
[----:B------:R-:W-:Y:S01]  /*edd0*/  STL [R1+0x20], R12 ;  /* 0x0000200c01007387 */ /* 0x000fe20000100800 */
[----:B------:R-:W-:-:S03]  /*ede0*/  ISETP.GT.U32.AND P5, PT, R0, R10, PT ;  /* 0x0000000a0000720c */ /* 0x000fc60003fa4070 */
[----:B------:R0:W-:Y:S01]  /*edf0*/  STL [R1+0x70], R9 ;  /* 0x0000700901007387 */ /* 0x0001e20000100800 */
[--C-:B------:R-:W-:Y:S01]  /*ee00*/  @!P1 IMAD.IADD R13, R13, 0x1, -R0.reuse ;  /* 0x000000010d0d9824 */ /* 0x100fe200078e0a00 */
[----:B----4-:R-:W-:Y:S01]  /*ee10*/  IABS R6, R22 ;  /* 0x0000001600067213 */ /* 0x010fe20000000000 */
[--C-:B------:R-:W-:Y:S02]  /*ee20*/  @!P3 IMAD.IADD R3, R3, 0x1, -R0.reuse ;  /* 0x000000010303b824 */ /* 0x100fe400078e0a00 */
[----:B------:R-:W-:Y:S01]  /*ee30*/  @!P2 IMAD.IADD R7, R7, 0x1, -R0 ;  /* 0x000000010707a824 */ /* 0x000fe200078e0a00 */
[----:B0-----:R-:W-:Y:S01]  /*ee40*/  IABS R9, R23 ;  /* 0x0000001700097213 */ /* 0x001fe20000000000 */
[----:B------:R-:W-:Y:S01]  /*ee50*/  @!P4 IMAD.MOV R14, RZ, RZ, -R14 ;  /* 0x000000ffff0ec224 */ /* 0x000fe200078e0a0e */
[----:B------:R-:W-:-:S03]  /*ee60*/  ISETP.GE.AND P2, PT, R17, RZ, PT ;  /* 0x000000ff1100720c */ /* 0x000fc60003f46270 */
[----:B------:R-:W-:Y:S01]  /*ee70*/  IMAD.HI.U32 R12, R2, R9, RZ ;  /* 0x00000009020c7227 */ /* 0x000fe200078e00ff */
[----:B------:R-:W-:-:S03]  /*ee80*/  ISETP.GT.U32.AND P4, PT, R0, R3, PT ;  /* 0x000000030000720c */ /* 0x000fc60003f84070 */
[----:B------:R-:W-:-:S04]  /*ee90*/  IMAD.HI.U32 R4, R2, R6, RZ ;  /* 0x0000000602047227 */ /* 0x000fc800078e00ff */
[----:B------:R-:W-:Y:S02]  /*eea0*/  IMAD.MOV R12, RZ, RZ, -R12 ;  /* 0x000000ffff0c7224 */ /* 0x000fe400078e0a0c */
[--C-:B------:R-:W-:Y:S02]  /*eeb0*/  @!P0 IMAD.IADD R11, R11, 0x1, -R0.reuse ;  /* 0x000000010b0b8824 */ /* 0x100fe400078e0a00 */
[----:B------:R-:W-:Y:S02]  /*eec0*/  @!P5 IMAD.IADD R10, R10, 0x1, -R0 ;  /* 0x000000010a0ad824 */ /* 0x000fe400078e0a00 */
[----:B------:R-:W-:Y:S02]  /*eed0*/  IMAD.MOV R4, RZ, RZ, -R4 ;  /* 0x000000ffff047224 */ /* 0x000fe400078e0a04 */
[C---:B------:R-:W-:Y:S01]  /*eee0*/  IMAD R9, R0.reuse, R12, R9 ;  /* 0x0000000c00097224 */ /* 0x040fe200078e0209 */
[C---:B------:R-:W-:Y:S01]  /*eef0*/  ISETP.GT.U32.AND P5, PT, R0.reuse, R11, PT ;  /* 0x0000000b0000720c */ /* 0x040fe20003fa4070 */
[----:B------:R-:W-:Y:S01]  /*ef00*/  @!P6 IMAD.MOV R13, RZ, RZ, -R13 ;  /* 0x000000ffff0de224 */ /* 0x000fe200078e0a0d */
[C---:B------:R-:W-:Y:S01]  /*ef10*/  ISETP.GT.U32.AND P6, PT, R0.reuse, R10, PT ;  /* 0x0000000a0000720c */ /* 0x040fe20003fc4070 */
[----:B------:R-:W-:Y:S01]  /*ef20*/  IMAD R6, R0, R4, R6 ;  /* 0x0000000400067224 */ /* 0x000fe200078e0206 */
[----:B------:R-:W-:Y:S01]  /*ef30*/  ISETP.GE.AND P3, PT, R18, RZ, PT ;  /* 0x000000ff1200720c */ /* 0x000fe20003f66270 */
[----:B------:R-:W-:Y:S01]  /*ef40*/  @!P2 IMAD.MOV R7, RZ, RZ, -R7 ;  /* 0x000000ffff07a224 */ /* 0x000fe200078e0a07 */
[----:B------:R-:W-:Y:S01]  /*ef50*/  ISETP.GE.AND P0, PT, R19, RZ, PT ;  /* 0x000000ff1300720c */ /* 0x000fe20003f06270 */
[----:B------:R-:W-:Y:S01]  /*ef60*/  @!P4 IMAD.IADD R3, R3, 0x1, -R0 ;  /* 0x000000010303c824 */ /* 0x000fe200078e0a00 */
[----:B------:R-:W-:-:S02]  /*ef70*/  ISETP.GE.AND P2, PT, R20, RZ, PT ;  /* 0x000000ff1400720c */ /* 0x000fc40003f46270 */
[----:B------:R-:W-:Y:S01]  /*ef80*/  ISETP.GT.U32.AND P4, PT, R0, R6, PT ;  /* 0x000000060000720c */ /* 0x000fe20003f84070 */
[----:B------:R-:W-:Y:S02]  /*ef90*/  IMAD.MOV.U32 R12, RZ, RZ, R3 ;  /* 0x000000ffff0c7224 */ /* 0x000fe400078e0003 */
[--C-:B------:R-:W-:Y:S02]  /*efa0*/  @!P5 IMAD.IADD R11, R11, 0x1, -R0.reuse ;  /* 0x000000010b0bd824 */ /* 0x100fe400078e0a00 */
[----:B------:R-:W-:Y:S01]  /*efb0*/  @!P6 IMAD.IADD R10, R10, 0x1, -R0 ;  /* 0x000000010a0ae824 */ /* 0x000fe200078e0a00 */
[----:B------:R-:W-:Y:S01]  /*efc0*/  STL [R1+0x1c], R14 ;  /* 0x00001c0e01007387 */ /* 0x000fe20000100800 */
[----:B------:R-:W-:Y:S02]  /*efd0*/  @!P3 IMAD.MOV R12, RZ, RZ, -R12 ;  /* 0x000000ffff0cb224 */ /* 0x000fe400078e0a0c */
[----:B------:R-:W-:Y:S01]  /*efe0*/  @!P0 IMAD.MOV R11, RZ, RZ, -R11 ;  /* 0x000000ffff0b8224 */ /* 0x000fe200078e0a0b */
[----:B------:R-:W-:Y:S01]  /*eff0*/  STL [R1+0x64], R13 ;  /* 0x0000640d01007387 */ /* 0x000fe20000100800 */
[----:B------:R-:W-:-:S02]  /*f000*/  @!P2 IMAD.MOV R10, RZ, RZ, -R10 ;  /* 0x000000ffff0aa224 */ /* 0x000fc400078e0a0a */
[----:B------:R-:W-:Y:S01]  /*f010*/  @!P4 IMAD.IADD R6, R6, 0x1, -R0 ;  /* 0x000000010606c824 */ /* 0x000fe200078e0a00 */
[----:B------:R-:W-:Y:S02]  /*f020*/  IABS R4, R28 ;  /* 0x0000001c00047213 */ /* 0x000fe40000000000 */
[----:B------:R-:W-:Y:S02]  /*f030*/  ISETP.GE.AND P0, PT, R28, RZ, PT ;  /* 0x000000ff1c00720c */ /* 0x000fe40003f06270 */
[----:B------:R-:W-:Y:S02]  /*f040*/  ISETP.GE.AND P5, PT, R23, RZ, PT ;  /* 0x000000ff1700720c */ /* 0x000fe40003fa6270 */
[----:B------:R-:W-:Y:S01]  /*f050*/  ISETP.GT.U32.AND P3, PT, R0, R6, PT ;  /* 0x000000060000720c */ /* 0x000fe20003f64070 */
[----:B------:R-:W-:Y:S02]  /*f060*/  IMAD.MOV.U32 R23, RZ, RZ, R24 ;  /* 0x000000ffff177224 */ /* 0x000fe400078e0018 */
[----:B------:R-:W-:Y:S01]  /*f070*/  IMAD.MOV.U32 R24, RZ, RZ, R5 ;  /* 0x000000ffff187224 */ /* 0x000fe200078e0005 */
[----:B------:R-:W-:-:S09]  /*f080*/  ISETP.GE.AND P6, PT, R22, RZ, PT ;  /* 0x000000ff1600720c */ /* 0x000fd20003fc6270 */
[----:B------:R-:W-:Y:S01]  /*f090*/  @!P3 IMAD.IADD R6, R6, 0x1, -R0 ;  /* 0x000000010606b824 */ /* 0x000fe200078e0a00 */
[----:B--2---:R-:W-:-:S13]  /*f0a0*/  ISETP.GE.AND P1, PT, R16, RZ, PT ;  /* 0x000000ff1000720c */ /* 0x004fda0003f26270 */
[----:B------:R-:W-:Y:S01]  /*f0b0*/  @!P1 IMAD.MOV R8, RZ, RZ, -R8 ;  /* 0x000000ffff089224 */ /* 0x000fe200078e0a08 */
[----:B------:R-:W-:-:S04]  /*f0c0*/  ISETP.GT.U32.AND P1, PT, R0, R9, PT ;  /* 0x000000090000720c */ /* 0x000fc80003f24070 */
[----:B------:R-:W-:Y:S04]  /*f0d0*/  STL [R1+0x68], R8 ;  /* 0x0000680801007387 */ /* 0x000fe80000100800 */
[----:B------:R0:W-:Y:S05]  /*f0e0*/  STL [R1+0x6c], R7 ;  /* 0x00006c0701007387 */ /* 0x0001ea0000100800 */
[----:B------:R-:W-:Y:S01]  /*f0f0*/  @!P1 IMAD.IADD R9, R9, 0x1, -R0 ;  /* 0x0000000109099824 */ /* 0x000fe200078e0a00 */
[----:B------:R-:W-:Y:S04]  /*f100*/  STL [R1+0xa8], R12 ;  /* 0x0000a80c01007387 */ /* 0x000fe80000100800 */
[----:B------:R-:W-:Y:S01]  /*f110*/  ISETP.GT.U32.AND P4, PT, R0, R9, PT ;  /* 0x000000090000720c */ /* 0x000fe20003f84070 */
[----:B------:R1:W-:Y:S04]  /*f120*/  STL [R1+0x90], R11 ;  /* 0x0000900b01007387 */ /* 0x0003e80000100800 */
[----:B------:R-:W-:Y:S04]  /*f130*/  STL [R1+0x94], R10 ;  /* 0x0000940a01007387 */ /* 0x000fe80000100800 */
[----:B------:R-:W2:Y:S01]  /*f140*/  LDL.LU R28, [R1+0x5a8] ;  /* 0x0005a800011c7983 */ /* 0x000ea20000300800 */
[----:B0-----:R-:W-:-:S02]  /*f150*/  IABS R7, R25 ;  /* 0x0000001900077213 */ /* 0x001fc40000000000 */
[----:B-1----:R-:W-:Y:S01]  /*f160*/  IABS R11, R29 ;  /* 0x0000001d000b7213 */ /* 0x002fe20000000000 */
[----:B------:R-:W-:Y:S01]  /*f170*/  @!P4 IMAD.IADD R9, R9, 0x1, -R0 ;  /* 0x000000010909c824 */ /* 0x000fe200078e0a00 */
[----:B------:R-:W-:Y:S02]  /*f180*/  ISETP.GE.AND P4, PT, R29, RZ, PT ;  /* 0x000000ff1d00720c */ /* 0x000fe40003f86270 */
[----:B------:R-:W-:Y:S01]  /*f190*/  ISETP.GE.AND P1, PT, R25, RZ, PT ;  /* 0x000000ff1900720c */ /* 0x000fe20003f26270 */
[----:B------:R-:W3:Y:S04]  /*f1a0*/  LDL.LU R29, [R1+0x5ac] ;  /* 0x0005ac00011d7983 */ /* 0x000ee80000300800 */
[----:B------:R-:W4:Y:S01]  /*f1b0*/  LDL.LU R25, [R1+0x5b0] ;  /* 0x0005b00001197983 */ /* 0x000f220000300800 */
[----:B------:R-:W-:-:S04]  /*f1c0*/  IMAD.MOV.U32 R5, RZ, RZ, R9 ;  /* 0x000000ffff057224 */ /* 0x000fc800078e0009 */
[----:B------:R-:W-:-:S05]  /*f1d0*/  @!P5 IMAD.MOV R5, RZ, RZ, -R5 ;  /* 0x000000ffff05d224 */ /* 0x000fca00078e0a05 */
[----:B------:R0:W-:Y:S02]  /*f1e0*/  STL [R1+0x18], R5 ;  /* 0x0000180501007387 */ /* 0x0001e40000100800 */
[----:B0-----:R-:W-:-:S04]  /*f1f0*/  IMAD.MOV.U32 R5, RZ, RZ, R6 ;  /* 0x000000ffff057224 */ /* 0x001fc800078e0006 */
[----:B------:R-:W-:-:S05]  /*f200*/  @!P6 IMAD.MOV R5, RZ, RZ, -R5 ;  /* 0x000000ffff05e224 */ /* 0x000fca00078e0a05 */
[----:B------:R0:W-:Y:S04]  /*f210*/  STL [R1+0x14], R5 ;  /* 0x0000140501007387 */ /* 0x0001e80000100800 */
[----:B0-----:R-:W3:Y:S01]  /*f220*/  LDL.LU R5, [R1+0x5b4] ;  /* 0x0005b40001057983 */ /* 0x001ee20000300800 */
[----:B------:R-:W-:-:S04]  /*f230*/  IMAD.HI.U32 R8, R2, R7, RZ ;  /* 0x0000000702087227 */ /* 0x000fc800078e00ff */
[----:B------:R-:W-:-:S04]  /*f240*/  IMAD.MOV R8, RZ, RZ, -R8 ;  /* 0x000000ffff087224 */ /* 0x000fc800078e0a08 */
[----:B------:R-:W-:Y:S02]  /*f250*/  IMAD R7, R0, R8, R7 ;  /* 0x0000000800077224 */ /* 0x000fe400078e0207 */
[----:B------:R-:W-:-:S03]  /*f260*/  IMAD.HI.U32 R3, R2, R4, RZ ;  /* 0x0000000402037227 */ /* 0x000fc600078e00ff */
[----:B------:R-:W-:Y:S01]  /*f270*/  ISETP.GT.U32.AND P3, PT, R0, R7, PT ;  /* 0x000000070000720c */ /* 0x000fe20003f64070 */
[----:B------:R-:W-:-:S04]  /*f280*/  IMAD.MOV R3, RZ, RZ, -R3 ;  /* 0x000000ffff037224 */ /* 0x000fc800078e0a03 */
[----:B------:R-:W-:-:S08]  /*f290*/  IMAD R4, R0, R3, R4 ;  /* 0x0000000300047224 */ /* 0x000fd000078e0204 */
[----:B------:R-:W-:Y:S01]  /*f2a0*/  @!P3 IMAD.IADD R7, R7, 0x1, -R0 ;  /* 0x000000010707b824 */ /* 0x000fe200078e0a00 */
[----:B------:R-:W-:Y:S02]  /*f2b0*/  ISETP.GT.U32.AND P3, PT, R0, R4, PT ;  /* 0x000000040000720c */ /* 0x000fe40003f64070 */
[----:B------:R-:W-:Y:S01]  /*f2c0*/  IABS R3, R27 ;  /* 0x0000001b00037213 */ /* 0x000fe20000000000 */
[----:B------:R-:W-:Y:S01]  /*f2d0*/  IMAD.HI.U32 R16, R2, R11, RZ ;  /* 0x0000000b02107227 */ /* 0x000fe200078e00ff */
[----:B------:R-:W-:Y:S02]  /*f2e0*/  ISETP.GT.U32.AND P5, PT, R0, R7, PT ;  /* 0x000000070000720c */ /* 0x000fe40003fa4070 */
[----:B------:R-:W-:Y:S01]  /*f2f0*/  IABS R12, R23 ;  /* 0x00000017000c7213 */ /* 0x000fe20000000000 */
[----:B------:R-:W-:-:S06]  /*f300*/  IMAD.HI.U32 R17, R2, R3, RZ ;  /* 0x0000000302117227 */ /* 0x000fcc00078e00ff */
[----:B------:R-:W-:Y:S02]  /*f310*/  @!P3 IMAD.IADD R4, R4, 0x1, -R0 ;  /* 0x000000010404b824 */ /* 0x000fe400078e0a00 */
[----:B------:R-:W-:Y:S02]  /*f320*/  IMAD.MOV.U32 R22, RZ, RZ, R21 ;  /* 0x000000ffff167224 */ /* 0x000fe400078e0015 */
[----:B------:R-:W-:Y:S01]  /*f330*/  IMAD.MOV.U32 R21, RZ, RZ, R26 ;  /* 0x000000ffff157224 */ /* 0x000fe200078e001a */
[----:B------:R-:W-:Y:S01]  /*f340*/  ISETP.GT.U32.AND P3, PT, R0, R4, PT ;  /* 0x000000040000720c */ /* 0x000fe20003f64070 */
[----:B------:R-:W-:Y:S02]  /*f350*/  IMAD.MOV R16, RZ, RZ, -R16 ;  /* 0x000000ffff107224 */ /* 0x000fe400078e0a10 */
[----:B------:R-:W-:-:S04]  /*f360*/  IMAD.HI.U32 R15, R2, R12, RZ ;  /* 0x0000000c020f7227 */ /* 0x000fc800078e00ff */
[----:B------:R-:W-:Y:S01]  /*f370*/  IMAD.MOV R17, RZ, RZ, -R17 ;  /* 0x000000ffff117224 */ /* 0x000fe200078e0a11 */
[----:B------:R-:W-:Y:S01]  /*f380*/  IABS R14, R21 ;  /* 0x00000015000e7213 */ /* 0x000fe20000000000 */
[C---:B------:R-:W-:Y:S01]  /*f390*/  IMAD R11, R0.reuse, R16, R11 ;  /* 0x00000010000b7224 */ /* 0x040fe200078e020b */
[----:B------:R-:W-:Y:S01]  /*f3a0*/  IABS R13, R22 ;  /* 0x00000016000d7213 */ /* 0x000fe20000000000 */
[----:B------:R-:W-:Y:S02]  /*f3b0*/  IMAD.MOV R15, RZ, RZ, -R15 ;  /* 0x000000ffff0f7224 */ /* 0x000fe400078e0a0f */
[C---:B------:R-:W-:Y:S02]  /*f3c0*/  IMAD R3, R0.reuse, R17, R3 ;  /* 0x0000001100037224 */ /* 0x040fe400078e0203 */
[----:B------:R-:W-:Y:S01]  /*f3d0*/  @!P5 IMAD.IADD R7, R7, 0x1, -R0 ;  /* 0x000000010707d824 */ /* 0x000fe200078e0a00 */
[C---:B------:R-:W-:Y:S01]  /*f3e0*/  ISETP.GT.U32.AND P5, PT, R0.reuse, R11, PT ;  /* 0x0000000b0000720c */ /* 0x040fe20003fa4070 */
[C---:B------:R-:W-:Y:S01]  /*f3f0*/  IMAD R12, R0.reuse, R15, R12 ;  /* 0x0000000f000c7224 */ /* 0x040fe200078e020c */
[----:B------:R-:W-:Y:S01]  /*f400*/  ISETP.GT.U32.AND P6, PT, R0, R3, PT ;  /* 0x000000030000720c */ /* 0x000fe20003fc4070 */
[----:B------:R-:W-:-:S04]  /*f410*/  IMAD.HI.U32 R8, R2, R14, RZ ;  /* 0x0000000e02087227 */ /* 0x000fc800078e00ff */
[----:B------:R-:W-:-:S04]  /*f420*/  IMAD.HI.U32 R10, R2, R13, RZ ;  /* 0x0000000d020a7227 */ /* 0x000fc800078e00ff */
[----:B------:R-:W-:Y:S01]  /*f430*/  @!P3 IMAD.IADD R4, R4, 0x1, -R0 ;  /* 0x000000010404b824 */ /* 0x000fe200078e0a00 */
[C---:B------:R-:W-:Y:S01]  /*f440*/  ISETP.GT.U32.AND P3, PT, R0.reuse, R12, PT ;  /* 0x0000000c0000720c */ /* 0x040fe20003f64070 */
[----:B------:R-:W-:Y:S02]  /*f450*/  IMAD.MOV R8, RZ, RZ, -R8 ;  /* 0x000000ffff087224 */ /* 0x000fe400078e0a08 */
[----:B------:R-:W-:Y:S02]  /*f460*/  IMAD.MOV R10, RZ, RZ, -R10 ;  /* 0x000000ffff0a7224 */ /* 0x000fe400078e0a0a */
[C---:B------:R-:W-:Y:S02]  /*f470*/  IMAD R14, R0.reuse, R8, R14 ;  /* 0x00000008000e7224 */ /* 0x040fe400078e020e */
[C---:B------:R-:W-:Y:S02]  /*f480*/  IMAD R13, R0.reuse, R10, R13 ;  /* 0x0000000a000d7224 */ /* 0x040fe400078e020d */
[--C-:B------:R-:W-:Y:S01]  /*f490*/  @!P5 IMAD.IADD R11, R11, 0x1, -R0.reuse ;  /* 0x000000010b0bd824 */ /* 0x100fe200078e0a00 */
[C---:B------:R-:W-:Y:S01]  /*f4a0*/  ISETP.GT.U32.AND P5, PT, R0.reuse, R14, PT ;  /* 0x0000000e0000720c */ /* 0x040fe20003fa4070 */
[--C-:B------:R-:W-:Y:S01]  /*f4b0*/  @!P6 IMAD.IADD R3, R3, 0x1, -R0.reuse ;  /* 0x000000010303e824 */ /* 0x100fe200078e0a00 */
[----:B------:R-:W-:Y:S01]  /*f4c0*/  IABS R15, R24 ;  /* 0x00000018000f7213 */ /* 0x000fe20000000000 */
[----:B------:R-:W-:Y:S01]  /*f4d0*/  IMAD.MOV.U32 R10, RZ, RZ, R7 ;  /* 0x000000ffff0a7224 */ /* 0x000fe200078e0007 */
[----:B------:R-:W-:Y:S01]  /*f4e0*/  ISETP.GT.U32.AND P6, PT, R0, R13, PT ;  /* 0x0000000d0000720c */ /* 0x000fe20003fc4070 */
[----:B------:R-:W-:Y:S01]  /*f4f0*/  @!P3 IMAD.IADD R12, R12, 0x1, -R0 ;  /* 0x000000010c0cb824 */ /* 0x000fe200078e0a00 */
[C---:B------:R-:W-:Y:S01]  /*f500*/  ISETP.GT.U32.AND P3, PT, R0.reuse, R3, PT ;  /* 0x000000030000720c */ /* 0x040fe20003f64070 */
[----:B------:R-:W-:Y:S01]  /*f510*/  @!P1 IMAD.MOV R10, RZ, RZ, -R10 ;  /* 0x000000ffff0a9224 */ /* 0x000fe200078e0a0a */
[----:B------:R-:W-:Y:S01]  /*f520*/  ISETP.GT.U32.AND P1, PT, R0, R11, PT ;  /* 0x0000000b0000720c */ /* 0x000fe20003f24070 */
[----:B------:R-:W-:Y:S01]  /*f530*/  IMAD.HI.U32 R6, R2, R15, RZ ;  /* 0x0000000f02067227 */ /* 0x000fe200078e00ff */
[----:B------:R-:W-:-:S02]  /*f540*/  ISETP.GE.AND P2, PT, R27, RZ, PT ;  /* 0x000000ff1b00720c */ /* 0x000fc40003f46270 */
[----:B------:R-:W3:Y:S01]  /*f550*/  LDL.LU R27, [R1+0x5b8] ;  /* 0x0005b800011b7983 */ /* 0x000ee20000300800 */
[----:B------:R-:W-:Y:S02]  /*f560*/  IMAD.MOV R6, RZ, RZ, -R6 ;  /* 0x000000ffff067224 */ /* 0x000fe400078e0a06 */
[--C-:B------:R-:W-:Y:S02]  /*f570*/  @!P5 IMAD.IADD R14, R14, 0x1, -R0.reuse ;  /* 0x000000010e0ed824 */ /* 0x100fe400078e0a00 */
[C---:B------:R-:W-:Y:S02]  /*f580*/  IMAD R15, R0.reuse, R6, R15 ;  /* 0x00000006000f7224 */ /* 0x040fe400078e020f */
[----:B------:R-:W-:Y:S01]  /*f590*/  @!P6 IMAD.IADD R13, R13, 0x1, -R0 ;  /* 0x000000010d0de824 */ /* 0x000fe200078e0a00 */
[C---:B------:R-:W-:Y:S01]  /*f5a0*/  ISETP.GT.U32.AND P5, PT, R0.reuse, R14, PT ;  /* 0x0000000e0000720c */ /* 0x040fe20003fa4070 */
[----:B------:R-:W-:Y:S02]  /*f5b0*/  @!P0 IMAD.MOV R4, RZ, RZ, -R4 ;  /* 0x000000ffff048224 */ /* 0x000fe400078e0a04 */
[--C-:B------:R-:W-:Y:S01]  /*f5c0*/  @!P3 IMAD.IADD R3, R3, 0x1, -R0.reuse ;  /* 0x000000010303b824 */ /* 0x100fe200078e0a00 */
[C---:B------:R-:W-:Y:S01]  /*f5d0*/  ISETP.GT.U32.AND P0, PT, R0.reuse, R13, PT ;  /* 0x0000000d0000720c */ /* 0x040fe20003f04070 */
[----:B------:R-:W-:Y:S01]  /*f5e0*/  @!P1 IMAD.IADD R11, R11, 0x1, -R0 ;  /* 0x000000010b0b9824 */ /* 0x000fe200078e0a00 */
[----:B------:R-:W-:-:S02]  /*f5f0*/  ISETP.GT.U32.AND P3, PT, R0, R15, PT ;  /* 0x0000000f0000720c */ /* 0x000fc40003f64070 */
[----:B------:R-:W-:-:S05]  /*f600*/  ISETP.GT.U32.AND P6, PT, R0, R12, PT ;  /* 0x0000000c0000720c */ /* 0x000fca0003fc4070 */
[----:B------:R-:W-:Y:S01]  /*f610*/  @!P5 IMAD.IADD R14, R14, 0x1, -R0 ;  /* 0x000000010e0ed824 */ /* 0x000fe200078e0a00 */
[----:B------:R-:W-:-:S03]  /*f620*/  ISETP.GE.AND P5, PT, R23, RZ, PT ;  /* 0x000000ff1700720c */ /* 0x000fc60003fa6270 */
[--C-:B------:R-:W-:Y:S02]  /*f630*/  @!P0 IMAD.IADD R13, R13, 0x1, -R0.reuse ;  /* 0x000000010d0d8824 */ /* 0x100fe400078e0a00 */
[--C-:B------:R-:W-:Y:S01]  /*f640*/  @!P3 IMAD.IADD R15, R15, 0x1, -R0.reuse ;  /* 0x000000010f0fb824 */ /* 0x100fe200078e0a00 */
[----:B------:R-:W-:Y:S01]  /*f650*/  ISETP.GE.AND P3, PT, R22, RZ, PT ;  /* 0x000000ff1600720c */ /* 0x000fe20003f66270 */
[----:B------:R-:W-:Y:S01]  /*f660*/  @!P2 IMAD.MOV R3, RZ, RZ, -R3 ;  /* 0x000000ffff03a224 */ /* 0x000fe200078e0a03 */
[----:B------:R-:W-:Y:S01]  /*f670*/  STL [R1+0x10], R10 ;  /* 0x0000100a01007387 */ /* 0x000fe20000100800 */
[----:B------:R-:W-:-:S03]  /*f680*/  @!P6 IMAD.IADD R12, R12, 0x1, -R0 ;  /* 0x000000010c0ce824 */ /* 0x000fc600078e0a00 */
[----:B------:R-:W3:Y:S01]  /*f690*/  LDL.LU R26, [R1+0x5bc] ;  /* 0x0005bc00011a7983 */ /* 0x000ee20000300800 */
[----:B------:R-:W-:Y:S02]  /*f6a0*/  @!P4 IMAD.MOV R11, RZ, RZ, -R11 ;  /* 0x000000ffff0bc224 */ /* 0x000fe400078e0a0b */
[----:B------:R-:W-:Y:S01]  /*f6b0*/  @!P5 IMAD.MOV R12, RZ, RZ, -R12 ;  /* 0x000000ffff0cd224 */ /* 0x000fe200078e0a0c */
[----:B------:R0:W-:Y:S03]  /*f6c0*/  STL [R1+0xc], R4 ;  /* 0x00000c0401007387 */ /* 0x0001e60000100800 */
[----:B------:R-:W-:Y:S01]  /*f6d0*/  @!P3 IMAD.MOV R13, RZ, RZ, -R13 ;  /* 0x000000ffff0db224 */ /* 0x000fe200078e0a0d */
[----:B------:R-:W-:Y:S04]  /*f6e0*/  STL [R1+0x1114], R11 ;  /* 0x0011140b01007387 */ /* 0x000fe80000100800 */
[----:B------:R1:W-:Y:S04]  /*f6f0*/  STL [R1+0x4], R3 ;  /* 0x0000040301007387 */ /* 0x0003e80000100800 */
[----:B------:R-:W-:Y:S04]  /*f700*/  STL [R1+0x1118], R12 ;  /* 0x0011180c01007387 */ /* 0x000fe80000100800 */
[----:B------:R-:W-:Y:S01]  /*f710*/  STL [R1+0x111c], R13 ;  /* 0x00111c0d01007387 */ /* 0x000fe20000100800 */
[----:B--2---:R-:W-:-:S05]  /*f720*/  IABS R16, R28 ;  /* 0x0000001c00107213 */ /* 0x004fca0000000000 */
[----:B------:R-:W-:-:S04]  /*f730*/  IMAD.HI.U32 R9, R2, R16, RZ ;  /* 0x0000001002097227 */ /* 0x000fc800078e00ff */
[----:B------:R-:W-:Y:S01]  /*f740*/  IMAD.MOV R9, RZ, RZ, -R9 ;  /* 0x000000ffff097224 */ /* 0x000fe200078e0a09 */
[----:B----4-:R-:W-:-:S03]  /*f750*/  IABS R18, R25 ;  /* 0x0000001900127213 */ /* 0x010fc60000000000 */
[----:B------:R-:W-:Y:S02]  /*f760*/  IMAD R16, R0, R9, R16 ;  /* 0x0000000900107224 */ /* 0x000fe400078e0210 */
[----:B------:R-:W-:-:S03]  /*f770*/  IMAD.HI.U32 R6, R2, R18, RZ ;  /* 0x0000001202067227 */ /* 0x000fc600078e00ff */
[----:B------:R-:W-:Y:S01]  /*f780*/  ISETP.GT.U32.AND P1, PT, R0, R16, PT ;  /* 0x000000100000720c */ /* 0x000fe20003f24070 */
[----:B------:R-:W-:-:S04]  /*f790*/  IMAD.MOV R6, RZ, RZ, -R6 ;  /* 0x000000ffff067224 */ /* 0x000fc800078e0a06 */
[----:B------:R-:W-:-:S05]  /*f7a0*/  IMAD R18, R0, R6, R18 ;  /* 0x0000000600127224 */ /* 0x000fca00078e0212 */
[----:B------:R-:W-:-:S03]  /*f7b0*/  ISETP.GT.U32.AND P0, PT, R0, R18, PT ;  /* 0x000000120000720c */ /* 0x000fc60003f04070 */
[----:B------:R-:W-:Y:S01]  /*f7c0*/  @!P1 IMAD.IADD R16, R16, 0x1, -R0 ;  /* 0x0000000110109824 */ /* 0x000fe200078e0a00 */
[----:B------:R-:W-:-:S04]  /*f7d0*/  ISETP.GE.AND P1, PT, R21, RZ, PT ;  /* 0x000000ff1500720c */ /* 0x000fc80003f26270 */
[----:B------:R-:W-:-:S05]  /*f7e0*/  ISETP.GT.U32.AND P2, PT, R0, R16, PT ;  /* 0x000000100000720c */ /* 0x000fca0003f44070 */
[----:B------:R-:W-:-:S04]  /*f7f0*/  @!P0 IMAD.IADD R18, R18, 0x1, -R0 ;  /* 0x0000000112128824 */ /* 0x000fc800078e0a00 */
[----:B------:R-:W-:Y:S01]  /*f800*/  @!P1 IMAD.MOV R14, RZ, RZ, -R14 ;  /* 0x000000ffff0e9224 */ /* 0x000fe200078e0a0e */
[----:B------:R-:W-:Y:S02]  /*f810*/  ISETP.GE.AND P1, PT, R28, RZ, PT ;  /* 0x000000ff1c00720c */ /* 0x000fe40003f26270 */
[----:B------:R-:W-:Y:S01]  /*f820*/  ISETP.GT.U32.AND P4, PT, R0, R18, PT ;  /* 0x000000120000720c */ /* 0x000fe20003f84070 */
[----:B------:R-:W-:Y:S01]  /*f830*/  @!P2 IMAD.IADD R16, R16, 0x1, -R0 ;  /* 0x000000011010a824 */ /* 0x000fe200078e0a00 */
[----:B------:R-:W-:Y:S01]  /*f840*/  STL [R1+0x1120], R14 ;  /* 0x0011200e01007387 */ /* 0x000fe20000100800 */
[----:B---3--:R-:W-:Y:S02]  /*f850*/  IABS R17, R29 ;  /* 0x0000001d00117213 */ /* 0x008fe40000000000 */
[----:B------:R-:W-:Y:S01]  /*f860*/  ISETP.GE.AND P2, PT, R29, RZ, PT ;  /* 0x000000ff1d00720c */ /* 0x000fe20003f46270 */
[----:B------:R-:W2:Y:S04]  /*f870*/  LDL.LU R28, [R1+0x5c4] ;  /* 0x0005c400011c7983 */ /* 0x000ea80000300800 */
[----:B------:R-:W3:Y:S01]  /*f880*/  LDL.LU R29, [R1+0x5c8] ;  /* 0x0005c800011d7983 */ /* 0x000ee20000300800 */
[----:B------:R-:W-:-:S02]  /*f890*/  IABS R19, R5 ;  /* 0x0000000500137213 */ /* 0x000fc40000000000 */
[----:B------:R-:W-:Y:S01]  /*f8a0*/  @!P4 IMAD.IADD R18, R18, 0x1, -R0 ;  /* 0x000000011212c824 */ /* 0x000fe200078e0a00 */
[----:B------:R-:W-:Y:S02]  /*f8b0*/  ISETP.GE.AND P4, PT, R5, RZ, PT ;  /* 0x000000ff0500720c */ /* 0x000fe40003f86270 */
[----:B------:R-:W4:Y:S01]  /*f8c0*/  LDL.LU R5, [R1+0x5cc] ;  /* 0x0005cc0001057983 */ /* 0x000f220000300800 */
[----:B------:R-:W-:-:S04]  /*f8d0*/  IMAD.HI.U32 R8, R2, R17, RZ ;  /* 0x0000001102087227 */ /* 0x000fc800078e00ff */
[----:B------:R-:W-:-:S04]  /*f8e0*/  IMAD.MOV R8, RZ, RZ, -R8 ;  /* 0x000000ffff087224 */ /* 0x000fc800078e0a08 */
[----:B------:R-:W-:-:S05]  /*f8f0*/  IMAD R17, R0, R8, R17 ;  /* 0x0000000800117224 */ /* 0x000fca00078e0211 */
[----:B------:R-:W-:Y:S01]  /*f900*/  ISETP.GT.U32.AND P6, PT, R0, R17, PT ;  /* 0x000000110000720c */ /* 0x000fe20003fc4070 */
[----:B------:R-:W-:Y:S01]  /*f910*/  IMAD.HI.U32 R6, R2, R19, RZ ;  /* 0x0000001302067227 */ /* 0x000fe200078e00ff */
[----:B------:R-:W-:-:S03]  /*f920*/  ISETP.GT.U32.AND P0, PT, R0, R15, PT ;  /* 0x0000000f0000720c */ /* 0x000fc60003f04070 */
[----:B------:R-:W-:-:S04]  /*f930*/  IMAD.MOV R6, RZ, RZ, -R6 ;  /* 0x000000ffff067224 */ /* 0x000fc800078e0a06 */
[----:B------:R-:W-:-:S04]  /*f940*/  IMAD R19, R0, R6, R19 ;  /* 0x0000000600137224 */ /* 0x000fc800078e0213 */
[--C-:B------:R-:W-:Y:S01]  /*f950*/  @!P6 IMAD.IADD R17, R17, 0x1, -R0.reuse ;  /* 0x000000011111e824 */ /* 0x100fe200078e0a00 */
[----:B------:R-:W-:Y:S01]  /*f960*/  ISETP.GT.U32.AND P3, PT, R0, R19, PT ;  /* 0x000000130000720c */ /* 0x000fe20003f64070 */
[----:B------:R-:W-:-:S03]  /*f970*/  @!P0 IMAD.IADD R15, R15, 0x1, -R0 ;  /* 0x000000010f0f8824 */ /* 0x000fc600078e0a00 */
[----:B------:R-:W-:Y:S02]  /*f980*/  ISETP.GT.U32.AND P5, PT, R0, R17, PT ;  /* 0x000000110000720c */ /* 0x000fe40003fa4070 */
[----:B------:R-:W-:-:S07]  /*f990*/  ISETP.GE.AND P6, PT, R24, RZ, PT ;  /* 0x000000ff1800720c */ /* 0x000fce0003fc6270 */
[----:B------:R-:W-:-:S04]  /*f9a0*/  @!P3 IMAD.IADD R19, R19, 0x1, -R0 ;  /* 0x000000011313b824 */ /* 0x000fc800078e0a00 */
[----:B------:R-:W-:Y:S01]  /*f9b0*/  @!P5 IMAD.IADD R17, R17, 0x1, -R0 ;  /* 0x000000011111d824 */ /* 0x000fe200078e0a00 */
[----:B------:R-:W-:Y:S02]  /*f9c0*/  ISETP.GE.AND P5, PT, R25, RZ, PT ;  /* 0x000000ff1900720c */ /* 0x000fe40003fa6270 */
[----:B------:R-:W-:-:S05]  /*f9d0*/  IABS R20, R27 ;  /* 0x0000001b00147213 */ /* 0x000fca0000000000 */
[----:B0-----:R-:W-:-:S04]  /*f9e0*/  IMAD.HI.U32 R4, R2, R20, RZ ;  /* 0x0000001402047227 */ /* 0x001fc800078e00ff */
[----:B------:R-:W-:-:S04]  /*f9f0*/  IMAD.MOV R4, RZ, RZ, -R4 ;  /* 0x000000ffff047224 */ /* 0x000fc800078e0a04 */
[----:B------:R-:W-:-:S05]  /*fa00*/  IMAD R20, R0, R4, R20 ;  /* 0x0000000400147224 */ /* 0x000fca00078e0214 */
[----:B------:R-:W-:Y:S01]  /*fa10*/  ISETP.GT.U32.AND P0, PT, R0, R20, PT ;  /* 0x000000140000720c */ /* 0x000fe20003f04070 */
[----:B------:R-:W-:Y:S02]  /*fa20*/  @!P6 IMAD.MOV R15, RZ, RZ, -R15 ;  /* 0x000000ffff0fe224 */ /* 0x000fe400078e0a0f */
[----:B------:R-:W-:-:S10]  /*fa30*/  @!P1 IMAD.MOV R16, RZ, RZ, -R16 ;  /* 0x000000ffff109224 */ /* 0x000fd400078e0a10 */
[----:B------:R-:W-:Y:S01]  /*fa40*/  @!P0 IMAD.IADD R20, R20, 0x1, -R0 ;  /* 0x0000000114148824 */ /* 0x000fe200078e0a00 */
[----:B------:R-:W-:Y:S02]  /*fa50*/  ISETP.GT.U32.AND P0, PT, R0, R19, PT ;  /* 0x000000130000720c */ /* 0x000fe40003f04070 */
[----:B------:R-:W-:Y:S01]  /*fa60*/  IABS R21, R26 ;  /* 0x0000001a00157213 */ /* 0x000fe20000000000 */
[----:B------:R-:W-:-:S04]  /*fa70*/  @!P2 IMAD.MOV R17, RZ, RZ, -R17 ;  /* 0x000000ffff11a224 */ /* 0x000fc800078e0a11 */
[----:B-1----:R-:W-:Y:S01]  /*fa80*/  IMAD.HI.U32 R3, R2, R21, RZ ;  /* 0x0000001502037227 */ /* 0x002fe200078e00ff */
[----:B------:R-:W-:Y:S02]  /*fa90*/  ISETP.GE.AND P3, PT, R27, RZ, PT ;  /* 0x000000ff1b00720c */ /* 0x000fe40003f66270 */
[----:B------:R-:W2:Y:S01]  /*faa0*/  LDL.LU R27, [R1+0x5c0] ;  /* 0x0005c000011b7983 */ /* 0x000ea20000300800 */
[----:B------:R-:W-:Y:S02]  /*fab0*/  IMAD.MOV R3, RZ, RZ, -R3 ;  /* 0x000000ffff037224 */ /* 0x000fe400078e0a03 */
[----:B------:R-:W-:Y:S01]  /*fac0*/  @!P5 IMAD.MOV R18, RZ, RZ, -R18 ;  /* 0x000000ffff12d224 */ /* 0x000fe200078e0a12 */
[----:B------:R-:W-:Y:S01]  /*fad0*/  STL [R1+0x1124], R15 ;  /* 0x0011240f01007387 */ /* 0x000fe20000100800 */
[C---:B------:R-:W-:Y:S01]  /*fae0*/  ISETP.GT.U32.AND P6, PT, R0.reuse, R20, PT ;  /* 0x000000140000720c */ /* 0x040fe20003fc4070 */
[----:B------:R-:W-:Y:S02]  /*faf0*/  IMAD R21, R0, R3, R21 ;  /* 0x0000000300157224 */ /* 0x000fe400078e0215 */
[----:B------:R-:W-:Y:S01]  /*fb00*/  STL [R1+0x1128], R16 ;  /* 0x0011281001007387 */ /* 0x000fe20000100800 */
[----:B------:R-:W-:-:S03]  /*fb10*/  @!P0 IMAD.IADD R19, R19, 0x1, -R0 ;  /* 0x0000000113138824 */ /* 0x000fc600078e0a00 */
[----:B------:R-:W-:Y:S04]  /*fb20*/  STL [R1+0x112c], R17 ;  /* 0x00112c1101007387 */ /* 0x000fe80000100800 */
[----:B------:R0:W-:Y:S02]  /*fb30*/  STL [R1+0x1130], R18 ;  /* 0x0011301201007387 */ /* 0x0001e40000100800 */
[----:B------:R-:W-:Y:S02]  /*fb40*/  @!P6 IMAD.IADD R20, R20, 0x1, -R0 ;  /* 0x000000011414e824 */ /* 0x000fe400078e0a00 */
[----:B------:R-:W-:Y:S01]  /*fb50*/  @!P4 IMAD.MOV R19, RZ, RZ, -R19 ;  /* 0x000000ffff13c224 */ /* 0x000fe200078e0a13 */
[----:B------:R-:W-:Y:S01]  /*fb60*/  ISETP.GT.U32.AND P5, PT, R0, R21, PT ;  /* 0x000000150000720c */ /* 0x000fe20003fa4070 */
[----:B------:R-:W-:Y:S01]  /*fb70*/  @!P3 IMAD.MOV R20, RZ, RZ, -R20 ;  /* 0x000000ffff14b224 */ /* 0x000fe200078e0a14 */
[----:B------:R-:W-:-:S11]  /*fb80*/  ISETP.GE.AND P1, PT, R26, RZ, PT ;  /* 0x000000ff1a00720c */ /* 0x000fd60003f26270 */
[----:B------:R-:W-:-:S05]  /*fb90*/  @!P5 IMAD.IADD R21, R21, 0x1, -R0 ;  /* 0x000000011515d824 */ /* 0x000fca00078e0a00 */
[----:B------:R-:W-:-:S13]  /*fba0*/  ISETP.GT.U32.AND P5, PT, R0, R21, PT ;  /* 0x000000150000720c */ /* 0x000fda0003fa4070 */
[----:B------:R-:W-:-:S04]  /*fbb0*/  @!P5 IMAD.IADD R21, R21, 0x1, -R0 ;  /* 0x000000011515d824 */ /* 0x000fc800078e0a00 */
[----:B------:R-:W-:Y:S01]  /*fbc0*/  @!P1 IMAD.MOV R21, RZ, RZ, -R21 ;  /* 0x000000ffff159224 */ /* 0x000fe200078e0a15 */
[----:B---3--:R-:W-:Y:S02]  /*fbd0*/  IABS R3, R29 ;  /* 0x0000001d00037213 */ /* 0x008fe40000000000 */
[----:B------:R-:W-:Y:S02]  /*fbe0*/  ISETP.GE.AND P0, PT, R29, RZ, PT ;  /* 0x000000ff1d00720c */ /* 0x000fe40003f06270 */
[----:B------:R-:W3:Y:S01]  /*fbf0*/  LDL.LU R29, [R1+0x5d0] ;  /* 0x0005d000011d7983 */ /* 0x000ee20000300800 */
[----:B------:R-:W-:Y:S01]  /*fc00*/  IMAD.MOV.U32 R6, RZ, RZ, R3 ;  /* 0x000000ffff067224 */ /* 0x000fe200078e0003 */
[----:B----4-:R-:W-:Y:S02]  /*fc10*/  ISETP.GE.AND P6, PT, R5, RZ, PT ;  /* 0x000000ff0500720c */ /* 0x010fe40003fc6270 */
[----:B------:R-:W-:Y:S02]  /*fc20*/  IABS R3, R5 ;  /* 0x0000000500037213 */ /* 0x000fe40000000000 */
[----:B------:R-:W4:Y:S04]  /*fc30*/  LDL.LU R5, [R1+0x5d4] ;  /* 0x0005d40001057983 */ /* 0x000f280000300800 */
[----:B0-----:R-:W4:Y:S04]  /*fc40*/  LDL.LU R18, [R1+0x5dc] ;  /* 0x0005dc0001127983 */ /* 0x001f280000300800 */
[----:B------:R-:W4:Y:S04]  /*fc50*/  LDL.LU R17, [R1+0x5e0] ;  /* 0x0005e00001117983 */ /* 0x000f280000300800 */
[----:B------:R0:W-:Y:S04]  /*fc60*/  STL [R1+0x1134], R19 ;  /* 0x0011341301007387 */ /* 0x0001e80000100800 */
[----:B0-----:R-:W4:Y:S04]  /*fc70*/  LDL.LU R19, [R1+0x5d8] ;  /* 0x0005d80001137983 */ /* 0x001f280000300800 */
[----:B------:R-:W-:Y:S04]  /*fc80*/  STL [R1+0x1138], R20 ;  /* 0x0011381401007387 */ /* 0x000fe80000100800 */
[----:B------:R-:W4:Y:S04]  /*fc90*/  LDL.LU R11, [R1+0x5e4] ;  /* 0x0005e400010b7983 */ /* 0x000f280000300800 */
[----:B------:R-:W4:Y:S04]  /*fca0*/  LDL.LU R16, [R1+0x5e8] ;  /* 0x0005e80001107983 */ /* 0x000f280000300800 */
[----:B------:R-:W4:Y:S04]  /*fcb0*/  LDL.LU R15, [R1+0x5ec] ;  /* 0x0005ec00010f7983 */ /* 0x000f280000300800 */
[----:B------:R-:W4:Y:S04]  /*fcc0*/  LDL R12, [R1+0x4d0] ;  /* 0x0004d000010c7983 */ /* 0x000f280000100800 */
[----:B------:R0:W-:Y:S04]  /*fcd0*/  STL [R1+0x113c], R21 ;  /* 0x00113c1501007387 */ /* 0x0001e80000100800 */
[----:B------:R-:W4:Y:S04]  /*fce0*/  LDL.LU R14, [R1+0x5f0] ;  /* 0x0005f000010e7983 */ /* 0x000f280000300800 */
[----:B------:R-:W0:Y:S01]  /*fcf0*/  LDL.LU R13, [R1+0x5f4] ;  /* 0x0005f400010d7983 */ /* 0x000e220000300800 */
[----:B--2---:R-:W-:Y:S01]  /*fd00*/  IABS R22, R28 ;  /* 0x0000001c00167213 */ /* 0x004fe20000000000 */
[----:B------:R-:W-:-:S04]  /*fd10*/  IMAD.HI.U32 R25, R2, R6, RZ ;  /* 0x0000000602197227 */ /* 0x000fc800078e00ff */
[----:B------:R-:W-:-:S04]  /*fd20*/  IMAD.HI.U32 R4, R2, R22, RZ ;  /* 0x0000001602047227 */ /* 0x000fc800078e00ff */
[----:B------:R-:W-:Y:S02]  /*fd30*/  IMAD.MOV.U32 R7, RZ, RZ, R3 ;  /* 0x000000ffff077224 */ /* 0x000fe400078e0003 */
[----:B------:R-:W-:Y:S02]  /*fd40*/  IMAD.MOV R3, RZ, RZ, -R4 ;  /* 0x000000ffff037224 */ /* 0x000fe400078e0a04 */
[----:B------:R-:W-:Y:S02]  /*fd50*/  IMAD.MOV R25, RZ, RZ, -R25 ;  /* 0x000000ffff197224 */ /* 0x000fe400078e0a19 */
[C---:B------:R-:W-:Y:S02]  /*fd60*/  IMAD R22, R0.reuse, R3, R22 ;  /* 0x0000000300167224 */ /* 0x040fe400078e0216 */
[----:B------:R-:W-:Y:S02]  /*fd70*/  IMAD R25, R0, R25, R6 ;  /* 0x0000001900197224 */ /* 0x000fe400078e0206 */
[----:B------:R-:W-:Y:S01]  /*fd80*/  IMAD.HI.U32 R23, R2, R7, RZ ;  /* 0x0000000702177227 */ /* 0x000fe200078e00ff */
[----:B------:R-:W-:-:S02]  /*fd90*/  ISETP.GT.U32.AND P4, PT, R0, R22, PT ;  /* 0x000000160000720c */ /* 0x000fc40003f84070 */
[----:B------:R-:W-:Y:S01]  /*fda0*/  ISETP.GT.U32.AND P5, PT, R0, R25, PT ;  /* 0x000000190000720c */ /* 0x000fe20003fa4070 */
[----:B------:R-:W-:-:S04]  /*fdb0*/  IMAD.MOV R23, RZ, RZ, -R23 ;  /* 0x000000ffff177224 */ /* 0x000fc800078e0a17 */
[----:B------:R-:W-:-:S05]  /*fdc0*/  IMAD R23, R0, R23, R7 ;  /* 0x0000001700177224 */ /* 0x000fca00078e0207 */
[----:B------:R-:W-:Y:S01]  /*fdd0*/  ISETP.GT.U32.AND P1, PT, R0, R23, PT ;  /* 0x000000170000720c */ /* 0x000fe20003f24070 */
[--C-:B------:R-:W-:Y:S02]  /*fde0*/  @!P4 IMAD.IADD R22, R22, 0x1, -R0.reuse ;  /* 0x000000011616c824 */ /* 0x100fe400078e0a00 */
[----:B------:R-:W-:-:S03]  /*fdf0*/  @!P5 IMAD.IADD R25, R25, 0x1, -R0 ;  /* 0x000000011919d824 */ /* 0x000fc600078e0a00 */
[C---:B------:R-:W-:Y:S02]  /*fe00*/  ISETP.GT.U32.AND P4, PT, R0.reuse, R22, PT ;  /* 0x000000160000720c */ /* 0x040fe40003f84070 */
[----:B------:R-:W-:-:S05]  /*fe10*/  ISETP.GT.U32.AND P5, PT, R0, R25, PT ;  /* 0x000000190000720c */ /* 0x000fca0003fa4070 */
[----:B------:R-:W-:Y:S01]  /*fe20*/  @!P1 IMAD.IADD R23, R23, 0x1, -R0 ;  /* 0x0000000117179824 */ /* 0x000fe200078e0a00 */
[----:B------:R-:W-:-:S05]  /*fe30*/  IABS R24, R27 ;  /* 0x0000001b00187213 */ /* 0x000fca0000000000 */
[----:B------:R-:W-:-:S04]  /*fe40*/  IMAD.HI.U32 R3, R2, R24, RZ ;  /* 0x0000001802037227 */ /* 0x000fc800078e00ff */
[----:B------:R-:W-:-:S04]  /*fe50*/  IMAD.MOV R3, RZ, RZ, -R3 ;  /* 0x000000ffff037224 */ /* 0x000fc800078e0a03 */
[C---:B------:R-:W-:Y:S01]  /*fe60*/  IMAD R24, R0.reuse, R3, R24 ;  /* 0x0000000300187224 */ /* 0x040fe200078e0218 */
[----:B------:R-:W-:Y:S01]  /*fe70*/  ISETP.GT.U32.AND P1, PT, R0, R23, PT ;  /* 0x000000170000720c */ /* 0x000fe20003f24070 */
[--C-:B------:R-:W-:Y:S02]  /*fe80*/  @!P4 IMAD.IADD R22, R22, 0x1, -R0.reuse ;  /* 0x000000011616c824 */ /* 0x100fe400078e0a00 */
[----:B------:R-:W-:Y:S01]  /*fe90*/  @!P5 IMAD.IADD R25, R25, 0x1, -R0 ;  /* 0x000000011919d824 */ /* 0x000fe200078e0a00 */
[----:B------:R-:W-:Y:S02]  /*fea0*/  ISETP.GT.U32.AND P4, PT, R0, R24, PT ;  /* 0x000000180000720c */ /* 0x000fe40003f84070 */
[----:B------:R-:W-:-:S07]  /*feb0*/  ISETP.GE.AND P2, PT, R28, RZ, PT ;  /* 0x000000ff1c00720c */ /* 0x000fce0003f46270 */
[----:B------:R-:W-:-:S04]  /*fec0*/  @!P1 IMAD.IADD R23, R23, 0x1, -R0 ;  /* 0x0000000117179824 */ /* 0x000fc800078e0a00 */
[----:B------:R-:W-:Y:S02]  /*fed0*/  @!P4 IMAD.IADD R24, R24, 0x1, -R0 ;  /* 0x000000011818c824 */ /* 0x000fe400078e0a00 */
[----:B------:R-:W-:Y:S01]  /*fee0*/  @!P2 IMAD.MOV R22, RZ, RZ, -R22 ;  /* 0x000000ffff16a224 */ /* 0x000fe200078e0a16 */
[----:B------:R-:W-:Y:S01]  /*fef0*/  ISETP.GE.AND P3, PT, R27, RZ, PT ;  /* 0x000000ff1b00720c */ /* 0x000fe20003f66270 */
[----:B------:R-:W-:Y:S02]  /*ff00*/  @!P6 IMAD.MOV R23, RZ, RZ, -R23 ;  /* 0x000000ffff17e224 */ /* 0x000fe400078e0a17 */
[----:B------:R-:W-:Y:S01]  /*ff10*/  @!P0 IMAD.MOV R25, RZ, RZ, -R25 ;  /* 0x000000ffff198224 */ /* 0x000fe200078e0a19 */
[----:B------:R-:W-:Y:S01]  /*ff20*/  STL [R1+0x1140], R22 ;  /* 0x0011401601007387 */ /* 0x000fe20000100800 */
[----:B---3--:R-:W-:-:S05]  /*ff30*/  IABS R10, R29 ;  /* 0x0000001d000a7213 */ /* 0x008fca0000000000 */
[----:B------:R-:W-:Y:S01]  /*ff40*/  IMAD.HI.U32 R8, R2, R10, RZ ;  /* 0x0000000a02087227 */ /* 0x000fe200078e00ff */
[----:B----4-:R-:W-:-:S03]  /*ff50*/  IABS R9, R5 ;  /* 0x0000000500097213 */ /* 0x010fc60000000000 */
[----:B------:R-:W-:-:S04]  /*ff60*/  IMAD.MOV R8, RZ, RZ, -R8 ;  /* 0x000000ffff087224 */ /* 0x000fc800078e0a08 */
[----:B------:R-:W-:Y:S02]  /*ff70*/  IMAD R10, R0, R8, R10 ;  /* 0x00000008000a7224 */ /* 0x000fe400078e020a */
[----:B------:R-:W-:-:S03]  /*ff80*/  IMAD.HI.U32 R3, R2, R9, RZ ;  /* 0x0000000902037227 */ /* 0x000fc600078e00ff */
[----:B------:R-:W-:Y:S01]  /*ff90*/  ISETP.GT.U32.AND P5, PT, R0, R10, PT ;  /* 0x0000000a0000720c */ /* 0x000fe20003fa4070 */
[----:B------:R-:W-:-:S04]  /*ffa0*/  IMAD.MOV R3, RZ, RZ, -R3 ;  /* 0x000000ffff037224 */ /* 0x000fc800078e0a03 */
[----:B------:R-:W-:Y:S01]  /*ffb0*/  IMAD R9, R0, R3, R9 ;  /* 0x0000000300097224 */ /* 0x000fe200078e0209 */
[----:B------:R-:W-:-:S04]  /*ffc0*/  IABS R6, R18 ;  /* 0x0000001200067213 */ /* 0x000fc80000000000 */
[----:B------:R-:W-:Y:S02]  /*ffd0*/  ISETP.GT.U32.AND P1, PT, R0, R9, PT ;  /* 0x000000090000720c */ /* 0x000fe40003f24070 */
[----:B------:R-:W-:Y:S01]  /*ffe0*/  IABS R7, R19 ;  /* 0x0000001300077213 */ /* 0x000fe20000000000 */
[----:B------:R-:W-:Y:S01]  /*fff0*/  @!P5 IMAD.IADD R10, R10, 0x1, -R0 ;  /* 0x000000010a0ad824 */ /* 0x000fe200078e0a00 */
[----:B------:R-:W-:Y:S01]  /*10000*/  ISETP.GT.U32.AND P5, PT, R0, R24, PT ;  /* 0x000000180000720c */ /* 0x000fe20003fa4070 */
[----:B------:R-:W-:-:S03]  /*10010*/  IMAD.HI.U32 R8, R2, R6, RZ ;  /* 0x0000000602087227 */ /* 0x000fc600078e00ff */
[----:B------:R-:W-:Y:S01]  /*10020*/  ISETP.GT.U32.AND P2, PT, R0, R10, PT ;  /* 0x0000000a0000720c */ /* 0x000fe20003f44070 */
[----:B------:R-:W-:-:S04]  /*10030*/  IMAD.HI.U32 R26, R2, R7, RZ ;  /* 0x00000007021a7227 */ /* 0x000fc800078e00ff */
[----:B------:R-:W-:Y:S02]  /*10040*/  IMAD.MOV R26, RZ, RZ, -R26 ;  /* 0x000000ffff1a7224 */ /* 0x000fe400078e0a1a */
[----:B------:R-:W-:Y:S01]  /*10050*/  IMAD.MOV R8, RZ, RZ, -R8 ;  /* 0x000000ffff087224 */ /* 0x000fe200078e0a08 */
[----:B------:R-:W-:Y:S01]  /*10060*/  IABS R4, R17 ;  /* 0x0000001100047213 */ /* 0x000fe20000000000 */
[----:B------:R-:W-:Y:S01]  /*10070*/  @!P1 IMAD.IADD R9, R9, 0x1, -R0 ;  /* 0x0000000109099824 */ /* 0x000fe200078e0a00 */
[----:B------:R-:W-:Y:S01]  /*10080*/  IABS R27, R11 ;  /* 0x0000000b001b7213 */ /* 0x000fe20000000000 */
[C---:B------:R-:W-:Y:S02]  /*10090*/  IMAD R7, R0.reuse, R26, R7 ;  /* 0x0000001a00077224 */ /* 0x040fe400078e0207 */
[----:B------:R-:W-:Y:S01]  /*100a0*/  IMAD R6, R0, R8, R6 ;  /* 0x0000000800067224 */ /* 0x000fe200078e0206 */
[----:B------:R-:W-:Y:S01]  /*100b0*/  IABS R8, R16 ;  /* 0x0000001000087213 */ /* 0x000fe20000000000 */
[----:B------:R-:W-:Y:S01]  /*100c0*/  @!P5 IMAD.IADD R24, R24, 0x1, -R0 ;  /* 0x000000011818d824 */ /* 0x000fe200078e0a00 */
[----:B------:R-:W-:Y:S01]  /*100d0*/  ISETP.GT.U32.AND P1, PT, R0, R9, PT ;  /* 0x000000090000720c */ /* 0x000fe20003f24070 */
[----:B------:R-:W-:Y:S01]  /*100e0*/  IMAD.HI.U32 R3, R2, R4, RZ ;  /* 0x0000000402037227 */ /* 0x000fe200078e00ff */
[----:B------:R-:W-:-:S02]  /*100f0*/  ISETP.GT.U32.AND P5, PT, R0, R7, PT ;  /* 0x000000070000720c */ /* 0x000fc40003fa4070 */
[----:B------:R-:W-:Y:S01]  /*10100*/  ISETP.GE.AND P4, PT, R29, RZ, PT ;  /* 0x000000ff1d00720c */ /* 0x000fe20003f86270 */
[----:B------:R-:W-:Y:S01]  /*10110*/  @!P2 IMAD.IADD R10, R10, 0x1, -R0 ;  /* 0x000000010a0aa824 */ /* 0x000fe200078e0a00 */
        /* <DEDUP_REMOVED lines=11> */
[--C-:B------:R-:W-:Y:S01]  /*101d0*/  @!P5 IMAD.IADD R7, R7, 0x1, -R0.reuse ;  /* 0x000000010707d824 */ /* 0x100fe200078e0a00 */
[----:B------:R-:W-:Y:S01]  /*101e0*/  ISETP.GT.U32.AND P5, PT, R0, R26, PT ;  /* 0x0000001a0000720c */ /* 0x000fe20003fa4070 */
[----:B------:R-:W-:Y:S01]  /*101f0*/  @!P2 IMAD.IADD R6, R6, 0x1, -R0 ;  /* 0x000000010606a824 */ /* 0x000fe200078e0a00 */
[----:B------:R-:W-:Y:S02]  /*10200*/  ISETP.GT.U32.AND P2, PT, R0, R8, PT ;  /* 0x000000080000720c */ /* 0x000fe40003f44070 */
[----:B------:R-:W-:Y:S02]  /*10210*/  IABS R3, R15 ;  /* 0x0000000f00037213 */ /* 0x000fe40000000000 */
[----:B------:R-:W-:-:S05]  /*10220*/  IABS R28, R12 ;  /* 0x0000000c001c7213 */ /* 0x000fca0000000000 */
[--C-:B------:R-:W-:Y:S02]  /*10230*/  @!P1 IMAD.IADD R4, R4, 0x1, -R0.reuse ;  /* 0x0000000104049824 */ /* 0x100fe400078e0a00 */
[--C-:B------:R-:W-:Y:S02]  /*10240*/  @!P5 IMAD.IADD R26, R26, 0x1, -R0.reuse ;  /* 0x000000011a1ad824 */ /* 0x100fe400078e0a00 */
[----:B------:R-:W-:Y:S02]  /*10250*/  @!P2 IMAD.IADD R8, R8, 0x1, -R0 ;  /* 0x000000010808a824 */ /* 0x000fe400078e0a00 */
[----:B------:R-:W-:Y:S01]  /*10260*/  IMAD.HI.U32 R27, R2, R3, RZ ;  /* 0x00000003021b7227 */ /* 0x000fe200078e00ff */
[----:B------:R-:W-:-:S03]  /*10270*/  ISETP.GT.U32.AND P6, PT, R0, R4, PT ;  /* 0x000000040000720c */ /* 0x000fc60003fc4070 */
[----:B------:R-:W-:Y:S01]  /*10280*/  @!P3 IMAD.MOV R24, RZ, RZ, -R24 ;  /* 0x000000ffff18b224 */ /* 0x000fe200078e0a18 */
[----:B------:R-:W-:Y:S01]  /*10290*/  ISETP.GT.U32.AND P3, PT, R0, R26, PT ;  /* 0x0000001a0000720c */ /* 0x000fe20003f64070 */
[----:B------:R-:W-:Y:S01]  /*102a0*/  @!P4 IMAD.MOV R10, RZ, RZ, -R10 ;  /* 0x000000ffff0ac224 */ /* 0x000fe200078e0a0a */
[----:B0-----:R-:W-:Y:S01]  /*102b0*/  IABS R21, R13 ;  /* 0x0000000d00157213 */ /* 0x001fe20000000000 */
[----:B------:R-:W-:Y:S01]  /*102c0*/  IMAD.HI.U32 R20, R2, R28, RZ ;  /* 0x0000001c02147227 */ /* 0x000fe200078e00ff */
[C---:B------:R-:W-:Y:S02]  /*102d0*/  ISETP.GT.U32.AND P4, PT, R0.reuse, R8, PT ;  /* 0x000000080000720c */ /* 0x040fe40003f84070 */
[----:B------:R-:W-:Y:S01]  /*102e0*/  IABS R29, R14 ;  /* 0x0000000e001d7213 */ /* 0x000fe20000000000 */
[----:B------:R-:W-:Y:S01]  /*102f0*/  IMAD.MOV R27, RZ, RZ, -R27 ;  /* 0x000000ffff1b7224 */ /* 0x000fe200078e0a1b */
[C---:B------:R-:W-:Y:S01]  /*10300*/  ISETP.GT.U32.AND P0, PT, R0.reuse, R7, PT ;  /* 0x000000070000720c */ /* 0x040fe20003f04070 */
[----:B------:R-:W-:Y:S01]  /*10310*/  IMAD.MOV R20, RZ, RZ, -R20 ;  /* 0x000000ffff147224 */ /* 0x000fe200078e0a14 */
[C---:B------:R-:W-:Y:S01]  /*10320*/  ISETP.GT.U32.AND P2, PT, R0.reuse, R6, PT ;  /* 0x000000060000720c */ /* 0x040fe20003f44070 */
[----:B------:R-:W-:-:S02]  /*10330*/  IMAD R3, R0, R27, R3 ;  /* 0x0000001b00037224 */ /* 0x000fc400078e0203 */
[----:B------:R-:W-:Y:S02]  /*10340*/  IMAD.MOV.U32 R27, RZ, RZ, R21 ;  /* 0x000000ffff1b7224 */ /* 0x000fe400078e0015 */
[----:B------:R-:W-:Y:S01]  /*10350*/  IMAD.HI.U32 R21, R2, R29, RZ ;  /* 0x0000001d02157227 */ /* 0x000fe200078e00ff */
[----:B------:R-:W-:Y:S02]  /*10360*/  ISETP.GE.AND P1, PT, R5, RZ, PT ;  /* 0x000000ff0500720c */ /* 0x000fe40003f26270 */
[----:B------:R-:W2:Y:S01]  /*10370*/  LDL.LU R5, [R1+0x11d0] ;  /* 0x0011d00001057983 */ /* 0x000ea20000300800 */
[----:B------:R-:W-:Y:S02]  /*10380*/  IMAD R28, R0, R20, R28 ;  /* 0x00000014001c7224 */ /* 0x000fe400078e021c */
[----:B------:R-:W-:-:S04]  /*10390*/  IMAD.HI.U32 R20, R2, R27, RZ ;  /* 0x0000001b02147227 */ /* 0x000fc800078e00ff */
[----:B------:R-:W-:Y:S02]  /*103a0*/  IMAD.MOV R2, RZ, RZ, -R21 ;  /* 0x000000ffff027224 */ /* 0x000fe400078e0a15 */
[--C-:B------:R-:W-:Y:S01]  /*103b0*/  @!P6 IMAD.IADD R4, R4, 0x1, -R0.reuse ;  /* 0x000000010404e824 */ /* 0x100fe200078e0a00 */
[----:B------:R-:W-:Y:S01]  /*103c0*/  ISETP.GE.AND P6, PT, R19, RZ, PT ;  /* 0x000000ff1300720c */ /* 0x000fe20003fc6270 */
[--C-:B------:R-:W-:Y:S01]  /*103d0*/  @!P3 IMAD.IADD R26, R26, 0x1, -R0.reuse ;  /* 0x000000011a1ab824 */ /* 0x100fe200078e0a00 */
[----:B------:R-:W-:Y:S01]  /*103e0*/  ISETP.GE.AND P3, PT, R18, RZ, PT ;  /* 0x000000ff1200720c */ /* 0x000fe20003f66270 */
[--C-:B------:R-:W-:Y:S01]  /*103f0*/  @!P4 IMAD.IADD R8, R8, 0x1, -R0.reuse ;  /* 0x000000010808c824 */ /* 0x100fe200078e0a00 */
[----:B------:R-:W-:Y:S01]  /*10400*/  ISETP.GE.AND P4, PT, R17, RZ, PT ;  /* 0x000000ff1100720c */ /* 0x000fe20003f86270 */
[C---:B------:R-:W-:Y:S02]  /*10410*/  IMAD R29, R0.reuse, R2, R29 ;  /* 0x00000002001d7224 */ /* 0x040fe400078e021d */
[--C-:B------:R-:W-:Y:S01]  /*10420*/  @!P0 IMAD.IADD R7, R7, 0x1, -R0.reuse ;  /* 0x0000000107078824 */ /* 0x100fe200078e0a00 */
[----:B------:R-:W-:Y:S01]  /*10430*/  ISETP.GT.U32.AND P0, PT, R0, R28, PT ;  /* 0x0000001c0000720c */ /* 0x000fe20003f04070 */
[----:B------:R-:W-:Y:S01]  /*10440*/  @!P2 IMAD.IADD R6, R6, 0x1, -R0 ;  /* 0x000000010606a824 */ /* 0x000fe200078e0a00 */
[----:B------:R-:W-:Y:S01]  /*10450*/  ISETP.GT.U32.AND P2, PT, R0, R29, PT ;  /* 0x0000001d0000720c */ /* 0x000fe20003f44070 */
[----:B------:R-:W-:Y:S01]  /*10460*/  @!P1 IMAD.MOV R9, RZ, RZ, -R9 ;  /* 0x000000ffff099224 */ /* 0x000fe200078e0a09 */
[----:B------:R0:W-:Y:S01]  /*10470*/  STL [R1+0x1144], R25 ;  /* 0x0011441901007387 */ /* 0x0001e20000100800 */
[----:B------:R-:W-:-:S02]  /*10480*/  @!P6 IMAD.MOV R7, RZ, RZ, -R7 ;  /* 0x000000ffff07e224 */ /* 0x000fc400078e0a07 */
[----:B------:R-:W-:Y:S01]  /*10490*/  @!P3 IMAD.MOV R6, RZ, RZ, -R6 ;  /* 0x000000ffff06b224 */ /* 0x000fe200078e0a06 */
[----:B------:R-:W-:Y:S01]  /*104a0*/  STL [R1+0x1148], R23 ;  /* 0x0011481701007387 */ /* 0x000fe20000100800 */
[----:B------:R-:W-:-:S03]  /*104b0*/  @!P4 IMAD.MOV R4, RZ, RZ, -R4 ;  /* 0x000000ffff04c224 */ /* 0x000fc600078e0a04 */
[----:B------:R-:W-:Y:S01]  /*104c0*/  STL [R1+0x114c], R24 ;  /* 0x00114c1801007387 */ /* 0x000fe20000100800 */
[----:B------:R-:W-:-:S03]  /*104d0*/  @!P0 IMAD.IADD R28, R28, 0x1, -R0 ;  /* 0x000000011c1c8824 */ /* 0x000fc600078e0a00 */
[----:B------:R-:W-:Y:S01]  /*104e0*/  STL [R1+0x1150], R10 ;  /* 0x0011500a01007387 */ /* 0x000fe20000100800 */
[----:B------:R-:W-:-:S03]  /*104f0*/  @!P2 IMAD.IADD R29, R29, 0x1, -R0 ;  /* 0x000000011d1da824 */ /* 0x000fc600078e0a00 */
[----:B------:R1:W-:Y:S04]  /*10500*/  STL [R1+0x1154], R9 ;  /* 0x0011540901007387 */ /* 0x0003e80000100800 */
[----:B------:R-:W-:Y:S04]  /*10510*/  STL [R1+0x1158], R7 ;  /* 0x0011580701007387 */ /* 0x000fe80000100800 */
[----:B------:R3:W-:Y:S04]  /*10520*/  STL [R1+0x115c], R6 ;  /* 0x00115c0601007387 */ /* 0x0007e80000100800 */
[----:B------:R-:W-:Y:S01]  /*10530*/  STL [R1+0x1160], R4 ;  /* 0x0011600401007387 */ /* 0x000fe20000100800 */
[----:B------:R-:W-:-:S03]  /*10540*/  ISETP.GT.U32.AND P1, PT, R0, R28, PT ;  /* 0x0000001c0000720c */ /* 0x000fc60003f24070 */
[----:B0-----:R-:W4:Y:S01]  /*10550*/  LDL.LU R25, [R1+0x4cc] ;  /* 0x0004cc0001197983 */ /* 0x001f220000300800 */
[----:B------:R-:W-:-:S03]  /*10560*/  ISETP.GT.U32.AND P6, PT, R0, R29, PT ;  /* 0x0000001d0000720c */ /* 0x000fc60003fc4070 */
[----:B------:R-:W4:Y:S01]  /*10570*/  LDL.LU R22, [R1+0x4c8] ;  /* 0x0004c80001167983 */ /* 0x000f220000300800 */
[----:B------:R-:W-:-:S03]  /*10580*/  IMAD.MOV R2, RZ, RZ, -R20 ;  /* 0x000000ffff027224 */ /* 0x000fc600078e0a14 */
[----:B------:R-:W4:Y:S04]  /*10590*/  LDL.LU R21, [R1+0x4c0] ;  /* 0x0004c00001157983 */ /* 0x000f280000300800 */
[----:B------:R-:W4:Y:S04]  /*105a0*/  LDL.LU R20, [R1+0x4b8] ;  /* 0x0004b80001147983 */ /* 0x000f280000300800 */
[----:B------:R-:W4:Y:S01]  /*105b0*/  LDL.LU R19, [R1+0x4a8] ;  /* 0x0004a80001137983 */ /* 0x000f220000300800 */
[----:B------:R-:W-:-:S03]  /*105c0*/  ISETP.GE.AND P2, PT, R16, RZ, PT ;  /* 0x000000ff1000720c */ /* 0x000fc60003f46270 */
[----:B------:R-:W4:Y:S04]  /*105d0*/  LDL.LU R18, [R1+0x4a4] ;  /* 0x0004a40001127983 */ /* 0x000f280000300800 */
[----:B------:R-:W4:Y:S01]  /*105e0*/  LDL.LU R17, [R1+0x4a0] ;  /* 0x0004a00001117983 */ /* 0x000f220000300800 */
[----:B------:R-:W-:-:S03]  /*105f0*/  ISETP.GE.AND P3, PT, R15, RZ, PT ;  /* 0x000000ff0f00720c */ /* 0x000fc60003f66270 */
[----:B------:R-:W4:Y:S01]  /*10600*/  LDL.LU R16, [R1+0x49c] ;  /* 0x00049c0001107983 */ /* 0x000f220000300800 */
[--C-:B------:R-:W-:Y:S01]  /*10610*/  @!P1 IMAD.IADD R28, R28, 0x1, -R0.reuse ;  /* 0x000000011c1c9824 */ /* 0x100fe200078e0a00 */
[----:B------:R-:W-:Y:S01]  /*10620*/  ISETP.GE.AND P1, PT, R14, RZ, PT ;  /* 0x000000ff0e00720c */ /* 0x000fe20003f26270 */
[----:B------:R-:W-:Y:S01]  /*10630*/  @!P6 IMAD.IADD R29, R29, 0x1, -R0 ;  /* 0x000000011d1de824 */ /* 0x000fe200078e0a00 */
[----:B------:R-:W4:Y:S01]  /*10640*/  LDL.LU R15, [R1+0x490] ;  /* 0x00049000010f7983 */ /* 0x000f220000300800 */
[----:B------:R-:W-:-:S03]  /*10650*/  ISETP.GE.AND P6, PT, R13, RZ, PT ;  /* 0x000000ff0d00720c */ /* 0x000fc60003fc6270 */
[----:B------:R-:W4:Y:S04]  /*10660*/  LDL.LU R14, [R1+0x48c] ;  /* 0x00048c00010e7983 */ /* 0x000f280000300800 */
[----:B------:R-:W4:Y:S01]  /*10670*/  LDL.LU R13, [R1+0x484] ;  /* 0x00048400010d7983 */ /* 0x000f220000300800 */
[----:B------:R-:W-:-:S13]  /*10680*/  ISETP.GT.U32.AND P5, PT, R0, R3, PT ;  /* 0x000000030000720c */ /* 0x000fda0003fa4070 */
[----:B------:R-:W-:-:S05]  /*10690*/  @!P5 IMAD.IADD R3, R3, 0x1, -R0 ;  /* 0x000000010303d824 */ /* 0x000fca00078e0a00 */
[C---:B------:R-:W-:Y:S02]  /*106a0*/  ISETP.GT.U32.AND P5, PT, R0.reuse, R3, PT ;  /* 0x000000030000720c */ /* 0x040fe40003fa4070 */
[----:B------:R-:W-:Y:S01]  /*106b0*/  ISETP.GE.AND P0, PT, R11, RZ, PT ;  /* 0x000000ff0b00720c */ /* 0x000fe20003f06270 */
[C---:B------:R-:W-:Y:S01]  /*106c0*/  IMAD R2, R0.reuse, R2, R27 ;  /* 0x0000000200027224 */ /* 0x040fe200078e021b */
[----:B------:R-:W0:Y:S09]  /*106d0*/  S2R R11, SR_TID.X ;  /* 0x00000000000b7919 */ /* 0x000e320000002100 */
[----:B------:R-:W-:Y:S01]  /*106e0*/  @!P5 IMAD.IADD R3, R3, 0x1, -R0 ;  /* 0x000000010303d824 */ /* 0x000fe200078e0a00 */
[----:B------:R-:W-:-:S13]  /*106f0*/  ISETP.GT.U32.AND P5, PT, R0, R2, PT ;  /* 0x000000020000720c */ /* 0x000fda0003fa4070 */
[----:B------:R-:W-:-:S05]  /*10700*/  @!P5 IMAD.IADD R2, R2, 0x1, -R0 ;  /* 0x000000010202d824 */ /* 0x000fca00078e0a00 */
[----:B------:R-:W-:Y:S02]  /*10710*/  ISETP.GT.U32.AND P5, PT, R0, R2, PT ;  /* 0x000000020000720c */ /* 0x000fe40003fa4070 */
[----:B------:R-:W-:Y:S02]  /*10720*/  ISETP.GE.AND P4, PT, R12, RZ, PT ;  /* 0x000000ff0c00720c */ /* 0x000fe40003f86270 */
[C---:B0-----:R-:W-:Y:S01]  /*10730*/  LOP3.LUT R27, R11.reuse, 0x7, RZ, 0xc0, !PT ;  /* 0x000000070b1b7812 */ /* 0x041fe200078ec0ff */
[C---:B-1----:R-:W-:Y:S01]  /*10740*/  IMAD.SHL.U32 R9, R11.reuse, 0x2, RZ ;  /* 0x000000020b097824 */ /* 0x042fe200078e00ff */
[----:B------:R-:W4:Y:S01]  /*10750*/  LDL.LU R12, [R1+0x480] ;  /* 0x00048000010c7983 */ /* 0x000f220000300800 */
[C---:B---3--:R-:W-:Y:S01]  /*10760*/  IMAD.SHL.U32 R6, R11.reuse, 0x40, RZ ;  /* 0x000000400b067824 */ /* 0x048fe200078e00ff */
[----:B------:R-:W-:-:S05]  /*10770*/  LOP3.LUT R11, R11, 0x3f, RZ, 0xc0, !PT ;  /* 0x0000003f0b0b7812 */ /* 0x000fca00078ec0ff */
[----:B------:R-:W-:Y:S02]  /*10780*/  @!P5 IMAD.IADD R2, R2, 0x1, -R0 ;  /* 0x000000010202d824 */ /* 0x000fe400078e0a00 */
[----:B------:R-:W-:Y:S02]  /*10790*/  IMAD R0, R11, UR6, RZ ;  /* 0x000000060b007c24 */ /* 0x000fe4000f8e02ff */
[----:B------:R-:W-:Y:S01]  /*107a0*/  @!P0 IMAD.MOV R26, RZ, RZ, -R26 ;  /* 0x000000ffff1a8224 */ /* 0x000fe200078e0a1a */
[----:B------:R-:W3:Y:S01]  /*107b0*/  LDL.LU R11, [R1+0x47c] ;  /* 0x00047c00010b7983 */ /* 0x000ee20000300800 */
[----:B------:R-:W-:Y:S01]  /*107c0*/  @!P2 IMAD.MOV R8, RZ, RZ, -R8 ;  /* 0x000000ffff08a224 */ /* 0x000fe200078e0a08 */
[----:B------:R-:W-:Y:S01]  /*107d0*/  LEA R0, P5, R0, UR14, 0x1 ;  /* 0x0000000e00007c11 */ /* 0x000fe2000f8a08ff */
[----:B------:R-:W-:Y:S01]  /*107e0*/  @!P3 IMAD.MOV R3, RZ, RZ, -R3 ;  /* 0x000000ffff03b224 */ /* 0x000fe200078e0a03 */
[----:B------:R-:W-:Y:S01]  /*107f0*/  STL [R1+0x1164], R26 ;  /* 0x0011641a01007387 */ /* 0x000fe20000100800 */
[----:B------:R-:W-:-:S02]  /*10800*/  @!P4 IMAD.MOV R28, RZ, RZ, -R28 ;  /* 0x000000ffff1cc224 */ /* 0x000fc400078e0a1c */
[----:B------:R-:W-:Y:S01]  /*10810*/  @!P1 IMAD.MOV R29, RZ, RZ, -R29 ;  /* 0x000000ffff1d9224 */ /* 0x000fe200078e0a1d */
[----:B------:R4:W-:Y:S01]  /*10820*/  STL [R1+0x1064], R0 ;  /* 0x0010640001007387 */ /* 0x0009e20000100800 */
[----:B------:R-:W-:-:S03]  /*10830*/  @!P6 IMAD.MOV R2, RZ, RZ, -R2 ;  /* 0x000000ffff02e224 */ /* 0x000fc600078e0a02 */
[----:B------:R-:W-:Y:S04]  /*10840*/  STL [R1+0x1168], R8 ;  /* 0x0011680801007387 */ /* 0x000fe80000100800 */
[----:B------:R-:W-:Y:S04]  /*10850*/  STL [R1+0x116c], R3 ;  /* 0x00116c0301007387 */ /* 0x000fe80000100800 */
[----:B------:R-:W-:Y:S04]  /*10860*/  STL [R1+0x1170], R28 ;  /* 0x0011701c01007387 */ /* 0x000fe80000100800 */
[----:B------:R-:W-:Y:S04]  /*10870*/  STL [R1+0x1174], R29 ;  /* 0x0011741d01007387 */ /* 0x000fe80000100800 */
[----:B------:R0:W-:Y:S01]  /*10880*/  STL [R1+0x1178], R2 ;  /* 0x0011780201007387 */ /* 0x0001e20000100800 */
[----:B--2---:R-:W-:-:S02]  /*10890*/  ISETP.NE.AND P0, PT, R5, RZ, PT ;  /* 0x000000ff0500720c */ /* 0x004fc40003f05270 */
[----:B------:R-:W-:-:S04]  /*108a0*/  LOP3.LUT R5, RZ, R5, RZ, 0x33, !PT ;  /* 0x00000005ff057212 */ /* 0x000fc800078e33ff */
[C---:B----4-:R-:W-:Y:S02]  /*108b0*/  SEL R0, R5.reuse, R25, !P0 ;  /* 0x0000001905007207 */ /* 0x050fe40004000000 */
[----:B0-----:R-:W-:-:S03]  /*108c0*/  SEL R2, R5, R22, !P0 ;  /* 0x0000001605027207 */ /* 0x001fc60004000000 */
[----:B------:R0:W-:Y:S01]  /*108d0*/  STL [R1+0x3c], R0 ;  /* 0x00003c0001007387 */ /* 0x0001e20000100800 */
[----:B------:R-:W-:-:S03]  /*108e0*/  SEL R3, R5, R21, !P0 ;  /* 0x0000001505037207 */ /* 0x000fc60004000000 */
[----:B------:R1:W-:Y:S01]  /*108f0*/  STL [R1+0x40], R2 ;  /* 0x0000400201007387 */ /* 0x0003e20000100800 */
[----:B0-----:R-:W-:-:S03]  /*10900*/  SEL R0, R5, R20, !P0 ;  /* 0x0000001405007207 */ /* 0x001fc60004000000 */
[----:B------:R0:W-:Y:S01]  /*10910*/  STL [R1+0x48], R3 ;  /* 0x0000480301007387 */ /* 0x0001e20000100800 */
[----:B-1----:R-:W-:-:S03]  /*10920*/  SEL R2, R5, R19, !P0 ;  /* 0x0000001305027207 */ /* 0x002fc60004000000 */
[----:B------:R1:W-:Y:S04]  /*10930*/  STL [R1+0x80], R0 ;  /* 0x0000800001007387 */ /* 0x0003e80000100800 */
[----:B------:R2:W-:Y:S01]  /*10940*/  STL [R1+0x8c], R2 ;  /* 0x00008c0201007387 */ /* 0x0005e20000100800 */
[C---:B0-----:R-:W-:Y:S02]  /*10950*/  SEL R3, R5.reuse, R18, !P0 ;  /* 0x0000001205037207 */ /* 0x041fe40004000000 */
[----:B-1----:R-:W-:-:S03]  /*10960*/  SEL R0, R5, R17, !P0 ;  /* 0x0000001105007207 */ /* 0x002fc60004000000 */
[----:B------:R0:W-:Y:S01]  /*10970*/  STL [R1+0xcc], R3 ;  /* 0x0000cc0301007387 */ /* 0x0001e20000100800 */
[----:B--2---:R-:W-:-:S03]  /*10980*/  SEL R2, R5, R16, !P0 ;  /* 0x0000001005027207 */ /* 0x004fc60004000000 */
[----:B------:R1:W-:Y:S04]  /*10990*/  STL [R1+0xd0], R0 ;  /* 0x0000d00001007387 */ /* 0x0003e80000100800 */
[----:B------:R2:W-:Y:S01]  /*109a0*/  STL [R1+0xd4], R2 ;  /* 0x0000d40201007387 */ /* 0x0005e20000100800 */
[C---:B0-----:R-:W-:Y:S02]  /*109b0*/  SEL R3, R5.reuse, R15, !P0 ;  /* 0x0000000f05037207 */ /* 0x041fe40004000000 */
[----:B-1----:R-:W-:-:S03]  /*109c0*/  SEL R0, R5, R14, !P0 ;  /* 0x0000000e05007207 */ /* 0x002fc60004000000 */
[----:B------:R-:W-:Y:S01]  /*109d0*/  STL [R1+0xd8], R3 ;  /* 0x0000d80301007387 */ /* 0x000fe20000100800 */
[----:B--2---:R-:W-:-:S03]  /*109e0*/  SEL R2, R5, R13, !P0 ;  /* 0x0000000d05027207 */ /* 0x004fc60004000000 */
[----:B------:R-:W-:Y:S04]  /*109f0*/  STL [R1+0xdc], R0 ;  /* 0x0000dc0001007387 */ /* 0x000fe80000100800 */
[----:B------:R0:W-:Y:S04]  /*10a00*/  STL [R1+0xe0], R2 ;  /* 0x0000e00201007387 */ /* 0x0001e80000100800 */
[----:B0-----:R-:W2:Y:S01]  /*10a10*/  LDL.LU R2, [R1+0x458] ;  /* 0x0004580001027983 */ /* 0x001ea20000300800 */
[----:B------:R-:W-:-:S05]  /*10a20*/  SEL R3, R5, R12, !P0 ;  /* 0x0000000c05037207 */ /* 0x000fca0004000000 */
[----:B------:R-:W-:Y:S01]  /*10a30*/  STL [R1+0xe4], R3 ;  /* 0x0000e40301007387 */ /* 0x000fe20000100800 */
[----:B---3--:R-:W-:-:S03]  /*10a40*/  SEL R0, R5, R11, !P0 ;  /* 0x0000000b05007207 */ /* 0x008fc60004000000 */
[----:B--2---:R0:W-:Y:S04]  /*10a50*/  STL [R1+0x11c4], R2 ;  /* 0x0011c40201007387 */ /* 0x0041e80000100800 */
[----:B------:R-:W-:Y:S04]  /*10a60*/  STL [R1+0xe8], R0 ;  /* 0x0000e80001007387 */ /* 0x000fe80000100800 */
[----:B0-----:R-:W2:Y:S04]  /*10a70*/  LDL.LU R2, [R1+0x45c] ;  /* 0x00045c0001027983 */ /* 0x001ea80000300800 */
[----:B--2---:R0:W-:Y:S04]  /*10a80*/  STL [R1+0x11c8], R2 ;  /* 0x0011c80201007387 */ /* 0x0041e80000100800 */
[----:B0-----:R-:W2:Y:S01]  /*10a90*/  LDL.LU R2, [R1+0x460] ;  /* 0x0004600001027983 */ /* 0x001ea20000300800 */
[----:B------:R-:W-:-:S05]  /*10aa0*/  IMAD R7, R27, 0x90, RZ ;  /* 0x000000901b077824 */ /* 0x000fca00078e02ff */
[C-C-:B------:R-:W-:Y:S02]  /*10ab0*/  LOP3.LUT R27, R7.reuse, 0x10, R9.reuse, 0x78, !PT ;  /* 0x00000010071b7812 */ /* 0x140fe400078e7809 */
[----:B------:R-:W-:Y:S02]  /*10ac0*/  LOP3.LUT R7, R7, 0x30, R9, 0x78, !PT ;  /* 0x0000003007077812 */ /* 0x000fe400078e7809 */
[----:B------:R-:W-:Y:S01]  /*10ad0*/  LOP3.LUT R6, R27, 0x400, R6, 0xf8, !PT ;  /* 0x000004001b067812 */ /* 0x000fe200078ef806 */
[----:B--2---:R0:W-:Y:S04]  /*10ae0*/  STL [R1+0x11cc], R2 ;  /* 0x0011cc0201007387 */ /* 0x0041e80000100800 */
[----:B0-----:R-:W2:Y:S04]  /*10af0*/  LDL.LU R2, [R1+0x464] ;  /* 0x0004640001027983 */ /* 0x001ea80000300800 */
[----:B------:R-:W3:Y:S04]  /*10b00*/  LDL.LU R29, [R1+0x44c] ;  /* 0x00044c00011d7983 */ /* 0x000ee80000300800 */
[----:B------:R-:W4:Y:S04]  /*10b10*/  LDL.LU R28, [R1+0x448] ;  /* 0x00044800011c7983 */ /* 0x000f280000300800 */
[----:B------:R-:W3:Y:S04]  /*10b20*/  LDL.LU R3, [R1+0x444] ;  /* 0x0004440001037983 */ /* 0x000ee80000300800 */
        /* <DEDUP_REMOVED lines=23> */
[----:B------:R-:W3:Y:S01]  /*10ca0*/  LDL.LU R11, [R1+0x3b0] ;  /* 0x0003b000010b7983 */ /* 0x000ee20000300800 */
[----:B--2---:R-:W-:-:S05]  /*10cb0*/  SEL R2, R5, R2, !P0 ;  /* 0x0000000205027207 */ /* 0x004fca0004000000 */
[----:B------:R0:W-:Y:S04]  /*10cc0*/  STL [R1+0xec], R2 ;  /* 0x0000ec0201007387 */ /* 0x0001e80000100800 */
[----:B0-----:R-:W2:Y:S02]  /*10cd0*/  LDL.LU R2, [R1+0x11cc] ;  /* 0x0011cc0001027983 */ /* 0x001ea40000300800 */
[----:B--2---:R-:W-:-:S05]  /*10ce0*/  SEL R2, R5, R2, !P0 ;  /* 0x0000000205027207 */ /* 0x004fca0004000000 */
[----:B------:R0:W-:Y:S04]  /*10cf0*/  STL [R1+0xf0], R2 ;  /* 0x0000f00201007387 */ /* 0x0001e80000100800 */
[----:B0-----:R-:W2:Y:S02]  /*10d00*/  LDL.LU R2, [R1+0x11c8] ;  /* 0x0011c80001027983 */ /* 0x001ea40000300800 */
[----:B--2---:R-:W-:-:S05]  /*10d10*/  SEL R2, R5, R2, !P0 ;  /* 0x0000000205027207 */ /* 0x004fca0004000000 */
[----:B------:R0:W-:Y:S04]  /*10d20*/  STL [R1+0xf4], R2 ;  /* 0x0000f40201007387 */ /* 0x0001e80000100800 */
[----:B0-----:R-:W2:Y:S02]  /*10d30*/  LDL.LU R2, [R1+0x11c4] ;  /* 0x0011c40001027983 */ /* 0x001ea40000300800 */
[----:B--2---:R-:W-:-:S05]  /*10d40*/  SEL R2, R5, R2, !P0 ;  /* 0x0000000205027207 */ /* 0x004fca0004000000 */
[----:B------:R3:W-:Y:S02]  /*10d50*/  STL [R1+0xfc], R2 ;  /* 0x0000fc0201007387 */ /* 0x0007e40000100800 */
[C---:B---3--:R-:W-:Y:S02]  /*10d60*/  SEL R2, R5.reuse, R29, !P0 ;  /* 0x0000001d05027207 */ /* 0x048fe40004000000 */
[C---:B----4-:R-:W-:Y:S02]  /*10d70*/  SEL R29, R5.reuse, R28, !P0 ;  /* 0x0000001c051d7207 */ /* 0x050fe40004000000 */
[C---:B------:R-:W-:Y:S01]  /*10d80*/  SEL R28, R5.reuse, R3, !P0 ;  /* 0x00000003051c7207 */ /* 0x040fe20004000000 */
[----:B------:R0:W-:Y:S01]  /*10d90*/  STL [R1+0x100], R2 ;  /* 0x0001000201007387 */ /* 0x0001e20000100800 */
[----:B------:R-:W-:-:S03]  /*10da0*/  SEL R3, R5, R0, !P0 ;  /* 0x0000000005037207 */ /* 0x000fc60004000000 */
[----:B------:R-:W-:Y:S01]  /*10db0*/  STL [R1+0x104], R29 ;  /* 0x0001041d01007387 */ /* 0x000fe20000100800 */
[C---:B------:R-:W-:Y:S02]  /*10dc0*/  SEL R0, R5.reuse, R26, !P0 ;  /* 0x0000001a05007207 */ /* 0x040fe40004000000 */
[C---:B0-----:R-:W-:Y:S01]  /*10dd0*/  SEL R2, R5.reuse, R8, !P0 ;  /* 0x0000000805027207 */ /* 0x041fe20004000000 */
[----:B------:R-:W-:Y:S04]  /*10de0*/  STL [R1+0x124], R28 ;  /* 0x0001241c01007387 */ /* 0x000fe80000100800 */
[----:B------:R0:W-:Y:S04]  /*10df0*/  STL [R1+0x130], R2 ;  /* 0x0001300201007387 */ /* 0x0001e80000100800 */
[----:B------:R1:W-:Y:S01]  /*10e00*/  STL [R1+0x134], R3 ;  /* 0x0001340301007387 */ /* 0x0003e20000100800 */
[----:B0-----:R-:W-:-:S03]  /*10e10*/  SEL R2, R5, R4, !P0 ;  /* 0x0000000405027207 */ /* 0x001fc60004000000 */
[----:B------:R0:W-:Y:S01]  /*10e20*/  STL [R1+0x16c], R0 ;  /* 0x00016c0001007387 */ /* 0x0001e20000100800 */
[----:B-1----:R-:W-:-:S03]  /*10e30*/  SEL R3, R5, R27, !P0 ;  /* 0x0000001b05037207 */ /* 0x002fc60004000000 */
        /* <DEDUP_REMOVED lines=37> */
[C---:B------:R-:W-:Y:S02]  /*11090*/  SEL R3, R5.reuse, R12, !P0 ;  /* 0x0000000c05037207 */ /* 0x040fe40004000000 */
[----:B------:R-:W-:-:S03]  /*110a0*/  SEL R0, R5, R11, !P0 ;  /* 0x0000000b05007207 */ /* 0x000fc60004000000 */
[----:B------:R-:W-:Y:S04]  /*110b0*/  STL [R1+0x1fc], R3 ;  /* 0x0001fc0301007387 */ /* 0x000fe80000100800 */
[----:B--2---:R0:W-:Y:S04]  /*110c0*/  STL [R1+0x11b8], R2 ;  /* 0x0011b80201007387 */ /* 0x0041e80000100800 */
[----:B------:R-:W-:Y:S04]  /*110d0*/  STL [R1+0x200], R0 ;  /* 0x0002000001007387 */ /* 0x000fe80000100800 */
[----:B0-----:R-:W2:Y:S04]  /*110e0*/  LDL.LU R2, [R1+0x3a4] ;  /* 0x0003a40001027983 */ /* 0x001ea80000300800 */
[----:B--2---:R0:W-:Y:S04]  /*110f0*/  STL [R1+0x11bc], R2 ;  /* 0x0011bc0201007387 */ /* 0x0041e80000100800 */
[----:B0-----:R-:W2:Y:S04]  /*11100*/  LDL.LU R2, [R1+0x3a8] ;  /* 0x0003a80001027983 */ /* 0x001ea80000300800 */
        /* <DEDUP_REMOVED lines=532> */
[----:B0-----:R-:W2:Y:S01]  /*13250*/  LDL.LU R2, [R1+0x117c] ;  /* 0x00117c0001027983 */ /* 0x001ea20000300800 */
[C---:B---3--:R-:W-:Y:S02]  /*13260*/  SEL R29, R5.reuse, R29, !P0 ;  /* 0x0000001d051d7207 */ /* 0x048fe40004000000 */
[C---:B----4-:R-:W-:Y:S02]  /*13270*/  SEL R28, R5.reuse, R28, !P0 ;  /* 0x0000001c051c7207 */ /* 0x050fe40004000000 */
[C---:B------:R-:W-:Y:S02]  /*13280*/  SEL R3, R5.reuse, R3, !P0 ;  /* 0x0000000305037207 */ /* 0x040fe40004000000 */
[----:B------:R-:W-:-:S02]  /*13290*/  SEL R8, R5, R8, !P0 ;  /* 0x0000000805087207 */ /* 0x000fc40004000000 */
[C---:B------:R-:W-:Y:S02]  /*132a0*/  SEL R26, R5.reuse, R26, !P0 ;  /* 0x0000001a051a7207 */ /* 0x040fe40004000000 */
[C---:B------:R-:W-:Y:S02]  /*132b0*/  SEL R4, R5.reuse, R4, !P0 ;  /* 0x0000000405047207 */ /* 0x040fe40004000000 */
[C---:B------:R-:W-:Y:S02]  /*132c0*/  SEL R6, R5.reuse, R6, !P0 ;  /* 0x0000000605067207 */ /* 0x040fe40004000000 */
[C---:B------:R-:W-:Y:S02]  /*132d0*/  SEL R7, R5.reuse, R7, !P0 ;  /* 0x0000000705077207 */ /* 0x040fe40004000000 */
        /* <DEDUP_REMOVED lines=17> */
[----:B--2---:R-:W-:-:S05]  /*133f0*/  SEL R2, R5, R2, !P0 ;  /* 0x0000000205027207 */ /* 0x004fca0004000000 */
[----:B------:R0:W-:Y:S04]  /*13400*/  STL [R1+0x108], R2 ;  /* 0x0001080201007387 */ /* 0x0001e80000100800 */
[----:B0-----:R-:W2:Y:S04]  /*13410*/  LDL.LU R2, [R1+0x1178] ;  /* 0x0011780001027983 */ /* 0x001ea80000300800 */
[----:B------:R0:W-:Y:S04]  /*13420*/  STL [R1+0xf8], R29 ;  /* 0x0000f81d01007387 */ /* 0x0001e80000100800 */
[----:B0-----:R-:W3:Y:S04]  /*13430*/  LDL.LU R29, [R1+0x1174] ;  /* 0x00117400011d7983 */ /* 0x001ee80000300800 */
[----:B------:R0:W-:Y:S04]  /*13440*/  STL [R1+0xc8], R28 ;  /* 0x0000c81c01007387 */ /* 0x0001e80000100800 */
[----:B0-----:R-:W4:Y:S04]  /*13450*/  LDL.LU R28, [R1+0x1170] ;  /* 0x00117000011c7983 */ /* 0x001f280000300800 */
[----:B------:R0:W-:Y:S04]  /*13460*/  STL [R1+0xc4], R3 ;  /* 0x0000c40301007387 */ /* 0x0001e80000100800 */
[----:B0-----:R-:W2:Y:S04]  /*13470*/  LDL.LU R3, [R1+0x116c] ;  /* 0x00116c0001037983 */ /* 0x001ea80000300800 */
        /* <DEDUP_REMOVED lines=43> */
[----:B0-----:R-:W3:Y:S01]  /*13730*/  LDL.LU R11, [R1+0x1114] ;  /* 0x00111400010b7983 */ /* 0x001ee20000300800 */
[----:B------:R-:W-:-:S02]  /*13740*/  SEL R0, R5, R0, !P0 ;  /* 0x0000000005007207 */ /* 0x000fc40004000000 */
[----:B------:R-:W-:-:S03]  /*13750*/  SEL R27, R5, R27, !P0 ;  /* 0x0000001b051b7207 */ /* 0x000fc60004000000 */
[----:B------:R3:W-:Y:S04]  /*13760*/  STL [R1+0x54], R0 ;  /* 0x0000540001007387 */ /* 0x0007e80000100800 */
[----:B------:R-:W-:Y:S01]  /*13770*/  STL [R1+0x50], R27 ;  /* 0x0000501b01007387 */ /* 0x000fe20000100800 */
[C---:B--2---:R-:W-:Y:S02]  /*13780*/  SEL R12, R5.reuse, R12, !P0 ;  /* 0x0000000c050c7207 */ /* 0x044fe40004000000 */
[C---:B---3--:R-:W-:Y:S02]  /*13790*/  SEL R0, R5.reuse, R11, !P0 ;  /* 0x0000000b05007207 */ /* 0x048fe40004000000 */
[----:B------:R-:W-:-:S03]  /*137a0*/  SEL R11, R5, R13, !P0 ;  /* 0x0000000d050b7207 */ /* 0x000fc60004000000 */
        /* <DEDUP_REMOVED lines=25> */
[----:B------:R-:W-:Y:S04]  /*13940*/  STL [R1+0xc], R12 ;  /* 0x00000c0c01007387 */ /* 0x000fe80000100800 */
[----:B------:R-:W2:Y:S01]  /*13950*/  LDL.LU R19, [R1+0x434] ;  /* 0x0004340001137983 */ /* 0x000ea20000300800 */
[----:B0-----:R-:W-:-:S03]  /*13960*/  SEL R0, R5, R10, !P0 ;  /* 0x0000000a05007207 */ /* 0x001fc60004000000 */
[----:B------:R0:W-:Y:S04]  /*13970*/  STL [R1+0x8], R11 ;  /* 0x0000080b01007387 */ /* 0x0001e80000100800 */
[----:B------:R-:W3:Y:S04]  /*13980*/  LDL.LU R18, [R1+0x3c] ;  /* 0x00003c0001127983 */ /* 0x000ee80000300800 */
[----:B------:R1:W-:Y:S04]  /*13990*/  STL [R1+0x4], R0 ;  /* 0x0000040001007387 */ /* 0x0003e80000100800 */
[----:B------:R-:W3:Y:S04]  /*139a0*/  LDL.LU R17, [R1+0x40] ;  /* 0x0000400001117983 */ /* 0x000ee80000300800 */
[----:B------:R-:W3:Y:S04]  /*139b0*/  LDL.LU R15, [R1+0x48] ;  /* 0x00004800010f7983 */ /* 0x000ee80000300800 */
[----:B------:R-:W3:Y:S04]  /*139c0*/  LDL.LU R16, [R1+0x80] ;  /* 0x0000800001107983 */ /* 0x000ee80000300800 */
[----:B0-----:R-:W3:Y:S04]  /*139d0*/  LDL.LU R11, [R1+0x8c] ;  /* 0x00008c00010b7983 */ /* 0x001ee80000300800 */
[----:B------:R-:W3:Y:S04]  /*139e0*/  LDL.LU R12, [R1+0xcc] ;  /* 0x0000cc00010c7983 */ /* 0x000ee80000300800 */
[----:B------:R-:W3:Y:S01]  /*139f0*/  LDL.LU R13, [R1+0xd0] ;  /* 0x0000d000010d7983 */ /* 0x000ee20000300800 */
[----:B------:R-:W0:Y:S01]  /*13a00*/  S2R R20, SR_TID.X ;  /* 0x0000000000147919 */ /* 0x000e220000002100 */
[----:B-1----:R-:W-:-:S02]  /*13a10*/  SEL R0, R5, R9, !P0 ;  /* 0x0000000905007207 */ /* 0x002fc40004000000 */
[C---:B------:R-:W-:Y:S01]  /*13a20*/  SEL R27, R5.reuse, R7, !P0 ;  /* 0x00000007051b7207 */ /* 0x040fe20004000000 */
[----:B------:R-:W3:Y:S01]  /*13a30*/  LDL.LU R14, [R1+0xd4] ;  /* 0x0000d400010e7983 */ /* 0x000ee20000300800 */
[C---:B------:R-:W-:Y:S02]  /*13a40*/  SEL R25, R5.reuse, R6, !P0 ;  /* 0x0000000605197207 */ /* 0x040fe40004000000 */
[C---:B------:R-:W-:Y:S01]  /*13a50*/  SEL R4, R5.reuse, R4, !P0 ;  /* 0x0000000405047207 */ /* 0x040fe20004000000 */
[----:B------:R2:W-:Y:S01]  /*13a60*/  STL [R1+0x1068], R0 ;  /* 0x0010680001007387 */ /* 0x0005e20000100800 */
[C---:B------:R-:W-:Y:S02]  /*13a70*/  SEL R26, R5.reuse, R26, !P0 ;  /* 0x0000001a051a7207 */ /* 0x040fe40004000000 */
[C---:B------:R-:W-:Y:S01]  /*13a80*/  SEL R8, R5.reuse, R8, !P0 ;  /* 0x0000000805087207 */ /* 0x040fe20004000000 */
[----:B------:R-:W-:Y:S01]  /*13a90*/  STL [R1+0x106c], R27 ;  /* 0x00106c1b01007387 */ /* 0x000fe20000100800 */
[----:B------:R-:W-:-:S02]  /*13aa0*/  SEL R3, R5, R3, !P0 ;  /* 0x0000000305037207 */ /* 0x000fc40004000000 */
[C---:B----4-:R-:W-:Y:S01]  /*13ab0*/  SEL R28, R5.reuse, R28, !P0 ;  /* 0x0000001c051c7207 */ /* 0x050fe20004000000 */
[----:B------:R-:W-:Y:S01]  /*13ac0*/  STL [R1+0x1070], R25 ;  /* 0x0010701901007387 */ /* 0x000fe20000100800 */
[C---:B------:R-:W-:Y:S02]  /*13ad0*/  SEL R29, R5.reuse, R29, !P0 ;  /* 0x0000001d051d7207 */ /* 0x040fe40004000000 */
[----:B------:R-:W-:Y:S01]  /*13ae0*/  SEL R2, R5, R2, !P0 ;  /* 0x0000000205027207 */ /* 0x000fe20004000000 */
[----:B------:R-:W-:Y:S01]  /*13af0*/  STL [R1+0x1074], R4 ;  /* 0x0010740401007387 */ /* 0x000fe20000100800 */
[----:B0-----:R-:W-:-:S03]  /*13b00*/  LOP3.LUT R20, R20, 0x3f, RZ, 0xc0, !PT ;  /* 0x0000003f14147812 */ /* 0x001fc600078ec0ff */
[----:B------:R-:W-:Y:S02]  /*13b10*/  STL [R1+0x1078], R26 ;  /* 0x0010781a01007387 */ /* 0x000fe40000100800 */
[----:B------:R-:W-:Y:S02]  /*13b20*/  IMAD R20, R20, UR6, RZ ;  /* 0x0000000614147c24 */ /* 0x000fe4000f8e02ff */
[----:B------:R-:W-:Y:S03]  /*13b30*/  STL [R1+0x107c], R8 ;  /* 0x00107c0801007387 */ /* 0x000fe60000100800 */
[----:B------:R-:W-:Y:S01]  /*13b40*/  LEA.HI.X.SX32 R5, R20, UR15, 0x1, P5 ;  /* 0x0000000f14057c11 */ /* 0x000fe2000a8f0eff */
[----:B------:R-:W-:Y:S04]  /*13b50*/  STL [R1+0x1080], R3 ;  /* 0x0010800301007387 */ /* 0x000fe80000100800 */
[----:B------:R-:W-:Y:S04]  /*13b60*/  STL [R1+0x1084], R28 ;  /* 0x0010841c01007387 */ /* 0x000fe80000100800 */
[----:B------:R-:W-:Y:S04]  /*13b70*/  STL [R1+0x1088], R29 ;  /* 0x0010881d01007387 */ /* 0x000fe80000100800 */
[----:B------:R-:W-:Y:S04]  /*13b80*/  STL [R1+0x108c], R2 ;  /* 0x00108c0201007387 */ /* 0x000fe80000100800 */
[----:B------:R0:W-:Y:S01]  /*13b90*/  STL [R1+0x1090], R5 ;  /* 0x0010900501007387 */ /* 0x0001e20000100800 */
[----:B--2---:R-:W-:-:S02]  /*13ba0*/  IMAD R0, R19, UR7, RZ ;  /* 0x0000000713007c24 */ /* 0x004fc4000f8e02ff */
[----:B---3--:R-:W-:-:S05]  /*13bb0*/  IMAD R6, R18, UR10, RZ ;  /* 0x0000000a12067c24 */ /* 0x008fca000f8e02ff */
[----:B------:R-:W-:Y:S01]  /*13bc0*/  STL [R1+0x1094], R6 ;  /* 0x0010940601007387 */ /* 0x000fe20000100800 */
[----:B------:R-:W-:-:S03]  /*13bd0*/  IMAD R7, R17, UR10, RZ ;  /* 0x0000000a11077c24 */ /* 0x000fc6000f8e02ff */
[----:B------:R1:W-:Y:S01]  /*13be0*/  STL [R1+0x3ec], R0 ;  /* 0x0003ec0001007387 */ /* 0x0003e20000100800 */
[----:B------:R-:W-:-:S03]  /*13bf0*/  IMAD R9, R15, UR10, RZ ;  /* 0x0000000a0f097c24 */ /* 0x000fc6000f8e02ff */
[----:B------:R2:W-:Y:S01]  /*13c00*/  STL [R1+0x1098], R7 ;  /* 0x0010980701007387 */ /* 0x0005e20000100800 */
[----:B------:R-:W-:-:S03]  /*13c10*/  IMAD R10, R16, UR10, RZ ;  /* 0x0000000a100a7c24 */ /* 0x000fc6000f8e02ff */
[----:B------:R-:W3:Y:S01]  /*13c20*/  LDL.LU R15, [R1+0xd8] ;  /* 0x0000d800010f7983 */ /* 0x000ee20000300800 */
[----:B------:R-:W-:-:S03]  /*13c30*/  IMAD R11, R11, UR10, RZ ;  /* 0x0000000a0b0b7c24 */ /* 0x000fc6000f8e02ff */
[----:B------:R-:W-:Y:S04]  /*13c40*/  STL [R1+0x109c], R9 ;  /* 0x00109c0901007387 */ /* 0x000fe80000100800 */
[----:B------:R-:W4:Y:S01]  /*13c50*/  LDL.LU R16, [R1+0xdc] ;  /* 0x0000dc0001107983 */ /* 0x000f220000300800 */
[----:B------:R-:W-:-:S03]  /*13c60*/  IMAD R12, R12, UR10, RZ ;  /* 0x0000000a0c0c7c24 */ /* 0x000fc6000f8e02ff */
[----:B------:R-:W2:Y:S04]  /*13c70*/  LDL.LU R17, [R1+0xe0] ;  /* 0x0000e00001117983 */ /* 0x000ea80000300800 */
[----:B------:R-:W-:Y:S01]  /*13c80*/  STL [R1+0x10a0], R10 ;  /* 0x0010a00a01007387 */ /* 0x000fe20000100800 */
[----:B------:R-:W-:-:S03]  /*13c90*/  IMAD R13, R13, UR10, RZ ;  /* 0x0000000a0d0d7c24 */ /* 0x000fc6000f8e02ff */
[----:B------:R-:W2:Y:S04]  /*13ca0*/  LDL.LU R18, [R1+0xe4] ;  /* 0x0000e40001127983 */ /* 0x000ea80000300800 */
[----:B------:R-:W2:Y:S04]  /*13cb0*/  LDL.LU R19, [R1+0xe8] ;  /* 0x0000e80001137983 */ /* 0x000ea80000300800 */
[----:B------:R-:W-:Y:S04]  /*13cc0*/  STL [R1+0x10a4], R11 ;  /* 0x0010a40b01007387 */ /* 0x000fe80000100800 */
[----:B------:R-:W2:Y:S04]  /*13cd0*/  LDL.LU R20, [R1+0xec] ;  /* 0x0000ec0001147983 */ /* 0x000ea80000300800 */
[----:B------:R-:W2:Y:S04]  /*13ce0*/  LDL.LU R21, [R1+0xf0] ;  /* 0x0000f00001157983 */ /* 0x000ea80000300800 */
[----:B------:R-:W-:Y:S04]  /*13cf0*/  STL [R1+0x10a8], R12 ;  /* 0x0010a80c01007387 */ /* 0x000fe80000100800 */
[----:B------:R-:W2:Y:S04]  /*13d00*/  LDL.LU R22, [R1+0xf4] ;  /* 0x0000f40001167983 */ /* 0x000ea80000300800 */
[----:B------:R-:W2:Y:S04]  /*13d10*/  LDL.LU R23, [R1+0xfc] ;  /* 0x0000fc0001177983 */ /* 0x000ea80000300800 */
[----:B------:R-:W-:Y:S04]  /*13d20*/  STL [R1+0x10ac], R13 ;  /* 0x0010ac0d01007387 */ /* 0x000fe80000100800 */
[----:B------:R-:W2:Y:S04]  /*13d30*/  LDL.LU R24, [R1+0x100] ;  /* 0x0001000001187983 */ /* 0x000ea80000300800 */
[----:B0-----:R-:W2:Y:S04]  /*13d40*/  LDL.LU R5, [R1+0x104] ;  /* 0x0001040001057983 */ /* 0x001ea80000300800 */
[----:B------:R-:W2:Y:S04]  /*13d50*/  LDL.LU R2, [R1+0x124] ;  /* 0x0001240001027983 */ /* 0x000ea80000300800 */
[----:B------:R-:W2:Y:S04]  /*13d60*/  LDL.LU R29, [R1+0x130] ;  /* 0x00013000011d7983 */ /* 0x000ea80000300800 */
[----:B------:R-:W2:Y:S04]  /*13d70*/  LDL.LU R28, [R1+0x134] ;  /* 0x00013400011c7983 */ /* 0x000ea80000300800 */
[----:B------:R-:W2:Y:S04]  /*13d80*/  LDL.LU R3, [R1+0x16c] ;  /* 0x00016c0001037983 */ /* 0x000ea80000300800 */
[----:B------:R-:W2:Y:S04]  /*13d90*/  LDL.LU R8, [R1+0x170] ;  /* 0x0001700001087983 */ /* 0x000ea80000300800 */
[----:B------:R-:W2:Y:S04]  /*13da0*/  LDL.LU R26, [R1+0x174] ;  /* 0x00017400011a7983 */ /* 0x000ea80000300800 */
[----:B------:R-:W2:Y:S04]  /*13db0*/  LDL.LU R4, [R1+0x178] ;  /* 0x0001780001047983 */ /* 0x000ea80000300800 */
[----:B------:R-:W2:Y:S01]  /*13dc0*/  LDL.LU R25, [R1+0x17c] ;  /* 0x00017c0001197983 */ /* 0x000ea20000300800 */
[----:B------:R-:W-:-:S03]  /*13dd0*/  IMAD R14, R14, UR10, RZ ;  /* 0x0000000a0e0e7c24 */ /* 0x000fc6000f8e02ff */
[----:B------:R-:W2:Y:S04]  /*13de0*/  LDL.LU R27, [R1+0x180] ;  /* 0x00018000011b7983 */ /* 0x000ea80000300800 */
[----:B-1----:R-:W2:Y:S04]  /*13df0*/  LDL.LU R0, [R1+0x184] ;  /* 0x0001840001007983 */ /* 0x002ea80000300800 */
[----:B------:R-:W-:Y:S01]  /*13e00*/  STL [R1+0x10b0], R14 ;  /* 0x0010b00e01007387 */ /* 0x000fe20000100800 */
[----:B---3--:R-:W-:Y:S02]  /*13e10*/  IMAD R15, R15, UR10, RZ ;  /* 0x0000000a0f0f7c24 */ /* 0x008fe4000f8e02ff */
[----:B----4-:R-:W-:-:S03]  /*13e20*/  IMAD R16, R16, UR10, RZ ;  /* 0x0000000a10107c24 */ /* 0x010fc6000f8e02ff */
[----:B------:R-:W-:Y:S01]  /*13e30*/  STL [R1+0x10b4], R15 ;  /* 0x0010b40f01007387 */ /* 0x000fe20000100800 */
[----:B--2---:R-:W-:-:S03]  /*13e40*/  IMAD R17, R17, UR10, RZ ;  /* 0x0000000a11117c24 */ /* 0x004fc6000f8e02ff */
[----:B------:R-:W-:Y:S01]  /*13e50*/  STL [R1+0x10b8], R16 ;  /* 0x0010b81001007387 */ /* 0x000fe20000100800 */
[----:B------:R-:W-:-:S03]  /*13e60*/  IMAD R18, R18, UR10, RZ ;  /* 0x0000000a12127c24 */ /* 0x000fc6000f8e02ff */
        /* <DEDUP_REMOVED lines=18> */
[----:B------:R0:W-:Y:S01]  /*13f90*/  STL [R1+0x40], R5 ;  /* 0x0000400501007387 */ /* 0x0001e20000100800 */
[----:B------:R-:W-:-:S03]  /*13fa0*/  IMAD R2, R28, UR10, RZ ;  /* 0x0000000a1c027c24 */ /* 0x000fc6000f8e02ff */
[----:B------:R-:W-:Y:S01]  /*13fb0*/  STL [R1+0x48], R6 ;  /* 0x0000480601007387 */ /* 0x000fe20000100800 */
[----:B0-----:R-:W-:Y:S02]  /*13fc0*/  IMAD R5, R3, UR10, RZ ;  /* 0x0000000a03057c24 */ /* 0x001fe4000f8e02ff */
[----:B------:R-:W-:Y:S01]  /*13fd0*/  IMAD R3, R8, UR10, RZ ;  /* 0x0000000a08037c24 */ /* 0x000fe2000f8e02ff */
[----:B------:R0:W-:Y:S04]  /*13fe0*/  STL [R1+0x80], R2 ;  /* 0x0000800201007387 */ /* 0x0001e80000100800 */
[----:B------:R-:W-:Y:S01]  /*13ff0*/  STL [R1+0x8c], R5 ;  /* 0x00008c0501007387 */ /* 0x000fe20000100800 */
[----:B------:R-:W-:-:S03]  /*14000*/  IMAD R4, R4, UR10, RZ ;  /* 0x0000000a04047c24 */ /* 0x000fc6000f8e02ff */
[----:B------:R1:W-:Y:S01]  /*14010*/  STL [R1+0x90], R3 ;  /* 0x0000900301007387 */ /* 0x0003e20000100800 */
[----:B0-----:R-:W-:-:S05]  /*14020*/  IMAD R2, R26, UR10, RZ ;  /* 0x0000000a1a027c24 */ /* 0x001fca000f8e02ff */
[----:B------:R0:W-:Y:S01]  /*14030*/  STL [R1+0x94], R2 ;  /* 0x0000940201007387 */ /* 0x0001e20000100800 */
[----:B-1----:R-:W-:-:S03]  /*14040*/  IMAD R3, R25, UR10, RZ ;  /* 0x0000000a19037c24 */ /* 0x002fc6000f8e02ff */
[----:B------:R-:W-:Y:S04]  /*14050*/  STL [R1+0xa8], R4 ;  /* 0x0000a80401007387 */ /* 0x000fe80000100800 */
[----:B------:R-:W-:Y:S04]  /*14060*/  STL [R1+0xcc], R3 ;  /* 0x0000cc0301007387 */ /* 0x000fe80000100800 */
[----:B------:R-:W2:Y:S01]  /*14070*/  LDL.LU R24, [R1+0x190] ;  /* 0x0001900001187983 */ /* 0x000ea20000300800 */
[----:B0-----:R-:W-:Y:S02]  /*14080*/  IMAD R2, R27, UR10, RZ ;  /* 0x0000000a1b027c24 */ /* 0x001fe4000f8e02ff */
[----:B------:R-:W-:-:S03]  /*14090*/  IMAD R0, R0, UR10, RZ ;  /* 0x0000000a00007c24 */ /* 0x000fc6000f8e02ff */
[----:B------:R-:W-:Y:S04]  /*140a0*/  STL [R1+0xd0], R2 ;  /* 0x0000d00201007387 */ /* 0x000fe80000100800 */
[----:B--2---:R0:W-:Y:S04]  /*140b0*/  STL [R1+0x110c], R24 ;  /* 0x00110c1801007387 */ /* 0x0041e80000100800 */
[----:B------:R-:W-:Y:S04]  /*140c0*/  STL [R1+0xd4], R0 ;  /* 0x0000d40001007387 */ /* 0x000fe80000100800 */
        /* <DEDUP_REMOVED lines=31> */
[----:B--2---:R-:W-:-:S05]  /*142c0*/  IMAD R24, R24, UR10, RZ ;  /* 0x0000000a18187c24 */ /* 0x004fca000f8e02ff */
[----:B------:R0:W-:Y:S04]  /*142d0*/  STL [R1+0xd8], R24 ;  /* 0x0000d81801007387 */ /* 0x0001e80000100800 */
[----:B0-----:R-:W2:Y:S02]  /*142e0*/  LDL.LU R24, [R1+0x1110] ;  /* 0x0011100001187983 */ /* 0x001ea40000300800 */
[----:B--2---:R-:W-:-:S05]  /*142f0*/  IMAD R24, R24, UR10, RZ ;  /* 0x0000000a18187c24 */ /* 0x004fca000f8e02ff */
[----:B------:R0:W-:Y:S04]  /*14300*/  STL [R1+0xdc], R24 ;  /* 0x0000dc1801007387 */ /* 0x0001e80000100800 */
[----:B0-----:R-:W2:Y:S01]  /*14310*/  LDL.LU R24, [R1+0x110c] ;  /* 0x00110c0001187983 */ /* 0x001ea20000300800 */
[----:B---3--:R-:W-:Y:S02]  /*14320*/  IMAD R6, R6, UR10, RZ ;  /* 0x0000000a06067c24 */ /* 0x008fe4000f8e02ff */
[----:B------:R-:W-:Y:S02]  /*14330*/  IMAD R4, R4, UR10, RZ ;  /* 0x0000000a04047c24 */ /* 0x000fe4000f8e02ff */
[----:B--2---:R-:W-:-:S05]  /*14340*/  IMAD R24, R24, UR10, RZ ;  /* 0x0000000a18187c24 */ /* 0x004fca000f8e02ff */
[----:B------:R0:W-:Y:S02]  /*14350*/  STL [R1+0xe0], R24 ;  /* 0x0000e01801007387 */ /* 0x0001e40000100800 */
[----:B0-----:R-:W-:Y:S02]  /*14360*/  IMAD R24, R23, UR10, RZ ;  /* 0x0000000a17187c24 */ /* 0x001fe4000f8e02ff */
[----:B----4-:R-:W-:Y:S02]  /*14370*/  IMAD R23, R22, UR10, RZ ;  /* 0x0000000a16177c24 */ /* 0x010fe4000f8e02ff */
[----:B------:R-:W-:Y:S02]  /*14380*/  IMAD R22, R21, UR10, RZ ;  /* 0x0000000a15167c24 */ /* 0x000fe4000f8e02ff */
[----:B------:R-:W-:Y:S01]  /*14390*/  IMAD R21, R20, UR10, RZ ;  /* 0x0000000a14157c24 */ /* 0x000fe2000f8e02ff */
[----:B------:R-:W-:Y:S01]  /*143a0*/  STL [R1+0xe4], R24 ;  /* 0x0000e41801007387 */ /* 0x000fe20000100800 */
[----:B------:R-:W-:-:S02]  /*143b0*/  IMAD R20, R19, UR10, RZ ;  /* 0x0000000a13147c24 */ /* 0x000fc4000f8e02ff */
[----:B------:R-:W-:Y:S01]  /*143c0*/  IMAD R19, R18, UR10, RZ ;  /* 0x0000000a12137c24 */ /* 0x000fe2000f8e02ff */
[----:B------:R-:W-:Y:S01]  /*143d0*/  STL [R1+0xe8], R23 ;  /* 0x0000e81701007387 */ /* 0x000fe20000100800 */
[----:B------:R-:W-:Y:S02]  /*143e0*/  IMAD R18, R17, UR10, RZ ;  /* 0x0000000a11127c24 */ /* 0x000fe4000f8e02ff */
[----:B------:R-:W-:Y:S01]  /*143f0*/  IMAD R17, R16, UR10, RZ ;  /* 0x0000000a10117c24 */ /* 0x000fe2000f8e02ff */
[----:B------:R-:W-:Y:S01]  /*14400*/  STL [R1+0xec], R22 ;  /* 0x0000ec1601007387 */ /* 0x000fe20000100800 */
[----:B------:R-:W-:Y:S02]  /*14410*/  IMAD R16, R15, UR10, RZ ;  /* 0x0000000a0f107c24 */ /* 0x000fe4000f8e02ff */
[----:B------:R-:W-:Y:S01]  /*14420*/  IMAD R15, R14, UR10, RZ ;  /* 0x0000000a0e0f7c24 */ /* 0x000fe2000f8e02ff */
        /* <DEDUP_REMOVED lines=16> */
[----:B------:R-:W-:Y:S04]  /*14530*/  STL [R1+0x16c], R13 ;  /* 0x00016c0d01007387 */ /* 0x000fe80000100800 */
[----:B------:R-:W-:Y:S04]  /*14540*/  STL [R1+0x170], R12 ;  /* 0x0001700c01007387 */ /* 0x000fe80000100800 */
[----:B------:R-:W-:Y:S04]  /*14550*/  STL [R1+0x174], R11 ;  /* 0x0001740b01007387 */ /* 0x000fe80000100800 */
[----:B------:R-:W-:Y:S01]  /*14560*/  STL [R1+0x178], R10 ;  /* 0x0001780a01007387 */ /* 0x000fe20000100800 */
[----:B------:R-:W-:-:S03]  /*14570*/  IMAD R2, R28, UR10, RZ ;  /* 0x0000000a1c027c24 */ /* 0x000fc6000f8e02ff */
[----:B------:R-:W-:Y:S04]  /*14580*/  STL [R1+0x17c], R9 ;  /* 0x00017c0901007387 */ /* 0x000fe80000100800 */
[----:B------:R0:W-:Y:S04]  /*14590*/  STL [R1+0x180], R6 ;  /* 0x0001800601007387 */ /* 0x0001e80000100800 */
[----:B------:R-:W-:Y:S04]  /*145a0*/  STL [R1+0x184], R7 ;  /* 0x0001840701007387 */ /* 0x000fe80000100800 */
[----:B------:R1:W-:Y:S01]  /*145b0*/  STL [R1+0x188], R5 ;  /* 0x0001880501007387 */ /* 0x0003e20000100800 */
[----:B0-----:R-:W-:-:S05]  /*145c0*/  IMAD R6, R29, UR10, RZ ;  /* 0x0000000a1d067c24 */ /* 0x001fca000f8e02ff */
[----:B------:R-:W-:Y:S01]  /*145d0*/  STL [R1+0x18c], R6 ;  /* 0x00018c0601007387 */ /* 0x000fe20000100800 */
[----:B-1----:R-:W-:Y:S02]  /*145e0*/  IMAD R5, R3, UR10, RZ ;  /* 0x0000000a03057c24 */ /* 0x002fe4000f8e02ff */
[----:B------:R-:W-:Y:S01]  /*145f0*/  IMAD R3, R8, UR10, RZ ;  /* 0x0000000a08037c24 */ /* 0x000fe2000f8e02ff */
[----:B------:R0:W-:Y:S04]  /*14600*/  STL [R1+0x190], R2 ;  /* 0x0001900201007387 */ /* 0x0001e80000100800 */
[----:B------:R-:W-:Y:S04]  /*14610*/  STL [R1+0x194], R5 ;  /* 0x0001940501007387 */ /* 0x000fe80000100800 */
        /* <DEDUP_REMOVED lines=535> */
[----:B----4-:R-:W-:Y:S02]  /*16790*/  IMAD R22, R22, UR10, RZ ;  /* 0x0000000a16167c24 */ /* 0x010fe4000f8e02ff */
[----:B------:R-:W-:Y:S02]  /*167a0*/  IMAD R21, R21, UR10, RZ ;  /* 0x0000000a15157c24 */ /* 0x000fe4000f8e02ff */
[----:B------:R-:W-:-:S02]  /*167b0*/  IMAD R20, R20, UR10, RZ ;  /* 0x0000000a14147c24 */ /* 0x000fc4000f8e02ff */
[----:B------:R-:W-:Y:S02]  /*167c0*/  IMAD R19, R19, UR10, RZ ;  /* 0x0000000a13137c24 */ /* 0x000fe4000f8e02ff */
[----:B------:R-:W-:Y:S02]  /*167d0*/  IMAD R18, R18, UR10, RZ ;  /* 0x0000000a12127c24 */ /* 0x000fe4000f8e02ff */
[----:B------:R-:W-:Y:S02]  /*167e0*/  IMAD R17, R17, UR10, RZ ;  /* 0x0000000a11117c24 */ /* 0x000fe4000f8e02ff */
[----:B------:R-:W-:Y:S02]  /*167f0*/  IMAD R16, R16, UR10, RZ ;  /* 0x0000000a10107c24 */ /* 0x000fe4000f8e02ff */
        /* <DEDUP_REMOVED lines=20> */
[----:B--2---:R-:W-:-:S05]  /*16940*/  IMAD R24, R24, UR10, RZ ;  /* 0x0000000a18187c24 */ /* 0x004fca000f8e02ff */
        /* <DEDUP_REMOVED lines=58> */
[----:B--2---:R-:W-:-:S02]  /*16cf0*/  IMAD R27, R27, UR10, RZ ;  /* 0x0000000a1b1b7c24 */ /* 0x004fc4000f8e02ff */
[----:B---3--:R-:W-:-:S05]  /*16d00*/  IMAD R0, R0, UR10, RZ ;  /* 0x0000000a00007c24 */ /* 0x008fca000f8e02ff */
[----:B------:R0:W-:Y:S04]  /*16d10*/  STL [R1], R0 ;  /* 0x0000000001007387 */ /* 0x0001e80000100800 */
[----:B0-----:R-:W2:Y:S04]  /*16d20*/  LDL.LU R0, [R1+0x1064] ;  /* 0x0010640001007983 */ /* 0x001ea80000300800 */
[----:B------:R0:W-:Y:S04]  /*16d30*/  STL [R1+0x1058], R27 ;  /* 0x0010581b01007387 */ /* 0x0001e80000100800 */
[----:B0-----:R-:W3:Y:S01]  /*16d40*/  LDL R27, [R1+0x3ec] ;  /* 0x0003ec00011b7983 */ /* 0x001ee20000100800 */
[----:B------:R-:W-:-:S02]  /*16d50*/  IMAD R25, R25, UR10, RZ ;  /* 0x0000000a19197c24 */ /* 0x000fc4000f8e02ff */
[----:B------:R-:W-:-:S03]  /*16d60*/  IMAD R4, R4, UR10, RZ ;  /* 0x0000000a04047c24 */ /* 0x000fc6000f8e02ff */
[----:B------:R2:W-:Y:S04]  /*16d70*/  STL [R1+0x105c], R25 ;  /* 0x00105c1901007387 */ /* 0x0005e80000100800 */
[----:B------:R3:W-:Y:S01]  /*16d80*/  STL [R1+0x1060], R4 ;  /* 0x0010600401007387 */ /* 0x0007e20000100800 */
[-C--:B--2---:R-:W-:Y:S02]  /*16d90*/  LEA R25, P3, R7, R0.reuse, 0x1 ;  /* 0x0000000007197211 */ /* 0x084fe400078608ff */
[----:B---3--:R-:W-:Y:S02]  /*16da0*/  LEA R4, P0, R27, UR12, 0x1 ;  /* 0x0000000c1b047c11 */ /* 0x008fe4000f8008ff */
[----:B------:R-:W-:-:S03]  /*16db0*/  LEA R27, P2, R6, R0, 0x1 ;  /* 0x00000000061b7211 */ /* 0x000fc600078408ff */
[----:B------:R0:W-:Y:S04]  /*16dc0*/  STL [R1+0x624], R4 ;  /* 0x0006240401007387 */ /* 0x0001e80000100800 */
[----:B------:R1:W-:Y:S01]  /*16dd0*/  STL [R1+0x1010], R27 ;  /* 0x0010101b01007387 */ /* 0x0003e20000100800 */
[----:B0-----:R-:W-:-:S03]  /*16de0*/  LEA R4, P4, R9, R0, 0x1 ;  /* 0x0000000009047211 */ /* 0x001fc600078808ff */
[----:B------:R0:W-:Y:S01]  /*16df0*/  STL [R1+0x1014], R25 ;  /* 0x0010141901007387 */ /* 0x0001e20000100800 */
[----:B-1----:R-:W-:-:S03]  /*16e00*/  LEA R27, P5, R10, R0, 0x1 ;  /* 0x000000000a1b7211 */ /* 0x002fc600078a08ff */
[----:B------:R1:W-:Y:S01]  /*16e10*/  STL [R1+0x1018], R4 ;  /* 0x0010180401007387 */ /* 0x0003e20000100800 */
[----:B------:R-:W-:Y:S02]  /*16e20*/  LEA.HI.X.SX32 R6, R6, R5, 0x1, P2 ;  /* 0x0000000506067211 */ /* 0x000fe400010f0eff */
[-C--:B0-----:R-:W-:Y:S01]  /*16e30*/  LEA R25, P6, R11, R0.reuse, 0x1 ;  /* 0x000000000b197211 */ /* 0x081fe200078c08ff */
[----:B------:R-:W-:Y:S01]  /*16e40*/  STL [R1+0x101c], R27 ;  /* 0x00101c1b01007387 */ /* 0x000fe20000100800 */
[----:B-1----:R-:W-:-:S03]  /*16e50*/  LEA R4, P1, R12, R0, 0x1 ;  /* 0x000000000c047211 */ /* 0x002fc600078208ff */
[----:B------:R0:W-:Y:S04]  /*16e60*/  STL [R1+0x1020], R25 ;  /* 0x0010201901007387 */ /* 0x0001e80000100800 */
[----:B------:R1:W-:Y:S04]  /*16e70*/  STL [R1+0x1024], R4 ;  /* 0x0010240401007387 */ /* 0x0003e80000100800 */
[----:B------:R2:W-:Y:S01]  /*16e80*/  STL [R1+0x1008], R6 ;  /* 0x0010080601007387 */ /* 0x0005e20000100800 */
[----:B0-----:R-:W-:Y:S02]  /*16e90*/  LEA R25, P2, R13, R0, 0x1 ;  /* 0x000000000d197211 */ /* 0x001fe400078408ff */
[----:B-1----:R-:W-:-:S03]  /*16ea0*/  LEA.HI.X.SX32 R4, R7, R5, 0x1, P3 ;  /* 0x0000000507047211 */ /* 0x002fc600018f0eff */
[----:B------:R-:W-:Y:S01]  /*16eb0*/  STL [R1+0x100c], R25 ;  /* 0x00100c1901007387 */ /* 0x000fe20000100800 */
[----:B--2---:R-:W-:-:S03]  /*16ec0*/  LEA R6, P3, R14, R0, 0x1 ;  /* 0x000000000e067211 */ /* 0x004fc600078608ff */
[----:B------:R0:W-:Y:S01]  /*16ed0*/  STL [R1+0x1000], R4 ;  /* 0x0010000401007387 */ /* 0x0001e20000100800 */
[----:B------:R-:W-:-:S03]  /*16ee0*/  LEA.HI.X.SX32 R7, R9, R5, 0x1, P4 ;  /* 0x0000000509077211 */ /* 0x000fc600020f0eff */
[----:B0-----:R-:W2:Y:S04]  /*16ef0*/  LDL.LU R4, [R1+0x3c] ;  /* 0x00003c0001047983 */ /* 0x001ea80000300800 */
[----:B------:R0:W-:Y:S04]  /*16f00*/  STL [R1+0x1004], R6 ;  /* 0x0010040601007387 */ /* 0x0001e80000100800 */
[----:B------:R1:W-:Y:S04]  /*16f10*/  STL [R1+0xff8], R7 ;  /* 0x000ff80701007387 */ /* 0x0003e80000100800 */
[----:B------:R-:W3:Y:S01]  /*16f20*/  LDL.LU R25, [R1+0x40] ;  /* 0x0000400001197983 */ /* 0x000ee20000300800 */
[----:B0-----:R-:W-:-:S02]  /*16f30*/  LEA R6, P4, R15, R0, 0x1 ;  /* 0x000000000f067211 */ /* 0x001fc400078808ff */
[----:B-1----:R-:W-:-:S03]  /*16f40*/  LEA.HI.X.SX32 R7, R10, R5, 0x1, P5 ;  /* 0x000000050a077211 */ /* 0x002fc600028f0eff */
[----:B------:R0:W-:Y:S01]  /*16f50*/  STL [R1+0xffc], R6 ;  /* 0x000ffc0601007387 */ /* 0x0001e20000100800 */
[----:B------:R-:W-:-:S03]  /*16f60*/  LEA.HI.X.SX32 R9, R11, R5, 0x1, P6 ;  /* 0x000000050b097211 */ /* 0x000fc600030f0eff */
[----:B------:R1:W-:Y:S01]  /*16f70*/  STL [R1+0xff0], R7 ;  /* 0x000ff00701007387 */ /* 0x0003e20000100800 */
[-C--:B0-----:R-:W-:Y:S02]  /*16f80*/  LEA R6, P5, R16, R0.reuse, 0x1 ;  /* 0x0000000010067211 */ /* 0x081fe400078a08ff */
[----:B-1----:R-:W-:-:S03]  /*16f90*/  LEA R7, P6, R17, R0, 0x1 ;  /* 0x0000000011077211 */ /* 0x002fc600078c08ff */
[----:B------:R0:W-:Y:S04]  /*16fa0*/  STL [R1+0xff4], R6 ;  /* 0x000ff40601007387 */ /* 0x0001e80000100800 */
[----:B------:R1:W-:Y:S04]  /*16fb0*/  STL [R1+0xfe8], R9 ;  /* 0x000fe80901007387 */ /* 0x0003e80000100800 */
[----:B------:R-:W3:Y:S01]  /*16fc0*/  LDL.LU R27, [R1+0x80] ;  /* 0x00008000011b7983 */ /* 0x000ee20000300800 */
[----:B0-----:R-:W-:-:S03]  /*16fd0*/  LEA.HI.X.SX32 R6, R12, R5, 0x1, P1 ;  /* 0x000000050c067211 */ /* 0x001fc600008f0eff */
[----:B------:R0:W-:Y:S01]  /*16fe0*/  STL [R1+0xfec], R7 ;  /* 0x000fec0701007387 */ /* 0x0001e20000100800 */
[----:B-1----:R-:W-:-:S03]  /*16ff0*/  LEA R9, P1, R18, R0, 0x1 ;  /* 0x0000000012097211 */ /* 0x002fc600078208ff */
[----:B------:R1:W-:Y:S01]  /*17000*/  STL [R1+0xfe0], R6 ;  /* 0x000fe00601007387 */ /* 0x0003e20000100800 */
[----:B0-----:R-:W-:-:S03]  /*17010*/  LEA.HI.X.SX32 R7, R13, R5, 0x1, P2 ;  /* 0x000000050d077211 */ /* 0x001fc600010f0eff */
[----:B------:R0:W-:Y:S01]  /*17020*/  STL [R1+0xfe4], R9 ;  /* 0x000fe40901007387 */ /* 0x0001e20000100800 */
[----:B-1----:R-:W-:-:S03]  /*17030*/  LEA R6, P2, R19, R0, 0x1 ;  /* 0x0000000013067211 */ /* 0x002fc600078408ff */
[----:B------:R1:W-:Y:S01]  /*17040*/  STL [R1+0xfd8], R7 ;  /* 0x000fd80701007387 */ /* 0x0003e20000100800 */
[----:B0-----:R-:W-:-:S03]  /*17050*/  LEA.HI.X.SX32 R9, R14, R5, 0x1, P3 ;  /* 0x000000050e097211 */ /* 0x001fc600018f0eff */
[----:B------:R0:W-:Y:S01]  /*17060*/  STL [R1+0xfdc], R6 ;  /* 0x000fdc0601007387 */ /* 0x0001e20000100800 */
[----:B-1----:R-:W-:-:S03]  /*17070*/  LEA R7, P3, R20, R0, 0x1 ;  /* 0x0000000014077211 */ /* 0x002fc600078608ff */
[----:B------:R-:W-:Y:S01]  /*17080*/  STL [R1+0xfd0], R9 ;  /* 0x000fd00901007387 */ /* 0x000fe20000100800 */
[----:B0-----:R-:W-:-:S03]  /*17090*/  LEA.HI.X.SX32 R6, R15, R5, 0x1, P4 ;  /* 0x000000050f067211 */ /* 0x001fc600020f0eff */
[----:B------:R-:W3:Y:S04]  /*170a0*/  LDL.LU R15, [R1+0x90] ;  /* 0x00009000010f7983 */ /* 0x000ee80000300800 */
[----:B------:R0:W-:Y:S04]  /*170b0*/  STL [R1+0xfd4], R7 ;  /* 0x000fd40701007387 */ /* 0x0001e80000100800 */
[----:B------:R-:W3:Y:S04]  /*170c0*/  LDL.LU R14, [R1+0x94] ;  /* 0x00009400010e7983 */ /* 0x000ee80000300800 */
[----:B------:R1:W-:Y:S01]  /*170d0*/  STL [R1+0xfc8], R6 ;  /* 0x000fc80601007387 */ /* 0x0003e20000100800 */
[----:B0-----:R-:W-:-:S02]  /*170e0*/  LEA R7, P4, R21, R0, 0x1 ;  /* 0x0000000015077211 */ /* 0x001fc400078808ff */
[-C--:B-1----:R-:W-:Y:S02]  /*170f0*/  LEA.HI.X.SX32 R6, R16, R5.reuse, 0x1, P5 ;  /* 0x0000000510067211 */ /* 0x082fe400028f0eff */
[----:B------:R-:W3:Y:S04]  /*17100*/  LDL.LU R16, [R1+0x8c] ;  /* 0x00008c0001107983 */ /* 0x000ee80000300800 */
[----:B------:R-:W-:Y:S04]  /*17110*/  STL [R1+0xfcc], R7 ;  /* 0x000fcc0701007387 */ /* 0x000fe80000100800 */
[----:B------:R-:W3:Y:S04]  /*17120*/  LDL.LU R13, [R1+0xa8] ;  /* 0x0000a800010d7983 */ /* 0x000ee80000300800 */
[----:B------:R0:W-:Y:S02]  /*17130*/  STL [R1+0xfc0], R6 ;  /* 0x000fc00601007387 */ /* 0x0001e40000100800 */
[----:B0-----:R-:W-:-:S02]  /*17140*/  LEA.HI.X.SX32 R6, R17, R5, 0x1, P6 ;  /* 0x0000000511067211 */ /* 0x001fc400030f0eff */
[----:B------:R-:W3:Y:S01]  /*17150*/  LDL.LU R17, [R1+0x48] ;  /* 0x0000480001117983 */ /* 0x000ee20000300800 */
[----:B----4-:R-:W-:Y:S02]  /*17160*/  LEA R7, P5, R22, R0, 0x1 ;  /* 0x0000000016077211 */ /* 0x010fe400078a08ff */
[----:B------:R-:W-:-:S03]  /*17170*/  LEA.HI.X.SX32 R9, R18, R5, 0x1, P1 ;  /* 0x0000000512097211 */ /* 0x000fc600008f0eff */
[----:B------:R0:W-:Y:S04]  /*17180*/  STL [R1+0xfc4], R7 ;  /* 0x000fc40701007387 */ /* 0x0001e80000100800 */
[----:B------:R-:W4:Y:S01]  /*17190*/  LDL.LU R12, [R1+0xcc] ;  /* 0x0000cc00010c7983 */ /* 0x000f220000300800 */
[----:B0-----:R-:W-:-:S03]  /*171a0*/  LEA R7, P6, R23, R0, 0x1 ;  /* 0x0000000017077211 */ /* 0x001fc600078c08ff */
[----:B------:R0:W-:Y:S04]  /*171b0*/  STL [R1+0xfb8], R6 ;  /* 0x000fb80601007387 */ /* 0x0001e80000100800 */
[----:B------:R1:W-:Y:S04]  /*171c0*/  STL [R1+0xfbc], R7 ;  /* 0x000fbc0701007387 */ /* 0x0003e80000100800 */
[----:B------:R-:W-:Y:S01]  /*171d0*/  STL [R1+0xfb0], R9 ;  /* 0x000fb00901007387 */ /* 0x000fe20000100800 */
[----:B0-----:R-:W-:Y:S02]  /*171e0*/  LEA R6, P1, R24, R0, 0x1 ;  /* 0x0000000018067211 */ /* 0x001fe400078208ff */
[----:B-1----:R-:W-:-:S02]  /*171f0*/  LEA.HI.X.SX32 R7, R19, R5, 0x1, P2 ;  /* 0x0000000513077211 */ /* 0x002fc400010f0eff */
[----:B------:R-:W4:Y:S04]  /*17200*/  LDL.LU R19, [R1+0xd0] ;  /* 0x0000d00001137983 */ /* 0x000f280000300800 */
[----:B------:R0:W-:Y:S04]  /*17210*/  STL [R1+0xfb4], R6 ;  /* 0x000fb40601007387 */ /* 0x0001e80000100800 */
[----:B0-----:R-:W4:Y:S04]  /*17220*/  LDL.LU R6, [R1+0xd4] ;  /* 0x0000d40001067983 */ /* 0x001f280000300800 */
[----:B------:R0:W-:Y:S04]  /*17230*/  STL [R1+0xfa8], R7 ;  /* 0x000fa80701007387 */ /* 0x0001e80000100800 */
[----:B------:R-:W4:Y:S01]  /*17240*/  LDL.LU R11, [R1+0xd8] ;  /* 0x0000d800010b7983 */ /* 0x000f220000300800 */
[----:B0-----:R-:W-:-:S02]  /*17250*/  LEA.HI.X.SX32 R7, R20, R5, 0x1, P3 ;  /* 0x0000000514077211 */ /* 0x001fc400018f0eff */
[----:B--2---:R-:W-:-:S05]  /*17260*/  LEA R9, P2, R4, R0, 0x1 ;  /* 0x0000000004097211 */ /* 0x004fca00078408ff */
[----:B------:R3:W-:Y:S04]  /*17270*/  STL [R1+0xfac], R9 ;  /* 0x000fac0901007387 */ /* 0x0007e80000100800 */
[----:B------:R0:W-:Y:S04]  /*17280*/  STL [R1+0xfa0], R7 ;  /* 0x000fa00701007387 */ /* 0x0001e80000100800 */
[----:B------:R-:W2:Y:S01]  /*17290*/  LDL.LU R10, [R1+0xdc] ;  /* 0x0000dc00010a7983 */ /* 0x000ea20000300800 */
[----:B---3--:R-:W-:Y:S02]  /*172a0*/  LEA R9, P3, R25, R0, 0x1 ;  /* 0x0000000019097211 */ /* 0x008fe400078608ff */
[----:B0-----:R-:W-:-:S03]  /*172b0*/  LEA.HI.X.SX32 R7, R21, R5, 0x1, P4 ;  /* 0x0000000515077211 */ /* 0x001fc600020f0eff */
[----:B------:R0:W-:Y:S04]  /*172c0*/  STL [R1+0xfa4], R9 ;  /* 0x000fa40901007387 */ /* 0x0001e80000100800 */
[----:B------:R1:W-:Y:S04]  /*172d0*/  STL [R1+0xf98], R7 ;  /* 0x000f980701007387 */ /* 0x0003e80000100800 */
[----:B0-----:R-:W3:Y:S01]  /*172e0*/  LDL.LU R9, [R1+0xe0] ;  /* 0x0000e00001097983 */ /* 0x001ee20000300800 */
[----:B-1----:R-:W-:Y:S02]  /*172f0*/  LEA.HI.X.SX32 R7, R22, R5, 0x1, P5 ;  /* 0x0000000516077211 */ /* 0x002fe400028f0eff */
[----:B------:R-:W-:-:S02]  /*17300*/  LEA R20, P5, R27, R0, 0x1 ;  /* 0x000000001b147211 */ /* 0x000fc400078a08ff */
[----:B------:R-:W-:-:S05]  /*17310*/  LEA R18, P4, R17, R0, 0x1 ;  /* 0x0000000011127211 */ /* 0x000fca00078808ff */
[----:B------:R0:W-:Y:S04]  /*17320*/  STL [R1+0xf9c], R18 ;  /* 0x000f9c1201007387 */ /* 0x0001e80000100800 */
[----:B------:R1:W-:Y:S01]  /*17330*/  STL [R1+0xf90], R7 ;  /* 0x000f900701007387 */ /* 0x0003e20000100800 */
[----:B0-----:R-:W-:-:S03]  /*17340*/  LEA.HI.X.SX32 R18, R23, R5, 0x1, P6 ;  /* 0x0000000517127211 */ /* 0x001fc600030f0eff */
[----:B-1----:R-:W3:Y:S01]  /*17350*/  LDL.LU R7, [R1+0xe4] ;  /* 0x0000e40001077983 */ /* 0x002ee20000300800 */
[----:B------:R-:W-:-:S03]  /*17360*/  LEA R21, P6, R16, R0, 0x1 ;  /* 0x0000000010157211 */ /* 0x000fc600078c08ff */
[----:B------:R0:W-:Y:S04]  /*17370*/  STL [R1+0xf94], R20 ;  /* 0x000f941401007387 */ /* 0x0001e80000100800 */
[----:B------:R1:W-:Y:S01]  /*17380*/  STL [R1+0xf88], R18 ;  /* 0x000f881201007387 */ /* 0x0003e20000100800 */
[----:B0-----:R-:W-:-:S03]  /*17390*/  LEA.HI.X.SX32 R20, R24, R5, 0x1, P1 ;  /* 0x0000000518147211 */ /* 0x001fc600008f0eff */
[----:B-1----:R-:W3:Y:S04]  /*173a0*/  LDL.LU R18, [R1+0xe8] ;  /* 0x0000e80001127983 */ /* 0x002ee80000300800 */
[----:B------:R0:W-:Y:S04]  /*173b0*/  STL [R1+0xf8c], R21 ;  /* 0x000f8c1501007387 */ /* 0x0001e80000100800 */
[----:B------:R1:W-:Y:S01]  /*173c0*/  STL [R1+0x844], R20 ;  /* 0x0008441401007387 */ /* 0x0003e20000100800 */
[----:B0-----:R-:W-:Y:S02]  /*173d0*/  LEA R21, P1, R15, R0, 0x1 ;  /* 0x000000000f157211 */ /* 0x001fe400078208ff */
[----:B-1----:R-:W-:-:S02]  /*173e0*/  LEA.HI.X.SX32 R20, R4, R5, 0x1, P2 ;  /* 0x0000000504147211 */ /* 0x002fc400010f0eff */
[----:B------:R-:W3:Y:S04]  /*173f0*/  LDL.LU R4, [R1+0xec] ;  /* 0x0000ec0001047983 */ /* 0x000ee80000300800 */
        /* <DEDUP_REMOVED lines=10> */
[----:B------:R-:W-:Y:S04]  /*174a0*/  STL [R1+0x870], R21 ;  /* 0x0008701501007387 */ /* 0x000fe80000100800 */
[----:B------:R0:W-:Y:S02]  /*174b0*/  STL [R1+0x850], R20 ;  /* 0x0008501401007387 */ /* 0x0001e40000100800 */
[----:B0-----:R-:W-:-:S02]  /*174c0*/  LEA.HI.X.SX32 R20, R27, R5, 0x1, P5 ;  /* 0x000000051b147211 */ /* 0x001fc400028f0eff */
[----:B------:R-:W3:Y:S01]  /*174d0*/  LDL.LU R27, [R1+0xfc] ;  /* 0x0000fc00011b7983 */ /* 0x000ee20000300800 */
[----:B----4-:R-:W-:-:S05]  /*174e0*/  LEA R21, P4, R12, R0, 0x1 ;  /* 0x000000000c157211 */ /* 0x010fca00078808ff */
[----:B------:R0:W-:Y:S04]  /*174f0*/  STL [R1+0x878], R21 ;  /* 0x0008781501007387 */ /* 0x0001e80000100800 */
[----:B------:R1:W-:Y:S01]  /*17500*/  STL [R1+0x854], R20 ;  /* 0x0008541401007387 */ /* 0x0003e20000100800 */
[-C--:B0-----:R-:W-:Y:S02]  /*17510*/  LEA R21, P5, R19, R0.reuse, 0x1 ;  /* 0x0000000013157211 */ /* 0x081fe400078a08ff */
[----:B-1----:R-:W-:Y:S02]  /*17520*/  LEA.HI.X.SX32 R20, R16, R5, 0x1, P6 ;  /* 0x0000000510147211 */ /* 0x002fe400030f0eff */
[----:B------:R-:W4:Y:S04]  /*17530*/  LDL.LU R16, [R1+0x100] ;  /* 0x0001000001107983 */ /* 0x000f280000300800 */
[----:B------:R0:W-:Y:S04]  /*17540*/  STL [R1+0x880], R21 ;  /* 0x0008801501007387 */ /* 0x0001e80000100800 */
[----:B------:R1:W-:Y:S01]  /*17550*/  STL [R1+0x858], R20 ;  /* 0x0008581401007387 */ /* 0x0003e20000100800 */
[----:B0-----:R-:W-:-:S02]  /*17560*/  LEA R21, P6, R6, R0, 0x1 ;  /* 0x0000000006157211 */ /* 0x001fc400078c08ff */
        /* <DEDUP_REMOVED lines=9> */
[----:B--2---:R-:W-:-:S02]  /*17600*/  LEA R21, P2, R10, R0, 0x1 ;  /* 0x000000000a157211 */ /* 0x004fc400078408ff */
[----:B0-----:R-:W-:Y:S02]  /*17610*/  LEA.HI.X.SX32 R20, R13, R5, 0x1, P3 ;  /* 0x000000050d147211 */ /* 0x001fe400018f0eff */
[----:B------:R-:W2:Y:S04]  /*17620*/  LDL.LU R13, [R1+0x130] ;  /* 0x00013000010d7983 */ /* 0x000ea80000300800 */
[----:B------:R3:W-:Y:S04]  /*17630*/  STL [R1+0x898], R21 ;  /* 0x0008981501007387 */ /* 0x0007e80000100800 */
[----:B------:R0:W-:Y:S01]  /*17640*/  STL [R1+0x86c], R20 ;  /* 0x00086c1401007387 */ /* 0x0001e20000100800 */
[----:B---3--:R-:W-:-:S02]  /*17650*/  LEA R21, P3, R9, R0, 0x1 ;  /* 0x0000000009157211 */ /* 0x008fc400078608ff */
[-C--:B0-----:R-:W-:Y:S02]  /*17660*/  LEA.HI.X.SX32 R20, R12, R5.reuse, 0x1, P4 ;  /* 0x000000050c147211 */ /* 0x081fe400020f0eff */
[----:B------:R-:W3:Y:S04]  /*17670*/  LDL.LU R12, [R1+0x134] ;  /* 0x00013400010c7983 */ /* 0x000ee80000300800 */
[----:B------:R-:W-:Y:S04]  /*17680*/  STL [R1+0x8a0], R21 ;  /* 0x0008a01501007387 */ /* 0x000fe80000100800 */
[----:B------:R0:W-:Y:S02]  /*17690*/  STL [R1+0x874], R20 ;  /* 0x0008741401007387 */ /* 0x0001e40000100800 */
[----:B0-----:R-:W-:-:S02]  /*176a0*/  LEA.HI.X.SX32 R20, R19, R5, 0x1, P5 ;  /* 0x0000000513147211 */ /* 0x001fc400028f0eff */
[----:B------:R-:W3:Y:S01]  /*176b0*/  LDL.LU R19, [R1+0x16c] ;  /* 0x00016c0001137983 */ /* 0x000ee20000300800 */
[----:B------:R-:W-:-:S05]  /*176c0*/  LEA R21, P4, R7, R0, 0x1 ;  /* 0x0000000007157211 */ /* 0x000fca00078808ff */
[----:B------:R-:W-:Y:S04]  /*176d0*/  STL [R1+0x8a8], R21 ;  /* 0x0008a81501007387 */ /* 0x000fe80000100800 */
[----:B------:R0:W-:Y:S02]  /*176e0*/  STL [R1+0x87c], R20 ;  /* 0x00087c1401007387 */ /* 0x0001e40000100800 */
[----:B0-----:R-:W-:Y:S02]  /*176f0*/  LEA.HI.X.SX32 R20, R6, R5, 0x1, P6 ;  /* 0x0000000506147211 */ /* 0x001fe400030f0eff */
[----:B------:R-:W3:Y:S01]  /*17700*/  LDL.LU R6, [R1+0x170] ;  /* 0x0001700001067983 */ /* 0x000ee20000300800 */
[----:B------:R-:W-:-:S05]  /*17710*/  LEA R21, P5, R18, R0, 0x1 ;  /* 0x0000000012157211 */ /* 0x000fca00078a08ff */
[----:B------:R0:W-:Y:S04]  /*17720*/  STL [R1+0x8b0], R21 ;  /* 0x0008b01501007387 */ /* 0x0001e80000100800 */
[----:B------:R1:W-:Y:S01]  /*17730*/  STL [R1+0x884], R20 ;  /* 0x0008841401007387 */ /* 0x0003e20000100800 */
[-C--:B0-----:R-:W-:Y:S02]  /*17740*/  LEA R21, P6, R4, R0.reuse, 0x1 ;  /* 0x0000000004157211 */ /* 0x081fe400078c08ff */
[----:B-1----:R-:W-:Y:S02]  /*17750*/  LEA.HI.X.SX32 R20, R11, R5, 0x1, P1 ;  /* 0x000000050b147211 */ /* 0x002fe400008f0eff */
[----:B------:R-:W3:Y:S04]  /*17760*/  LDL.LU R11, [R1+0x174] ;  /* 0x00017400010b7983 */ /* 0x000ee80000300800 */
[----:B------:R0:W-:Y:S04]  /*17770*/  STL [R1+0x8b8], R21 ;  /* 0x0008b81501007387 */ /* 0x0001e80000100800 */
[----:B------:R1:W-:Y:S01]  /*17780*/  STL [R1+0x88c], R20 ;  /* 0x00088c1401007387 */ /* 0x0003e20000100800 */
[----:B0-----:R-:W-:-:S02]  /*17790*/  LEA R21, P1, R25, R0, 0x1 ;  /* 0x0000000019157211 */ /* 0x001fc400078208ff */
        /* <DEDUP_REMOVED lines=10> */
[-C--:B-1----:R-:W-:Y:S02]  /*17840*/  LEA.HI.X.SX32 R20, R7, R5.reuse, 0x1, P4 ;  /* 0x0000000507147211 */ /* 0x082fe400020f0eff */
        /* <DEDUP_REMOVED lines=24> */
[----:B0-----:R-:W-:Y:S02]  /*179d0*/  LEA.HI.X.SX32 R20, R27, R5, 0x1, P3 ;  /* 0x000000051b147211 */ /* 0x001fe400018f0eff */
        /* <DEDUP_REMOVED lines=16> */
[----:B------:R-:W-:Y:S04]  /*17ae0*/  STL [R1+0x910], R21 ;  /* 0x0009101501007387 */ /* 0x000fe80000100800 */
[----:B------:R0:W-:Y:S02]  /*17af0*/  STL [R1+0x8e4], R20 ;  /* 0x0008e41401007387 */ /* 0x0001e40000100800 */
[----:B0-----:R-:W-:Y:S02]  /*17b00*/  LEA.HI.X.SX32 R20, R13, R5, 0x1, P1 ;  /* 0x000000050d147211 */ /* 0x001fe400008f0eff */
[-C--:B------:R-:W-:Y:S01]  /*17b10*/  LEA R21, P6, R10, R0.reuse, 0x1 ;  /* 0x000000000a157211 */ /* 0x080fe200078c08ff */
        /* <DEDUP_REMOVED lines=63> */
[-C--:B0-----:R-:W-:Y:S02]  /*17f10*/  LEA.HI.X.SX32 R20, R16, R5.reuse, 0x1, P2 ;  /* 0x0000000510147211 */ /* 0x081fe400010f0eff */
[----:B------:R-:W-:Y:S01]  /*17f20*/  LEA R21, P1, R19, R0, 0x1 ;  /* 0x0000000013157211 */ /* 0x000fe200078208ff */
[----:B------:R-:W3:Y:S04]  /*17f30*/  LDL.LU R16, [R1+0x224] ;  /* 0x0002240001107983 */ /* 0x000ee80000300800 */
[----:B------:R-:W-:Y:S04]  /*17f40*/  STL [R1+0x980], R21 ;  /* 0x0009801501007387 */ /* 0x000fe80000100800 */
[----:B------:R0:W-:Y:S02]  /*17f50*/  STL [R1+0x954], R20 ;  /* 0x0009541401007387 */ /* 0x0001e40000100800 */
[----:B0-----:R-:W-:-:S02]  /*17f60*/  LEA.HI.X.SX32 R20, R15, R5, 0x1, P3 ;  /* 0x000000050f147211 */ /* 0x001fc400018f0eff */
[-C--:B------:R-:W-:Y:S01]  /*17f70*/  LEA R21, P2, R6, R0.reuse, 0x1 ;  /* 0x0000000006157211 */ /* 0x080fe200078408ff */
        /* <DEDUP_REMOVED lines=13> */
[-C--:B--2---:R-:W-:Y:S02]  /*18050*/  LEA R21, P5, R9, R0.reuse, 0x1 ;  /* 0x0000000009157211 */ /* 0x084fe400078a08ff */
        /* <DEDUP_REMOVED lines=20> */
[-C--:B-1----:R-:W-:Y:S02]  /*181a0*/  LEA.HI.X.SX32 R20, R10, R5.reuse, 0x1, P4 ;  /* 0x000000050a147211 */ /* 0x082fe400020f0eff */
[----:B------:R-:W4:Y:S04]  /*181b0*/  LDL.LU R10, [R1+0x274] ;  /* 0x00027400010a7983 */ /* 0x000f280000300800 */
[----:B------:R-:W-:Y:S04]  /*181c0*/  STL [R1+0x9c0], R21 ;  /* 0x0009c01501007387 */ /* 0x000fe80000100800 */
[----:B------:R0:W-:Y:S02]  /*181d0*/  STL [R1+0x994], R20 ;  /* 0x0009941401007387 */ /* 0x0001e40000100800 */
[----:B0-----:R-:W-:-:S02]  /*181e0*/  LEA.HI.X.SX32 R20, R9, R5, 0x1, P5 ;  /* 0x0000000509147211 */ /* 0x001fc400028f0eff */
[----:B------:R-:W4:Y:S01]  /*181f0*/  LDL.LU R9, [R1+0x278] ;  /* 0x0002780001097983 */ /* 0x000f220000300800 */
[----:B------:R-:W-:-:S05]  /*18200*/  LEA R21, P4, R17, R0, 0x1 ;  /* 0x0000000011157211 */ /* 0x000fca00078808ff */
[----:B------:R-:W-:Y:S04]  /*18210*/  STL [R1+0x9c8], R21 ;  /* 0x0009c81501007387 */ /* 0x000fe80000100800 */
[----:B------:R0:W-:Y:S02]  /*18220*/  STL [R1+0x99c], R20 ;  /* 0x00099c1401007387 */ /* 0x0001e40000100800 */
[----:B0-----:R-:W-:Y:S02]  /*18230*/  LEA.HI.X.SX32 R20, R7, R5, 0x1, P6 ;  /* 0x0000000507147211 */ /* 0x001fe400030f0eff */
        /* <DEDUP_REMOVED lines=9> */
[-C--:B0-----:R-:W-:Y:S02]  /*182d0*/  LEA.HI.X.SX32 R20, R4, R5.reuse, 0x1, P2 ;  /* 0x0000000504147211 */ /* 0x081fe400010f0eff */
[----:B------:R-:W-:Y:S01]  /*182e0*/  LEA R21, P1, R15, R0, 0x1 ;  /* 0x000000000f157211 */ /* 0x000fe200078208ff */
[----:B------:R-:W4:Y:S04]  /*182f0*/  LDL.LU R4, [R1+0x288] ;  /* 0x0002880001047983 */ /* 0x000f280000300800 */
[----:B------:R-:W-:Y:S04]  /*18300*/  STL [R1+0x9e0], R21 ;  /* 0x0009e01501007387 */ /* 0x000fe80000100800 */
[----:B------:R0:W-:Y:S02]  /*18310*/  STL [R1+0x9b4], R20 ;  /* 0x0009b41401007387 */ /* 0x0001e40000100800 */
[----:B0-----:R-:W-:-:S02]  /*18320*/  LEA.HI.X.SX32 R20, R25, R5, 0x1, P3 ;  /* 0x0000000519147211 */ /* 0x001fc400018f0eff */
        /* <DEDUP_REMOVED lines=10> */
[----:B------:R-:W4:Y:S01]  /*183d0*/  LDL.LU R27, [R1+0x2b8] ;  /* 0x0002b800011b7983 */ /* 0x000f220000300800 */
[----:B--2---:R-:W-:-:S05]  /*183e0*/  LEA R21, P4, R12, R0, 0x1 ;  /* 0x000000000c157211 */ /* 0x004fca00078808ff */
[----:B------:R3:W-:Y:S04]  /*183f0*/  STL [R1+0x9f8], R21 ;  /* 0x0009f81501007387 */ /* 0x0007e80000100800 */
[----:B------:R0:W-:Y:S01]  /*18400*/  STL [R1+0x9cc], R20 ;  /* 0x0009cc1401007387 */ /* 0x0001e20000100800 */
[-C--:B---3--:R-:W-:Y:S02]  /*18410*/  LEA R21, P5, R19, R0.reuse, 0x1 ;  /* 0x0000000013157211 */ /* 0x088fe400078a08ff */
[----:B0-----:R-:W-:Y:S02]  /*18420*/  LEA.HI.X.SX32 R20, R16, R5, 0x1, P6 ;  /* 0x0000000510147211 */ /* 0x001fe400030f0eff */
[----:B------:R-:W2:Y:S04]  /*18430*/  LDL.LU R16, [R1+0x2c0] ;  /* 0x0002c00001107983 */ /* 0x000ea80000300800 */
[----:B------:R4:W-:Y:S04]  /*18440*/  STL [R1+0xa00], R21 ;  /* 0x000a001501007387 */ /* 0x0009e80000100800 */
[----:B------:R0:W-:Y:S01]  /*18450*/  STL [R1+0x9d4], R20 ;  /* 0x0009d41401007387 */ /* 0x0001e20000100800 */
[----:B----4-:R-:W-:-:S02]  /*18460*/  LEA R21, P6, R6, R0, 0x1 ;  /* 0x0000000006157211 */ /* 0x010fc400078c08ff */
        /* <DEDUP_REMOVED lines=52> */
[----:B------:R-:W-:Y:S04]  /*187b0*/  STL [R1+0xa58], R21 ;  /* 0x000a581501007387 */ /* 0x000fe80000100800 */
[----:B------:R0:W-:Y:S02]  /*187c0*/  STL [R1+0xa2c], R20 ;  /* 0x000a2c1401007387 */ /* 0x0001e40000100800 */
[-C--:B0-----:R-:W-:Y:S02]  /*187d0*/  LEA.HI.X.SX32 R20, R4, R5.reuse, 0x1, P6 ;  /* 0x0000000504147211 */ /* 0x081fe400030f0eff */
[----:B---3--:R-:W-:Y:S01]  /*187e0*/  LEA R21, P5, R15, R0, 0x1 ;  /* 0x000000000f157211 */ /* 0x008fe200078a08ff */
[----:B------:R-:W2:Y:S04]  /*187f0*/  LDL.LU R4, [R1+0x324] ;  /* 0x0003240001047983 */ /* 0x000ea80000300800 */
        /* <DEDUP_REMOVED lines=65> */
[----:B------:R-:W-:Y:S04]  /*18c10*/  STL [R1+0xac8], R21 ;  /* 0x000ac81501007387 */ /* 0x000fe80000100800 */
[----:B------:R0:W-:Y:S02]  /*18c20*/  STL [R1+0xa9c], R20 ;  /* 0x000a9c1401007387 */ /* 0x0001e40000100800 */
[----:B0-----:R-:W-:Y:S02]  /*18c30*/  LEA.HI.X.SX32 R20, R7, R5, 0x1, P2 ;  /* 0x0000000507147211 */ /* 0x001fe400010f0eff */
[-C--:B------:R-:W-:Y:S01]  /*18c40*/  LEA R21, P1, R27, R0.reuse, 0x1 ;  /* 0x000000001b157211 */ /* 0x080fe200078208ff */
        /* <DEDUP_REMOVED lines=372> */
[----:B------:R0:W-:Y:S01]  /*1a390*/  STL [R1+0xcf4], R20 ;  /* 0x000cf41401007387 */ /* 0x0001e20000100800 */
[----:B------:R-:W-:-:S03]  /*1a3a0*/  LEA.HI.X.SX32 R19, R19, R5, 0x1, P5 ;  /* 0x0000000513137211 */ /* 0x000fc600028f0eff */
[----:B0-----:R-:W4:Y:S01]  /*1a3b0*/  LDL.LU R20, [R1+0x150] ;  /* 0x0001500001147983 */ /* 0x001f220000300800 */
        /* <DEDUP_REMOVED lines=27> */
[----:B------:R0:W-:Y:S04]  /*1a570*/  STL [R1+0xd24], R19 ;  /* 0x000d241301007387 */ /* 0x0001e80000100800 */
[----:B0-----:R-:W4:Y:S01]  /*1a580*/  LDL.LU R19, [R1+0x138] ;  /* 0x0001380001137983 */ /* 0x001f220000300800 */
[----:B------:R-:W-:-:S02]  /*1a590*/  LEA.HI.X.SX32 R18, R18, R5, 0x1, P5 ;  /* 0x0000000512127211 */ /* 0x000fc400028f0eff */
        /* <DEDUP_REMOVED lines=11> */
[----:B------:R-:W-:Y:S01]  /*1a650*/  STL [R1+0xd68], R21 ;  /* 0x000d681501007387 */ /* 0x000fe20000100800 */
[----:B------:R-:W-:-:S03]  /*1a660*/  LEA.HI.X.SX32 R17, R17, R5, 0x1, P2 ;  /* 0x0000000511117211 */ /* 0x000fc600010f0eff */
[----:B------:R0:W-:Y:S04]  /*1a670*/  STL [R1+0xd3c], R18 ;  /* 0x000d3c1201007387 */ /* 0x0001e80000100800 */
[----:B0-----:R-:W4:Y:S01]  /*1a680*/  LDL.LU R18, [R1+0x120] ;  /* 0x0001200001127983 */ /* 0x001f220000300800 */
[----:B------:R-:W-:-:S05]  /*1a690*/  LEA R21, P1, R13, R0, 0x1 ;  /* 0x000000000d157211 */ /* 0x000fca00078208ff */
[----:B------:R-:W-:Y:S04]  /*1a6a0*/  STL [R1+0xd70], R21 ;  /* 0x000d701501007387 */ /* 0x000fe80000100800 */
[----:B------:R0:W-:Y:S01]  /*1a6b0*/  STL [R1+0xd44], R17 ;  /* 0x000d441101007387 */ /* 0x0001e20000100800 */
[-C--:B------:R-:W-:Y:S02]  /*1a6c0*/  LEA.HI.X.SX32 R16, R16, R5.reuse, 0x1, P4 ;  /* 0x0000000510107211 */ /* 0x080fe400020f0eff */
[----:B0-----:R-:W-:Y:S02]  /*1a6d0*/  LEA.HI.X.SX32 R17, R27, R5, 0x1, P3 ;  /* 0x000000051b117211 */ /* 0x001fe400018f0eff */
[-C--:B------:R-:W-:Y:S01]  /*1a6e0*/  LEA R21, P2, R12, R0.reuse, 0x1 ;  /* 0x000000000c157211 */ /* 0x080fe200078408ff */
[----:B------:R-:W4:Y:S04]  /*1a6f0*/  LDL.LU R27, [R1+0x11c] ;  /* 0x00011c00011b7983 */ /* 0x000f280000300800 */
[----:B------:R-:W-:Y:S04]  /*1a700*/  STL [R1+0xd78], R21 ;  /* 0x000d781501007387 */ /* 0x000fe80000100800 */
[----:B------:R0:W-:Y:S04]  /*1a710*/  STL [R1+0xd4c], R17 ;  /* 0x000d4c1101007387 */ /* 0x0001e80000100800 */
[----:B0-----:R-:W4:Y:S01]  /*1a720*/  LDL.LU R17, [R1+0x118] ;  /* 0x0001180001117983 */ /* 0x001f220000300800 */
[----:B------:R-:W-:-:S05]  /*1a730*/  LEA R21, P3, R20, R0, 0x1 ;  /* 0x0000000014157211 */ /* 0x000fca00078608ff */
[----:B------:R-:W-:Y:S04]  /*1a740*/  STL [R1+0xd80], R21 ;  /* 0x000d801501007387 */ /* 0x000fe80000100800 */
[----:B------:R0:W-:Y:S01]  /*1a750*/  STL [R1+0xd54], R16 ;  /* 0x000d541001007387 */ /* 0x0001e20000100800 */
[----:B------:R-:W-:-:S03]  /*1a760*/  LEA.HI.X.SX32 R22, R15, R5, 0x1, P5 ;  /* 0x000000050f167211 */ /* 0x000fc600028f0eff */
[----:B0-----:R-:W4:Y:S01]  /*1a770*/  LDL.LU R16, [R1+0x114] ;  /* 0x0001140001107983 */ /* 0x001f220000300800 */
[----:B------:R-:W-:-:S05]  /*1a780*/  LEA R21, P4, R6, R0, 0x1 ;  /* 0x0000000006157211 */ /* 0x000fca00078808ff */
[----:B------:R0:W-:Y:S04]  /*1a790*/  STL [R1+0xd88], R21 ;  /* 0x000d881501007387 */ /* 0x0001e80000100800 */
[----:B------:R-:W4:Y:S04]  /*1a7a0*/  LDL.LU R15, [R1+0x110] ;  /* 0x00011000010f7983 */ /* 0x000f280000300800 */
[----:B------:R1:W-:Y:S01]  /*1a7b0*/  STL [R1+0xd5c], R22 ;  /* 0x000d5c1601007387 */ /* 0x0003e20000100800 */
[----:B0-----:R-:W-:Y:S02]  /*1a7c0*/  LEA R21, P5, R11, R0, 0x1 ;  /* 0x000000000b157211 */ /* 0x001fe400078a08ff */
[----:B-1----:R-:W-:-:S03]  /*1a7d0*/  LEA.HI.X.SX32 R22, R14, R5, 0x1, P6 ;  /* 0x000000050e167211 */ /* 0x002fc600030f0eff */
[----:B------:R-:W-:Y:S04]  /*1a7e0*/  STL [R1+0xd90], R21 ;  /* 0x000d901501007387 */ /* 0x000fe80000100800 */
[----:B------:R-:W4:Y:S04]  /*1a7f0*/  LDL.LU R14, [R1+0x10c] ;  /* 0x00010c00010e7983 */ /* 0x000f280000300800 */
[----:B------:R0:W-:Y:S02]  /*1a800*/  STL [R1+0xd64], R22 ;  /* 0x000d641601007387 */ /* 0x0001e40000100800 */
[----:B0-----:R-:W-:-:S02]  /*1a810*/  LEA.HI.X.SX32 R22, R13, R5, 0x1, P1 ;  /* 0x000000050d167211 */ /* 0x001fc400008f0eff */
[----:B------:R-:W-:-:S05]  /*1a820*/  LEA R21, P6, R10, R0, 0x1 ;  /* 0x000000000a157211 */ /* 0x000fca00078c08ff */
[----:B------:R0:W-:Y:S04]  /*1a830*/  STL [R1+0xd98], R21 ;  /* 0x000d981501007387 */ /* 0x0001e80000100800 */
[----:B------:R-:W4:Y:S04]  /*1a840*/  LDL.LU R13, [R1+0x108] ;  /* 0x00010800010d7983 */ /* 0x000f280000300800 */
[----:B------:R1:W-:Y:S01]  /*1a850*/  STL [R1+0xd6c], R22 ;  /* 0x000d6c1601007387 */ /* 0x0003e20000100800 */
[----:B0-----:R-:W-:Y:S02]  /*1a860*/  LEA R21, P1, R9, R0, 0x1 ;  /* 0x0000000009157211 */ /* 0x001fe400078208ff */
[----:B-1----:R-:W-:-:S03]  /*1a870*/  LEA.HI.X.SX32 R22, R12, R5, 0x1, P2 ;  /* 0x000000050c167211 */ /* 0x002fc600010f0eff */
[----:B------:R0:W-:Y:S04]  /*1a880*/  STL [R1+0xda0], R21 ;  /* 0x000da01501007387 */ /* 0x0001e80000100800 */
[----:B------:R-:W4:Y:S04]  /*1a890*/  LDL.LU R12, [R1+0xf8] ;  /* 0x0000f800010c7983 */ /* 0x000f280000300800 */
[----:B------:R1:W-:Y:S01]  /*1a8a0*/  STL [R1+0xd74], R22 ;  /* 0x000d741601007387 */ /* 0x0003e20000100800 */
[----:B0-----:R-:W-:Y:S02]  /*1a8b0*/  LEA R21, P2, R7, R0, 0x1 ;  /* 0x0000000007157211 */ /* 0x001fe400078408ff */
[----:B-1----:R-:W-:-:S03]  /*1a8c0*/  LEA.HI.X.SX32 R22, R20, R5, 0x1, P3 ;  /* 0x0000000514167211 */ /* 0x002fc600018f0eff */
[----:B------:R0:W-:Y:S04]  /*1a8d0*/  STL [R1+0xda8], R21 ;  /* 0x000da81501007387 */ /* 0x0001e80000100800 */
[----:B------:R-:W-:Y:S01]  /*1a8e0*/  STL [R1+0xd7c], R22 ;  /* 0x000d7c1601007387 */ /* 0x000fe20000100800 */
[----:B0-----:R-:W-:-:S03]  /*1a8f0*/  LEA.HI.X.SX32 R21, R6, R5, 0x1, P4 ;  /* 0x0000000506157211 */ /* 0x001fc600020f0eff */
[----:B------:R-:W4:Y:S01]  /*1a900*/  LDL.LU R6, [R1+0xc8] ;  /* 0x0000c80001067983 */ /* 0x000f220000300800 */
[----:B------:R-:W-:-:S05]  /*1a910*/  LEA R20, P3, R19, R0, 0x1 ;  /* 0x0000000013147211 */ /* 0x000fca00078608ff */
[----:B------:R-:W-:Y:S04]  /*1a920*/  STL [R1+0xdb0], R20 ;  /* 0x000db01401007387 */ /* 0x000fe80000100800 */
[----:B------:R0:W-:Y:S02]  /*1a930*/  STL [R1+0xd84], R21 ;  /* 0x000d841501007387 */ /* 0x0001e40000100800 */
[----:B0-----:R-:W-:Y:S02]  /*1a940*/  LEA.HI.X.SX32 R21, R11, R5, 0x1, P5 ;  /* 0x000000050b157211 */ /* 0x001fe400028f0eff */
        /* <DEDUP_REMOVED lines=10> */
[----:B----4-:R-:W-:Y:S01]  /*1a9f0*/  LEA R20, P6, R18, R0, 0x1 ;  /* 0x0000000012147211 */ /* 0x010fe200078c08ff */
[----:B------:R-:W3:Y:S04]  /*1aa00*/  LDL.LU R9, [R1+0xbc] ;  /* 0x0000bc0001097983 */ /* 0x000ee80000300800 */
[----:B------:R-:W-:Y:S04]  /*1aa10*/  STL [R1+0xdc8], R20 ;  /* 0x000dc81401007387 */ /* 0x000fe80000100800 */
[----:B------:R0:W-:Y:S02]  /*1aa20*/  STL [R1+0xd9c], R21 ;  /* 0x000d9c1501007387 */ /* 0x0001e40000100800 */
[----:B0-----:R-:W-:-:S02]  /*1aa30*/  LEA.HI.X.SX32 R21, R7, R5, 0x1, P2 ;  /* 0x0000000507157211 */ /* 0x001fc400010f0eff */
[----:B------:R-:W4:Y:S01]  /*1aa40*/  LDL.LU R7, [R1+0xb8] ;  /* 0x0000b80001077983 */ /* 0x000f220000300800 */
[----:B------:R-:W-:-:S05]  /*1aa50*/  LEA R20, P1, R27, R0, 0x1 ;  /* 0x000000001b147211 */ /* 0x000fca00078208ff */
[----:B------:R0:W-:Y:S04]  /*1aa60*/  STL [R1+0xdd0], R20 ;  /* 0x000dd01401007387 */ /* 0x0001e80000100800 */
[----:B------:R1:W-:Y:S01]  /*1aa70*/  STL [R1+0xda4], R21 ;  /* 0x000da41501007387 */ /* 0x0003e20000100800 */
[----:B0-----:R-:W-:Y:S02]  /*1aa80*/  LEA R20, P2, R17, R0, 0x1 ;  /* 0x0000000011147211 */ /* 0x001fe400078408ff */
[----:B-1----:R-:W-:-:S03]  /*1aa90*/  LEA.HI.X.SX32 R21, R19, R5, 0x1, P3 ;  /* 0x0000000513157211 */ /* 0x002fc600018f0eff */
[----:B------:R0:W-:Y:S04]  /*1aaa0*/  STL [R1+0xdd8], R20 ;  /* 0x000dd81401007387 */ /* 0x0001e80000100800 */
[----:B0-----:R-:W4:Y:S01]  /*1aab0*/  LDL.LU R20, [R1+0xb4] ;  /* 0x0000b40001147983 */ /* 0x001f220000300800 */
[----:B------:R-:W-:-:S03]  /*1aac0*/  LEA R19, P3, R16, R0, 0x1 ;  /* 0x0000000010137211 */ /* 0x000fc600078608ff */
[----:B------:R0:W-:Y:S04]  /*1aad0*/  STL [R1+0xdac], R21 ;  /* 0x000dac1501007387 */ /* 0x0001e80000100800 */
[----:B------:R-:W-:Y:S01]  /*1aae0*/  STL [R1+0xde0], R19 ;  /* 0x000de01301007387 */ /* 0x000fe20000100800 */
[----:B0-----:R-:W-:-:S03]  /*1aaf0*/  LEA.HI.X.SX32 R21, R4, R5, 0x1, P4 ;  /* 0x0000000504157211 */ /* 0x001fc600020f0eff */
[----:B------:R-:W4:Y:S04]  /*1ab00*/  LDL.LU R4, [R1+0xb0] ;  /* 0x0000b00001047983 */ /* 0x000f280000300800 */
[----:B------:R0:W-:Y:S02]  /*1ab10*/  STL [R1+0xdb4], R21 ;  /* 0x000db41501007387 */ /* 0x0001e40000100800 */
[-C--:B0-----:R-:W-:Y:S02]  /*1ab20*/  LEA.HI.X.SX32 R21, R25, R5.reuse, 0x1, P5 ;  /* 0x0000000519157211 */ /* 0x081fe400028f0eff */
[-C--:B------:R-:W-:Y:S02]  /*1ab30*/  LEA.HI.X.SX32 R17, R17, R5.reuse, 0x1, P2 ;  /* 0x0000000511117211 */ /* 0x080fe400010f0eff */
[----:B------:R-:W-:-:S02]  /*1ab40*/  LEA.HI.X.SX32 R16, R16, R5, 0x1, P3 ;  /* 0x0000000510107211 */ /* 0x000fc400018f0eff */
[----:B------:R-:W-:-:S05]  /*1ab50*/  LEA R19, P4, R15, R0, 0x1 ;  /* 0x000000000f137211 */ /* 0x000fca00078808ff */
[----:B------:R0:W-:Y:S04]  /*1ab60*/  STL [R1+0xde8], R19 ;  /* 0x000de81301007387 */ /* 0x0001e80000100800 */
[----:B------:R-:W4:Y:S04]  /*1ab70*/  LDL.LU R25, [R1+0xac] ;  /* 0x0000ac0001197983 */ /* 0x000f280000300800 */
[----:B------:R1:W-:Y:S01]  /*1ab80*/  STL [R1+0xdbc], R21 ;  /* 0x000dbc1501007387 */ /* 0x0003e20000100800 */
[----:B0-----:R-:W-:Y:S02]  /*1ab90*/  LEA R19, P5, R14, R0, 0x1 ;  /* 0x000000000e137211 */ /* 0x001fe400078a08ff */
[----:B-1----:R-:W-:-:S03]  /*1aba0*/  LEA.HI.X.SX32 R21, R18, R5, 0x1, P6 ;  /* 0x0000000512157211 */ /* 0x002fc600030f0eff */
[----:B------:R0:W-:Y:S04]  /*1abb0*/  STL [R1+0xdf0], R19 ;  /* 0x000df01301007387 */ /* 0x0001e80000100800 */
[----:B0-----:R-:W4:Y:S04]  /*1abc0*/  LDL.LU R19, [R1+0xa4] ;  /* 0x0000a40001137983 */ /* 0x001f280000300800 */
[----:B------:R0:W-:Y:S01]  /*1abd0*/  STL [R1+0xdc4], R21 ;  /* 0x000dc41501007387 */ /* 0x0001e20000100800 */
[----:B------:R-:W-:Y:S02]  /*1abe0*/  LEA R18, P6, R13, R0, 0x1 ;  /* 0x000000000d127211 */ /* 0x000fe400078c08ff */
[----:B0-----:R-:W-:-:S03]  /*1abf0*/  LEA.HI.X.SX32 R21, R27, R5, 0x1, P1 ;  /* 0x000000051b157211 */ /* 0x001fc600008f0eff */
[----:B------:R0:W-:Y:S04]  /*1ac00*/  STL [R1+0xdf8], R18 ;  /* 0x000df81201007387 */ /* 0x0001e80000100800 */
[----:B------:R-:W4:Y:S04]  /*1ac10*/  LDL.LU R27, [R1+0xa0] ;  /* 0x0000a000011b7983 */ /* 0x000f280000300800 */
[----:B------:R-:W-:Y:S01]  /*1ac20*/  STL [R1+0xdcc], R21 ;  /* 0x000dcc1501007387 */ /* 0x000fe20000100800 */
[----:B0-----:R-:W-:-:S05]  /*1ac30*/  LEA R18, P1, R12, R0, 0x1 ;  /* 0x000000000c127211 */ /* 0x001fca00078208ff */
[----:B------:R0:W-:Y:S04]  /*1ac40*/  STL [R1+0xe00], R18 ;  /* 0x000e001201007387 */ /* 0x0001e80000100800 */
[----:B0-----:R-:W4:Y:S04]  /*1ac50*/  LDL.LU R18, [R1+0x9c] ;  /* 0x00009c0001127983 */ /* 0x001f280000300800 */
[----:B------:R0:W-:Y:S01]  /*1ac60*/  STL [R1+0xdd4], R17 ;  /* 0x000dd41101007387 */ /* 0x0001e20000100800 */
[----:B------:R-:W-:Y:S02]  /*1ac70*/  LEA.HI.X.SX32 R15, R15, R5, 0x1, P4 ;  /* 0x000000050f0f7211 */ /* 0x000fe400020f0eff */
[-C--:B------:R-:W-:Y:S01]  /*1ac80*/  LEA R21, P2, R6, R0.reuse, 0x1 ;  /* 0x0000000006157211 */ /* 0x080fe200078408ff */
[----:B0-----:R-:W4:Y:S04]  /*1ac90*/  LDL.LU R17, [R1+0x98] ;  /* 0x0000980001117983 */ /* 0x001f280000300800 */
[----:B------:R-:W-:Y:S04]  /*1aca0*/  STL [R1+0xe08], R21 ;  /* 0x000e081501007387 */ /* 0x000fe80000100800 */
[----:B------:R0:W-:Y:S04]  /*1acb0*/  STL [R1+0xddc], R16 ;  /* 0x000ddc1001007387 */ /* 0x0001e80000100800 */
[----:B0-----:R-:W4:Y:S01]  /*1acc0*/  LDL.LU R16, [R1+0x88] ;  /* 0x0000880001107983 */ /* 0x001f220000300800 */
[----:B------:R-:W-:-:S05]  /*1acd0*/  LEA R21, P3, R11, R0, 0x1 ;  /* 0x000000000b157211 */ /* 0x000fca00078608ff */
[----:B------:R-:W-:Y:S04]  /*1ace0*/  STL [R1+0xe10], R21 ;  /* 0x000e101501007387 */ /* 0x000fe80000100800 */
[----:B------:R0:W-:Y:S04]  /*1acf0*/  STL [R1+0xde4], R15 ;  /* 0x000de40f01007387 */ /* 0x0001e80000100800 */
[----:B0-----:R-:W4:Y:S01]  /*1ad00*/  LDL.LU R15, [R1+0x84] ;  /* 0x00008400010f7983 */ /* 0x001f220000300800 */
[----:B------:R-:W-:Y:S02]  /*1ad10*/  LEA.HI.X.SX32 R21, R14, R5, 0x1, P5 ;  /* 0x000000050e157211 */ /* 0x000fe400028f0eff */
[----:B--2---:R-:W-:-:S05]  /*1ad20*/  LEA R22, P4, R10, R0, 0x1 ;  /* 0x000000000a167211 */ /* 0x004fca00078808ff */
[----:B------:R3:W-:Y:S04]  /*1ad30*/  STL [R1+0xe18], R22 ;  /* 0x000e181601007387 */ /* 0x0007e80000100800 */
[----:B------:R-:W2:Y:S04]  /*1ad40*/  LDL.LU R14, [R1+0x7c] ;  /* 0x00007c00010e7983 */ /* 0x000ea80000300800 */
[----:B------:R0:W-:Y:S01]  /*1ad50*/  STL [R1+0xdec], R21 ;  /* 0x000dec1501007387 */ /* 0x0001e20000100800 */
[----:B---3--:R-:W-:Y:S02]  /*1ad60*/  LEA R22, P5, R9, R0, 0x1 ;  /* 0x0000000009167211 */ /* 0x008fe400078a08ff */
[----:B0-----:R-:W-:-:S03]  /*1ad70*/  LEA.HI.X.SX32 R21, R13, R5, 0x1, P6 ;  /* 0x000000050d157211 */ /* 0x001fc600030f0eff */
[----:B------:R4:W-:Y:S04]  /*1ad80*/  STL [R1+0xe20], R22 ;  /* 0x000e201601007387 */ /* 0x0009e80000100800 */
[----:B------:R-:W3:Y:S04]  /*1ad90*/  LDL.LU R13, [R1+0x78] ;  /* 0x00007800010d7983 */ /* 0x000ee80000300800 */
[----:B------:R0:W-:Y:S01]  /*1ada0*/  STL [R1+0xdf4], R21 ;  /* 0x000df41501007387 */ /* 0x0001e20000100800 */
[----:B----4-:R-:W-:Y:S02]  /*1adb0*/  LEA R22, P6, R7, R0, 0x1 ;  /* 0x0000000007167211 */ /* 0x010fe400078c08ff */
[----:B0-----:R-:W-:-:S03]  /*1adc0*/  LEA.HI.X.SX32 R21, R12, R5, 0x1, P1 ;  /* 0x000000050c157211 */ /* 0x001fc600008f0eff */
[----:B------:R-:W-:Y:S04]  /*1add0*/  STL [R1+0xe28], R22 ;  /* 0x000e281601007387 */ /* 0x000fe80000100800 */
[----:B------:R-:W4:Y:S04]  /*1ade0*/  LDL.LU R12, [R1+0x74] ;  /* 0x00007400010c7983 */ /* 0x000f280000300800 */
[----:B------:R0:W-:Y:S02]  /*1adf0*/  STL [R1+0xdfc], R21 ;  /* 0x000dfc1501007387 */ /* 0x0001e40000100800 */
[----:B0-----:R-:W-:-:S02]  /*1ae00*/  LEA.HI.X.SX32 R21, R6, R5, 0x1, P2 ;  /* 0x0000000506157211 */ /* 0x001fc400010f0eff */
[----:B------:R-:W4:Y:S01]  /*1ae10*/  LDL.LU R6, [R1+0x70] ;  /* 0x0000700001067983 */ /* 0x000f220000300800 */
[----:B------:R-:W-:-:S05]  /*1ae20*/  LEA R22, P1, R20, R0, 0x1 ;  /* 0x0000000014167211 */ /* 0x000fca00078208ff */
[----:B------:R0:W-:Y:S04]  /*1ae30*/  STL [R1+0xe30], R22 ;  /* 0x000e301601007387 */ /* 0x0001e80000100800 */
[----:B------:R1:W-:Y:S01]  /*1ae40*/  STL [R1+0xe04], R21 ;  /* 0x000e041501007387 */ /* 0x0003e20000100800 */
[----:B0-----:R-:W-:Y:S02]  /*1ae50*/  LEA R22, P2, R4, R0, 0x1 ;  /* 0x0000000004167211 */ /* 0x001fe400078408ff */
        /* <DEDUP_REMOVED lines=12> */
[----:B------:R0:W-:Y:S04]  /*1af20*/  STL [R1+0xe48], R22 ;  /* 0x000e481601007387 */ /* 0x0001e80000100800 */
[----:B------:R-:W-:Y:S01]  /*1af30*/  STL [R1+0xe1c], R21 ;  /* 0x000e1c1501007387 */ /* 0x000fe20000100800 */
[----:B0-----:R-:W-:Y:S02]  /*1af40*/  LEA.HI.X.SX32 R22, R7, R5, 0x1, P6 ;  /* 0x0000000507167211 */ /* 0x001fe400030f0eff */
[----:B------:R-:W-:-:S05]  /*1af50*/  LEA R23, P5, R27, R0, 0x1 ;  /* 0x000000001b177211 */ /* 0x000fca00078a08ff */
[----:B------:R-:W-:Y:S04]  /*1af60*/  STL [R1+0xe50], R23 ;  /* 0x000e501701007387 */ /* 0x000fe80000100800 */
[----:B------:R-:W4:Y:S04]  /*1af70*/  LDL.LU R7, [R1+0x60] ;  /* 0x0000600001077983 */ /* 0x000f280000300800 */
[----:B------:R0:W-:Y:S02]  /*1af80*/  STL [R1+0xe24], R22 ;  /* 0x000e241601007387 */ /* 0x0001e40000100800 */
[----:B0-----:R-:W-:-:S02]  /*1af90*/  LEA.HI.X.SX32 R22, R20, R5, 0x1, P1 ;  /* 0x0000000514167211 */ /* 0x001fc400008f0eff */
[----:B------:R-:W-:-:S05]  /*1afa0*/  LEA R21, P6, R18, R0, 0x1 ;  /* 0x0000000012157211 */ /* 0x000fca00078c08ff */
[----:B------:R0:W-:Y:S01]  /*1afb0*/  STL [R1+0xe58], R21 ;  /* 0x000e581501007387 */ /* 0x0001e20000100800 */
[----:B------:R-:W-:-:S03]  /*1afc0*/  LEA.HI.X.SX32 R20, R4, R5, 0x1, P2 ;  /* 0x0000000504147211 */ /* 0x000fc600010f0eff */
[----:B------:R-:W-:Y:S04]  /*1afd0*/  STL [R1+0xe2c], R22 ;  /* 0x000e2c1601007387 */ /* 0x000fe80000100800 */
[----:B------:R-:W4:Y:S01]  /*1afe0*/  LDL.LU R4, [R1+0x5c] ;  /* 0x00005c0001047983 */ /* 0x000f220000300800 */
[----:B0-----:R-:W-:-:S05]  /*1aff0*/  LEA R21, P1, R17, R0, 0x1 ;  /* 0x0000000011157211 */ /* 0x001fca00078208ff */
[----:B------:R0:W-:Y:S04]  /*1b000*/  STL [R1+0xe60], R21 ;  /* 0x000e601501007387 */ /* 0x0001e80000100800 */
[----:B------:R1:W-:Y:S01]  /*1b010*/  STL [R1+0xe34], R20 ;  /* 0x000e341401007387 */ /* 0x0003e20000100800 */
[----:B0-----:R-:W-:Y:S02]  /*1b020*/  LEA.HI.X.SX32 R21, R25, R5, 0x1, P3 ;  /* 0x0000000519157211 */ /* 0x001fe400018f0eff */
[----:B------:R-:W-:-:S05]  /*1b030*/  LEA R22, P2, R16, R0, 0x1 ;  /* 0x0000000010167211 */ /* 0x000fca00078408ff */
[----:B------:R-:W-:Y:S04]  /*1b040*/  STL [R1+0xe68], R22 ;  /* 0x000e681601007387 */ /* 0x000fe80000100800 */
[----:B------:R-:W4:Y:S04]  /*1b050*/  LDL.LU R25, [R1+0x58] ;  /* 0x0000580001197983 */ /* 0x000f280000300800 */
[----:B------:R0:W-:Y:S01]  /*1b060*/  STL [R1+0xe3c], R21 ;  /* 0x000e3c1501007387 */ /* 0x0001e20000100800 */
[----:B-1----:R-:W-:Y:S02]  /*1b070*/  LEA R20, P3, R15, R0, 0x1 ;  /* 0x000000000f147211 */ /* 0x002fe400078608ff */
[----:B0-----:R-:W-:-:S02]  /*1b080*/  LEA.HI.X.SX32 R21, R19, R5, 0x1, P4 ;  /* 0x0000000513157211 */ /* 0x001fc400020f0eff */
[----:B------:R-:W-:Y:S01]  /*1b090*/  LEA.HI.X.SX32 R19, R27, R5, 0x1, P5 ;  /* 0x000000051b137211 */ /* 0x000fe200028f0eff */
[----:B------:R2:W-:Y:S04]  /*1b0a0*/  STL [R1+0xe70], R20 ;  /* 0x000e701401007387 */ /* 0x0005e80000100800 */
[----:B------:R-:W-:Y:S04]  /*1b0b0*/  STL [R1+0xe44], R21 ;  /* 0x000e441501007387 */ /* 0x000fe80000100800 */
[----:B------:R-:W4:Y:S01]  /*1b0c0*/  LDL.LU R27, [R1+0x54] ;  /* 0x00005400011b7983 */ /* 0x000f220000300800 */
[----:B--2---:R-:W-:-:S05]  /*1b0d0*/  LEA R20, P4, R14, R0, 0x1 ;  /* 0x000000000e147211 */ /* 0x004fca00078808ff */
[----:B------:R3:W-:Y:S04]  /*1b0e0*/  STL [R1+0xe78], R20 ;  /* 0x000e781401007387 */ /* 0x0007e80000100800 */
[----:B------:R0:W-:Y:S01]  /*1b0f0*/  STL [R1+0xe4c], R19 ;  /* 0x000e4c1301007387 */ /* 0x0001e20000100800 */
[-C--:B------:R-:W-:Y:S02]  /*1b100*/  LEA.HI.X.SX32 R17, R17, R5.reuse, 0x1, P1 ;  /* 0x0000000511117211 */ /* 0x080fe400008f0eff */
[----:B---3--:R-:W-:Y:S02]  /*1b110*/  LEA R20, P5, R13, R0, 0x1 ;  /* 0x000000000d147211 */ /* 0x008fe400078a08ff */
[----:B0-----:R-:W-:-:S03]  /*1b120*/  LEA.HI.X.SX32 R19, R18, R5, 0x1, P6 ;  /* 0x0000000512137211 */ /* 0x001fc600030f0eff */
[----:B------:R-:W-:Y:S04]  /*1b130*/  STL [R1+0xe80], R20 ;  /* 0x000e801401007387 */ /* 0x000fe80000100800 */
[----:B------:R-:W2:Y:S04]  /*1b140*/  LDL.LU R24, [R1+0x50] ;  /* 0x0000500001187983 */ /* 0x000ea80000300800 */
[----:B------:R-:W-:Y:S01]  /*1b150*/  STL [R1+0xe54], R19 ;  /* 0x000e541301007387 */ /* 0x000fe20000100800 */
[----:B----4-:R-:W-:-:S05]  /*1b160*/  LEA R18, P6, R12, R0, 0x1 ;  /* 0x000000000c127211 */ /* 0x010fca00078c08ff */
[----:B------:R0:W-:Y:S04]  /*1b170*/  STL [R1+0xe88], R18 ;  /* 0x000e881201007387 */ /* 0x0001e80000100800 */
[----:B------:R-:W3:Y:S04]  /*1b180*/  LDL.LU R23, [R1+0x4c] ;  /* 0x00004c0001177983 */ /* 0x000ee80000300800 */
[----:B------:R1:W-:Y:S01]  /*1b190*/  STL [R1+0xe5c], R17 ;  /* 0x000e5c1101007387 */ /* 0x0003e20000100800 */
[----:B0-----:R-:W-:Y:S02]  /*1b1a0*/  LEA R18, P1, R6, R0, 0x1 ;  /* 0x0000000006127211 */ /* 0x001fe400078208ff */
[----:B-1----:R-:W-:-:S03]  /*1b1b0*/  LEA.HI.X.SX32 R17, R16, R5, 0x1, P2 ;  /* 0x0000000510117211 */ /* 0x002fc600010f0eff */
[----:B------:R-:W-:Y:S01]  /*1b1c0*/  STL [R1+0xe90], R18 ;  /* 0x000e901201007387 */ /* 0x000fe20000100800 */
[----:B------:R-:W-:-:S03]  /*1b1d0*/  LEA.HI.X.SX32 R15, R15, R5, 0x1, P3 ;  /* 0x000000050f0f7211 */ /* 0x000fc600018f0eff */
[----:B------:R-:W-:Y:S04]  /*1b1e0*/  STL [R1+0xe64], R17 ;  /* 0x000e641101007387 */ /* 0x000fe80000100800 */
[----:B------:R-:W4:Y:S01]  /*1b1f0*/  LDL.LU R22, [R1+0x44] ;  /* 0x0000440001167983 */ /* 0x000f220000300800 */
[----:B------:R-:W-:-:S05]  /*1b200*/  LEA R16, P2, R11, R0, 0x1 ;  /* 0x000000000b107211 */ /* 0x000fca00078408ff */
[----:B------:R-:W-:Y:S04]  /*1b210*/  STL [R1+0xe98], R16 ;  /* 0x000e981001007387 */ /* 0x000fe80000100800 */
[----:B------:R0:W-:Y:S04]  /*1b220*/  STL [R1+0xe6c], R15 ;  /* 0x000e6c0f01007387 */ /* 0x0001e80000100800 */
[----:B------:R-:W4:Y:S01]  /*1b230*/  LDL.LU R21, [R1+0x38] ;  /* 0x0000380001157983 */ /* 0x000f220000300800 */
[----:B0-----:R-:W-:Y:S02]  /*1b240*/  LEA.HI.X.SX32 R15, R14, R5, 0x1, P4 ;  /* 0x000000050e0f7211 */ /* 0x001fe400020f0eff */
[----:B------:R-:W-:-:S05]  /*1b250*/  LEA R16, P3, R10, R0, 0x1 ;  /* 0x000000000a107211 */ /* 0x000fca00078608ff */
[----:B------:R-:W-:Y:S04]  /*1b260*/  STL [R1+0xea0], R16 ;  /* 0x000ea01001007387 */ /* 0x000fe80000100800 */
[----:B------:R-:W-:Y:S04]  /*1b270*/  STL [R1+0xe74], R15 ;  /* 0x000e740f01007387 */ /* 0x000fe80000100800 */
[----:B------:R-:W4:Y:S01]  /*1b280*/  LDL.LU R20, [R1+0x34] ;  /* 0x0000340001147983 */ /* 0x000f220000300800 */
[-C--:B------:R-:W-:Y:S02]  /*1b290*/  LEA.HI.X.SX32 R13, R13, R5.reuse, 0x1, P5 ;  /* 0x000000050d0d7211 */ /* 0x080fe400028f0eff */
[----:B------:R-:W-:-:S02]  /*1b2a0*/  LEA.HI.X.SX32 R11, R11, R5, 0x1, P2 ;  /* 0x000000050b0b7211 */ /* 0x000fc400010f0eff */
[----:B------:R-:W-:-:S05]  /*1b2b0*/  LEA R14, P4, R9, R0, 0x1 ;  /* 0x00000000090e7211 */ /* 0x000fca00078808ff */
[----:B------:R-:W-:Y:S04]  /*1b2c0*/  STL [R1+0xea8], R14 ;  /* 0x000ea80e01007387 */ /* 0x000fe80000100800 */
[----:B------:R-:W4:Y:S04]  /*1b2d0*/  LDL.LU R19, [R1+0x30] ;  /* 0x0000300001137983 */ /* 0x000f280000300800 */
[----:B------:R0:W-:Y:S04]  /*1b2e0*/  STL [R1+0xe7c], R13 ;  /* 0x000e7c0d01007387 */ /* 0x0001e80000100800 */
[----:B------:R-:W4:Y:S01]  /*1b2f0*/  LDL.LU R18, [R1+0x2c] ;  /* 0x00002c0001127983 */ /* 0x000f220000300800 */
[----:B0-----:R-:W-:-:S02]  /*1b300*/  LEA.HI.X.SX32 R13, R12, R5, 0x1, P6 ;  /* 0x000000050c0d7211 */ /* 0x001fc400030f0eff */
[----:B------:R-:W-:-:S05]  /*1b310*/  LEA R14, P5, R7, R0, 0x1 ;  /* 0x00000000070e7211 */ /* 0x000fca00078a08ff */
[----:B------:R-:W-:Y:S04]  /*1b320*/  STL [R1+0xeb0], R14 ;  /* 0x000eb00e01007387 */ /* 0x000fe80000100800 */
[----:B------:R-:W4:Y:S04]  /*1b330*/  LDL.LU R17, [R1+0x28] ;  /* 0x0000280001117983 */ /* 0x000f280000300800 */
[----:B------:R0:W-:Y:S04]  /*1b340*/  STL [R1+0xe84], R13 ;  /* 0x000e840d01007387 */ /* 0x0001e80000100800 */
[----:B------:R-:W4:Y:S01]  /*1b350*/  LDL.LU R16, [R1+0x24] ;  /* 0x0000240001107983 */ /* 0x000f220000300800 */
[----:B0-----:R-:W-:-:S02]  /*1b360*/  LEA.HI.X.SX32 R13, R6, R5, 0x1, P1 ;  /* 0x00000005060d7211 */ /* 0x001fc400008f0eff */
[----:B------:R-:W-:-:S05]  /*1b370*/  LEA R12, P6, R4, R0, 0x1 ;  /* 0x00000000040c7211 */ /* 0x000fca00078c08ff */
[----:B------:R0:W-:Y:S04]  /*1b380*/  STL [R1+0xeb8], R12 ;  /* 0x000eb80c01007387 */ /* 0x0001e80000100800 */
[----:B------:R-:W4:Y:S04]  /*1b390*/  LDL.LU R6, [R1+0x20] ;  /* 0x0000200001067983 */ /* 0x000f280000300800 */
[----:B------:R1:W-:Y:S04]  /*1b3a0*/  STL [R1+0xe8c], R13 ;  /* 0x000e8c0d01007387 */ /* 0x0003e80000100800 */
[----:B------:R-:W4:Y:S01]  /*1b3b0*/  LDL.LU R15, [R1+0x1c] ;  /* 0x00001c00010f7983 */ /* 0x000f220000300800 */
[----:B0-----:R-:W-:-:S05]  /*1b3c0*/  LEA R12, P1, R25, R0, 0x1 ;  /* 0x00000000190c7211 */ /* 0x001fca00078208ff */
[----:B------:R0:W-:Y:S04]  /*1b3d0*/  STL [R1+0xec0], R12 ;  /* 0x000ec00c01007387 */ /* 0x0001e80000100800 */
[----:B------:R-:W4:Y:S04]  /*1b3e0*/  LDL.LU R14, [R1+0x18] ;  /* 0x00001800010e7983 */ /* 0x000f280000300800 */
[----:B------:R-:W-:Y:S04]  /*1b3f0*/  STL [R1+0xe94], R11 ;  /* 0x000e940b01007387 */ /* 0x000fe80000100800 */
[----:B-1----:R-:W4:Y:S01]  /*1b400*/  LDL.LU R13, [R1+0x14] ;  /* 0x00001400010d7983 */ /* 0x002f220000300800 */
[----:B0-----:R-:W-:-:S05]  /*1b410*/  LEA R12, P2, R27, R0, 0x1 ;  /* 0x000000001b0c7211 */ /* 0x001fca00078408ff */
[----:B------:R0:W-:Y:S04]  /*1b420*/  STL [R1+0xec8], R12 ;  /* 0x000ec80c01007387 */ /* 0x0001e80000100800 */
[----:B0-----:R-:W4:Y:S01]  /*1b430*/  LDL.LU R12, [R1+0x10] ;  /* 0x00001000010c7983 */ /* 0x001f220000300800 */
[----:B------:R-:W-:-:S05]  /*1b440*/  LEA.HI.X.SX32 R11, R10, R5, 0x1, P3 ;  /* 0x000000050a0b7211 */ /* 0x000fca00018f0eff */
[----:B------:R0:W-:Y:S01]  /*1b450*/  STL [R1+0xe9c], R11 ;  /* 0x000e9c0b01007387 */ /* 0x0001e20000100800 */
[----:B------:R-:W-:-:S03]  /*1b460*/  LEA.HI.X.SX32 R7, R7, R5, 0x1, P5 ;  /* 0x0000000507077211 */ /* 0x000fc600028f0eff */
[----:B0-----:R-:W4:Y:S01]  /*1b470*/  LDL.LU R11, [R1+0xc] ;  /* 0x00000c00010b7983 */ /* 0x001f220000300800 */
[----:B--2---:R-:W-:-:S05]  /*1b480*/  LEA R10, P3, R24, R0, 0x1 ;  /* 0x00000000180a7211 */ /* 0x004fca00078608ff */
[----:B------:R0:W-:Y:S02]  /*1b490*/  STL [R1+0xed0], R10 ;  /* 0x000ed00a01007387 */ /* 0x0001e40000100800 */
[----:B0-----:R-:W-:Y:S02]  /*1b4a0*/  LEA.HI.X.SX32 R10, R9, R5, 0x1, P4 ;  /* 0x00000005090a7211 */ /* 0x001fe400020f0eff */
[----:B---3--:R-:W-:-:S03]  /*1b4b0*/  LEA R9, P4, R23, R0, 0x1 ;  /* 0x0000000017097211 */ /* 0x008fc600078808ff */
[----:B------:R0:W-:Y:S01]  /*1b4c0*/  STL [R1+0xea4], R10 ;  /* 0x000ea40a01007387 */ /* 0x0001e20000100800 */
[----:B------:R-:W-:-:S03]  /*1b4d0*/  LEA.HI.X.SX32 R4, R4, R5, 0x1, P6 ;  /* 0x0000000504047211 */ /* 0x000fc600030f0eff */
[----:B0-----:R-:W2:Y:S04]  /*1b4e0*/  LDL.LU R10, [R1+0x8] ;  /* 0x00000800010a7983 */ /* 0x001ea80000300800 */
[----:B------:R0:W-:Y:S04]  /*1b4f0*/  STL [R1+0xed8], R9 ;  /* 0x000ed80901007387 */ /* 0x0001e80000100800 */
[----:B0-----:R-:W3:Y:S04]  /*1b500*/  LDL.LU R9, [R1+0x4] ;  /* 0x0000040001097983 */ /* 0x001ee80000300800 */
[----:B------:R4:W-:Y:S02]  /*1b510*/  STL [R1+0xeac], R7 ;  /* 0x000eac0701007387 */ /* 0x0009e40000100800 */
[----:B----4-:R-:W-:-:S05]  /*1b520*/  LEA R7, P5, R22, R0, 0x1 ;  /* 0x0000000016077211 */ /* 0x010fca00078a08ff */
[----:B------:R0:W-:Y:S01]  /*1b530*/  STL [R1+0xee0], R7 ;  /* 0x000ee00701007387 */ /* 0x0001e20000100800 */
[----:B------:R-:W-:-:S03]  /*1b540*/  LEA.HI.X.SX32 R25, R25, R5, 0x1, P1 ;  /* 0x0000000519197211 */ /* 0x000fc600008f0eff */
[----:B0-----:R-:W4:Y:S04]  /*1b550*/  LDL.LU R7, [R1] ;  /* 0x0000000001077983 */ /* 0x001f280000300800 */
[----:B------:R0:W-:Y:S02]  /*1b560*/  STL [R1+0xeb4], R4 ;  /* 0x000eb40401007387 */ /* 0x0001e40000100800 */
[----:B0-----:R-:W-:-:S05]  /*1b570*/  LEA R4, P6, R21, R0, 0x1 ;  /* 0x0000000015047211 */ /* 0x001fca00078c08ff */
[----:B------:R0:W-:Y:S01]  /*1b580*/  STL [R1+0xee8], R4 ;  /* 0x000ee80401007387 */ /* 0x0001e20000100800 */
[----:B------:R-:W-:-:S03]  /*1b590*/  LEA.HI.X.SX32 R27, R27, R5, 0x1, P2 ;  /* 0x000000051b1b7211 */ /* 0x000fc600010f0eff */
[----:B0-----:R-:W4:Y:S04]  /*1b5a0*/  LDL.LU R4, [R1+0x1060] ;  /* 0x0010600001047983 */ /* 0x001f280000300800 */
[----:B------:R0:W-:Y:S02]  /*1b5b0*/  STL [R1+0xebc], R25 ;  /* 0x000ebc1901007387 */ /* 0x0001e40000100800 */
[----:B0-----:R-:W-:-:S05]  /*1b5c0*/  LEA R25, P1, R20, R0, 0x1 ;  /* 0x0000000014197211 */ /* 0x001fca00078208ff */
[----:B------:R0:W-:Y:S01]  /*1b5d0*/  STL [R1+0xef0], R25 ;  /* 0x000ef01901007387 */ /* 0x0001e20000100800 */
[----:B------:R-:W-:-:S03]  /*1b5e0*/  LEA.HI.X.SX32 R24, R24, R5, 0x1, P3 ;  /* 0x0000000518187211 */ /* 0x000fc600018f0eff */
[----:B0-----:R-:W4:Y:S04]  /*1b5f0*/  LDL.LU R25, [R1+0x105c] ;  /* 0x00105c0001197983 */ /* 0x001f280000300800 */
[----:B------:R0:W-:Y:S02]  /*1b600*/  STL [R1+0xec4], R27 ;  /* 0x000ec41b01007387 */ /* 0x0001e40000100800 */
[----:B0-----:R-:W-:-:S05]  /*1b610*/  LEA R27, P2, R19, R0, 0x1 ;  /* 0x00000000131b7211 */ /* 0x001fca00078408ff */
[----:B------:R0:W-:Y:S04]  /*1b620*/  STL [R1+0xef8], R27 ;  /* 0x000ef81b01007387 */ /* 0x0001e80000100800 */
[----:B0-----:R-:W4:Y:S04]  /*1b630*/  LDL.LU R27, [R1+0x1058] ;  /* 0x00105800011b7983 */ /* 0x001f280000300800 */
[----:B------:R0:W-:Y:S02]  /*1b640*/  STL [R1+0xecc], R24 ;  /* 0x000ecc1801007387 */ /* 0x0001e40000100800 */
[----:B0-----:R-:W-:-:S05]  /*1b650*/  LEA R24, P3, R18, R0, 0x1 ;  /* 0x0000000012187211 */ /* 0x001fca00078608ff */
[----:B------:R0:W-:Y:S02]  /*1b660*/  STL [R1+0xf00], R24 ;  /* 0x000f001801007387 */ /* 0x0001e40000100800 */
[----:B0-----:R-:W-:Y:S02]  /*1b670*/  LEA.HI.X.SX32 R24, R23, R5, 0x1, P4 ;  /* 0x0000000517187211 */ /* 0x001fe400020f0eff */
[----:B------:R-:W-:-:S03]  /*1b680*/  LEA R23, P4, R17, R0, 0x1 ;  /* 0x0000000011177211 */ /* 0x000fc600078808ff */
[----:B------:R0:W-:Y:S04]  /*1b690*/  STL [R1+0xed4], R24 ;  /* 0x000ed41801007387 */ /* 0x0001e80000100800 */
[----:B------:R1:W-:Y:S01]  /*1b6a0*/  STL [R1+0xf08], R23 ;  /* 0x000f081701007387 */ /* 0x0003e20000100800 */
[-C--:B------:R-:W-:Y:S02]  /*1b6b0*/  LEA.HI.X.SX32 R20, R20, R5.reuse, 0x1, P1 ;  /* 0x0000000514147211 */ /* 0x080fe400008f0eff */
[-C--:B0-----:R-:W-:Y:S02]  /*1b6c0*/  LEA.HI.X.SX32 R24, R22, R5.reuse, 0x1, P5 ;  /* 0x0000000516187211 */ /* 0x081fe400028f0eff */
[----:B------:R-:W-:Y:S02]  /*1b6d0*/  LEA.HI.X.SX32 R22, R21, R5, 0x1, P6 ;  /* 0x0000000515167211 */ /* 0x000fe400030f0eff */
[-C--:B-1----:R-:W-:Y:S01]  /*1b6e0*/  LEA R23, P5, R16, R0.reuse, 0x1 ;  /* 0x0000000010177211 */ /* 0x082fe200078a08ff */
[----:B------:R-:W-:Y:S04]  /*1b6f0*/  STL [R1+0xedc], R24 ;  /* 0x000edc1801007387 */ /* 0x000fe80000100800 */
[----:B------:R-:W-:Y:S01]  /*1b700*/  STL [R1+0xf10], R23 ;  /* 0x000f101701007387 */ /* 0x000fe20000100800 */
[----:B------:R-:W-:-:S03]  /*1b710*/  LEA R21, P6, R6, R0, 0x1 ;  /* 0x0000000006157211 */ /* 0x000fc600078c08ff */
[----:B------:R0:W-:Y:S04]  /*1b720*/  STL [R1+0xee4], R22 ;  /* 0x000ee41601007387 */ /* 0x0001e80000100800 */
[----:B------:R1:W-:Y:S04]  /*1b730*/  STL [R1+0xf18], R21 ;  /* 0x000f181501007387 */ /* 0x0003e80000100800 */
[----:B------:R1:W-:Y:S01]  /*1b740*/  STL [R1+0xeec], R20 ;  /* 0x000eec1401007387 */ /* 0x0003e20000100800 */
[----:B0-----:R-:W-:Y:S02]  /*1b750*/  LEA R22, P1, R15, R0, 0x1 ;  /* 0x000000000f167211 */ /* 0x001fe400078208ff */
[----:B-1----:R-:W-:-:S02]  /*1b760*/  LEA.HI.X.SX32 R21, R19, R5, 0x1, P2 ;  /* 0x0000000513157211 */ /* 0x002fc400010f0eff */
[-C--:B------:R-:W-:Y:S01]  /*1b770*/  LEA.HI.X.SX32 R19, R18, R5.reuse, 0x1, P3 ;  /* 0x0000000512137211 */ /* 0x080fe200018f0eff */
[----:B------:R-:W-:Y:S01]  /*1b780*/  STL [R1+0xf20], R22 ;  /* 0x000f201601007387 */ /* 0x000fe20000100800 */
[----:B------:R-:W-:-:S03]  /*1b790*/  LEA.HI.X.SX32 R17, R17, R5, 0x1, P4 ;  /* 0x0000000511117211 */ /* 0x000fc600020f0eff */
[----:B------:R-:W-:Y:S01]  /*1b7a0*/  STL [R1+0xef4], R21 ;  /* 0x000ef41501007387 */ /* 0x000fe20000100800 */
[----:B------:R-:W-:-:S05]  /*1b7b0*/  LEA R20, P2, R14, R0, 0x1 ;  /* 0x000000000e147211 */ /* 0x000fca00078408ff */
[----:B------:R-:W-:Y:S01]  /*1b7c0*/  STL [R1+0xf28], R20 ;  /* 0x000f281401007387 */ /* 0x000fe20000100800 */
[----:B------:R-:W-:-:S03]  /*1b7d0*/  LEA R18, P3, R13, R0, 0x1 ;  /* 0x000000000d127211 */ /* 0x000fc600078608ff */
[----:B------:R-:W-:Y:S04]  /*1b7e0*/  STL [R1+0xefc], R19 ;  /* 0x000efc1301007387 */ /* 0x000fe80000100800 */
[----:B------:R0:W-:Y:S04]  /*1b7f0*/  STL [R1+0xf30], R18 ;  /* 0x000f301201007387 */ /* 0x0001e80000100800 */
[----:B------:R1:W-:Y:S01]  /*1b800*/  STL [R1+0xf04], R17 ;  /* 0x000f041101007387 */ /* 0x0003e20000100800 */
[-C--:B0-----:R-:W-:Y:S02]  /*1b810*/  LEA.HI.X.SX32 R18, R16, R5.reuse, 0x1, P5 ;  /* 0x0000000510127211 */ /* 0x081fe400028f0eff */
[----:B------:R-:W-:-:S02]  /*1b820*/  LEA.HI.X.SX32 R16, R6, R5, 0x1, P6 ;  /* 0x0000000506107211 */ /* 0x000fc400030f0eff */
[----:B------:R-:W-:-:S05]  /*1b830*/  LEA R19, P4, R12, R0, 0x1 ;  /* 0x000000000c137211 */ /* 0x000fca00078808ff */
[----:B------:R-:W-:Y:S04]  /*1b840*/  STL [R1+0xf38], R19 ;  /* 0x000f381301007387 */ /* 0x000fe80000100800 */
[----:B------:R-:W-:Y:S04]  /*1b850*/  STL [R1+0xf0c], R18 ;  /* 0x000f0c1201007387 */ /* 0x000fe80000100800 */
[----:B------:R-:W4:Y:S01]  /*1b860*/  LDL.LU R6, [R1+0x3ec] ;  /* 0x0003ec0001067983 */ /* 0x000f220000300800 */
[----:B-1----:R-:W-:-:S05]  /*1b870*/  LEA R17, P5, R11, R0, 0x1 ;  /* 0x000000000b117211 */ /* 0x002fca00078a08ff */
[----:B------:R-:W-:Y:S01]  /*1b880*/  STL [R1+0xf40], R17 ;  /* 0x000f401101007387 */ /* 0x000fe20000100800 */
[----:B------:R-:W-:-:S03]  /*1b890*/  LEA.HI.X.SX32 R14, R14, R5, 0x1, P2 ;  /* 0x000000050e0e7211 */ /* 0x000fc600010f0eff */
[----:B------:R0:W-:Y:S02]  /*1b8a0*/  STL [R1+0xf14], R16 ;  /* 0x000f141001007387 */ /* 0x0001e40000100800 */
[-C--:B0-----:R-:W-:Y:S01]  /*1b8b0*/  LEA.HI.X.SX32 R16, R15, R5.reuse, 0x1, P1 ;  /* 0x000000050f107211 */ /* 0x081fe200008f0eff */
[----:B------:R-:W-:Y:S01]  /*1b8c0*/  IMAD R26, R26, UR10, RZ ;  /* 0x0000000a1a1a7c24 */ /* 0x000fe2000f8e02ff */
[----:B------:R-:W-:Y:S02]  /*1b8d0*/  LEA.HI.X.SX32 R11, R11, R5, 0x1, P5 ;  /* 0x000000050b0b7211 */ /* 0x000fe400028f0eff */
[----:B--2---:R-:W-:-:S05]  /*1b8e0*/  LEA R17, P6, R10, R0, 0x1 ;  /* 0x000000000a117211 */ /* 0x004fca00078c08ff */
[----:B------:R-:W-:Y:S04]  /*1b8f0*/  STL [R1+0xf48], R17 ;  /* 0x000f481101007387 */ /* 0x000fe80000100800 */
[----:B------:R-:W-:Y:S01]  /*1b900*/  STL [R1+0xf1c], R16 ;  /* 0x000f1c1001007387 */ /* 0x000fe20000100800 */
[----:B---3--:R-:W-:-:S05]  /*1b910*/  LEA R15, P1, R9, R0, 0x1 ;  /* 0x00000000090f7211 */ /* 0x008fca00078208ff */
[----:B------:R0:W-:Y:S04]  /*1b920*/  STL [R1+0xf50], R15 ;  /* 0x000f500f01007387 */ /* 0x0001e80000100800 */
[----:B------:R1:W-:Y:S01]  /*1b930*/  STL [R1+0xf24], R14 ;  /* 0x000f240e01007387 */ /* 0x0003e20000100800 */
[-C--:B0-----:R-:W-:Y:S02]  /*1b940*/  LEA.HI.X.SX32 R15, R13, R5.reuse, 0x1, P3 ;  /* 0x000000050d0f7211 */ /* 0x081fe400018f0eff */
[----:B------:R-:W-:Y:S01]  /*1b950*/  LEA.HI.X.SX32 R13, R12, R5, 0x1, P4 ;  /* 0x000000050c0d7211 */ /* 0x000fe200020f0eff */
[----:B------:R-:W-:Y:S01]  /*1b960*/  IMAD R8, R8, UR10, RZ ;  /* 0x0000000a08087c24 */ /* 0x000fe2000f8e02ff */
[----:B----4-:R-:W-:-:S05]  /*1b970*/  LEA R16, P2, R7, R0, 0x1 ;  /* 0x0000000007107211 */ /* 0x010fca00078408ff */
[----:B------:R-:W-:Y:S04]  /*1b980*/  STL [R1+0xf58], R16 ;  /* 0x000f581001007387 */ /* 0x000fe80000100800 */
[----:B------:R-:W-:Y:S01]  /*1b990*/  STL [R1+0xf2c], R15 ;  /* 0x000f2c0f01007387 */ /* 0x000fe20000100800 */
[----:B------:R-:W-:Y:S01]  /*1b9a0*/  IMAD R3, R3, UR10, RZ ;  /* 0x0000000a03037c24 */ /* 0x000fe2000f8e02ff */
[----:B------:R-:W-:Y:S01]  /*1b9b0*/  LEA.HI.X.SX32 R7, R7, R5, 0x1, P2 ;  /* 0x0000000507077211 */ /* 0x000fe200010f0eff */
[----:B------:R-:W-:Y:S02]  /*1b9c0*/  IMAD R28, R28, UR10, RZ ;  /* 0x0000000a1c1c7c24 */ /* 0x000fe4000f8e02ff */
[----:B------:R-:W-:Y:S02]  /*1b9d0*/  IMAD R29, R29, UR10, RZ ;  /* 0x0000000a1d1d7c24 */ /* 0x000fe4000f8e02ff */
[----:B------:R-:W-:Y:S01]  /*1b9e0*/  IMAD R2, R2, UR10, RZ ;  /* 0x0000000a02027c24 */ /* 0x000fe2000f8e02ff */
[----:B------:R-:W-:-:S02]  /*1b9f0*/  LEA R12, P4, R25, R0, 0x1 ;  /* 0x00000000190c7211 */ /* 0x000fc400078808ff */
[----:B-1----:R-:W-:-:S05]  /*1ba00*/  LEA R14, P3, R27, R0, 0x1 ;  /* 0x000000001b0e7211 */ /* 0x002fca00078608ff */
[----:B------:R-:W-:Y:S04]  /*1ba10*/  STL [R1+0xf60], R14 ;  /* 0x000f600e01007387 */ /* 0x000fe80000100800 */
[----:B------:R0:W-:Y:S04]  /*1ba20*/  STL [R1+0xf34], R13 ;  /* 0x000f340d01007387 */ /* 0x0001e80000100800 */
[----:B------:R1:W-:Y:S04]  /*1ba30*/  STL [R1+0xf68], R12 ;  /* 0x000f680c01007387 */ /* 0x0003e80000100800 */
[----:B------:R2:W-:Y:S01]  /*1ba40*/  STL [R1+0xf3c], R11 ;  /* 0x000f3c0b01007387 */ /* 0x0005e20000100800 */
[----:B0-----:R-:W-:-:S02]  /*1ba50*/  LEA R13, P5, R4, R0, 0x1 ;  /* 0x00000000040d7211 */ /* 0x001fc400078a08ff */
[-C--:B-1----:R-:W-:Y:S02]  /*1ba60*/  LEA.HI.X.SX32 R12, R10, R5.reuse, 0x1, P6 ;  /* 0x000000050a0c7211 */ /* 0x082fe400030f0eff */
[----:B------:R-:W-:Y:S02]  /*1ba70*/  LEA.HI.X.SX32 R10, R9, R5, 0x1, P1 ;  /* 0x00000005090a7211 */ /* 0x000fe400008f0eff */
[-C--:B--2---:R-:W-:Y:S01]  /*1ba80*/  LEA R11, P6, R26, R0.reuse, 0x1 ;  /* 0x000000001a0b7211 */ /* 0x084fe200078c08ff */
[----:B------:R-:W-:Y:S01]  /*1ba90*/  STL [R1+0xf70], R13 ;  /* 0x000f700d01007387 */ /* 0x000fe20000100800 */
[----:B------:R-:W-:-:S03]  /*1baa0*/  LEA R9, P1, R8, R0, 0x1 ;  /* 0x0000000008097211 */ /* 0x000fc600078208ff */
[----:B------:R-:W-:Y:S04]  /*1bab0*/  STL [R1+0xf44], R12 ;  /* 0x000f440c01007387 */ /* 0x000fe80000100800 */
[----:B------:R-:W-:Y:S04]  /*1bac0*/  STL [R1+0xf74], R11 ;  /* 0x000f740b01007387 */ /* 0x000fe80000100800 */
[----:B------:R0:W-:Y:S04]  /*1bad0*/  STL [R1+0xf4c], R10 ;  /* 0x000f4c0a01007387 */ /* 0x0001e80000100800 */
[----:B------:R1:W-:Y:S04]  /*1bae0*/  STL [R1+0xf78], R9 ;  /* 0x000f780901007387 */ /* 0x0003e80000100800 */
[----:B------:R2:W-:Y:S01]  /*1baf0*/  STL [R1+0xf54], R7 ;  /* 0x000f540701007387 */ /* 0x0005e20000100800 */
[----:B0-----:R-:W-:-:S02]  /*1bb00*/  LEA R10, P2, R3, R0, 0x1 ;  /* 0x00000000030a7211 */ /* 0x001fc400078408ff */
[----:B-1----:R-:W-:-:S03]  /*1bb10*/  LEA.HI.X.SX32 R9, R27, R5, 0x1, P3 ;  /* 0x000000051b097211 */ /* 0x002fc600018f0eff */
[----:B------:R0:W-:Y:S01]  /*1bb20*/  STL [R1+0xf7c], R10 ;  /* 0x000f7c0a01007387 */ /* 0x0001e20000100800 */
[----:B--2---:R-:W-:-:S03]  /*1bb30*/  LEA R7, P3, R28, R0, 0x1 ;  /* 0x000000001c077211 */ /* 0x004fc600078608ff */
[----:B------:R1:W-:Y:S04]  /*1bb40*/  STL [R1+0xf5c], R9 ;  /* 0x000f5c0901007387 */ /* 0x0003e80000100800 */
[----:B------:R2:W-:Y:S01]  /*1bb50*/  STL [R1+0xf84], R7 ;  /* 0x000f840701007387 */ /* 0x0005e20000100800 */
[----:B0-----:R-:W-:Y:S02]  /*1bb60*/  LEA.HI.X.SX32 R10, R25, R5, 0x1, P4 ;  /* 0x00000005190a7211 */ /* 0x001fe400020f0eff */
[----:B-1----:R-:W-:-:S03]  /*1bb70*/  LEA R9, P4, R29, R0, 0x1 ;  /* 0x000000001d097211 */ /* 0x002fc600078808ff */
[----:B------:R-:W-:Y:S01]  /*1bb80*/  STL [R1+0xf64], R10 ;  /* 0x000f640a01007387 */ /* 0x000fe20000100800 */
[-C--:B--2---:R-:W-:Y:S02]  /*1bb90*/  LEA.HI.X.SX32 R7, R4, R5.reuse, 0x1, P5 ;  /* 0x0000000504077211 */ /* 0x084fe400028f0eff */
[----:B------:R-:W-:Y:S01]  /*1bba0*/  LEA R4, P5, R2, R0, 0x1 ;  /* 0x0000000002047211 */ /* 0x000fe200078a08ff */
[----:B------:R-:W-:Y:S01]  /*1bbb0*/  STL [R1+0xf80], R9 ;  /* 0x000f800901007387 */ /* 0x000fe20000100800 */
[----:B------:R-:W-:-:S03]  /*1bbc0*/  LEA.HI.X.SX32 R0, R26, R5, 0x1, P6 ;  /* 0x000000051a007211 */ /* 0x000fc600030f0eff */
[----:B------:R0:W-:Y:S04]  /*1bbd0*/  STL [R1+0xf6c], R7 ;  /* 0x000f6c0701007387 */ /* 0x0001e80000100800 */
[----:B------:R1:W-:Y:S04]  /*1bbe0*/  STL [R1+0x83c], R4 ;  /* 0x00083c0401007387 */ /* 0x0003e80000100800 */
[----:B------:R2:W-:Y:S01]  /*1bbf0*/  STL [R1+0x82c], R0 ;  /* 0x00082c0001007387 */ /* 0x0005e20000100800 */
[-C--:B0-----:R-:W-:Y:S02]  /*1bc00*/  LEA.HI.X.SX32 R7, R8, R5.reuse, 0x1, P1 ;  /* 0x0000000508077211 */ /* 0x081fe400008f0eff */
[----:B-1----:R-:W-:-:S03]  /*1bc10*/  LEA.HI.X.SX32 R4, R28, R5, 0x1, P3 ;  /* 0x000000051c047211 */ /* 0x002fc600018f0eff */
[----:B------:R-:W-:Y:S01]  /*1bc20*/  STL [R1+0x830], R7 ;  /* 0x0008300701007387 */ /* 0x000fe20000100800 */
[----:B--2---:R-:W-:-:S03]  /*1bc30*/  LEA.HI.X.SX32 R0, R29, R5, 0x1, P4 ;  /* 0x000000051d007211 */ /* 0x004fc600020f0eff */
[----:B------:R0:W-:Y:S04]  /*1bc40*/  STL [R1+0x840], R4 ;  /* 0x0008400401007387 */ /* 0x0001e80000100800 */
[----:B------:R1:W-:Y:S01]  /*1bc50*/  STL [R1+0x834], R0 ;  /* 0x0008340001007387 */ /* 0x0003e20000100800 */
[-C--:B0-----:R-:W-:Y:S02]  /*1bc60*/  LEA.HI.X.SX32 R4, R2, R5.reuse, 0x1, P5 ;  /* 0x0000000502047211 */ /* 0x081fe400028f0eff */
[----:B------:R-:W-:Y:S01]  /*1bc70*/  LEA.HI.X.SX32 R2, R3, R5, 0x1, P2 ;  /* 0x0000000503027211 */ /* 0x000fe200010f0eff */
[----:B------:R-:W0:Y:S01]  /*1bc80*/  S2R R7, SR_TID.X ;  /* 0x0000000000077919 */ /* 0x000e220000002100 */
[----:B------:R-:W2:Y:S01]  /*1bc90*/  LDC R3, c[0x0][0x3a8] ;  /* 0x0000ea00ff037b82 */ /* 0x000ea20000000800 */
[----:B------:R-:W-:Y:S04]  /*1bca0*/  STL [R1+0x838], R4 ;  /* 0x0008380401007387 */ /* 0x000fe80000100800 */
[----:B------:R-:W-:Y:S01]  /*1bcb0*/  STL [R1+0x630], R2 ;  /* 0x0006300201007387 */ /* 0x000fe20000100800 */
[----:B-1----:R-:W-:-:S05]  /*1bcc0*/  LEA.HI.X.SX32 R0, R6, UR13, 0x1, P0 ;  /* 0x0000000d06007c11 */ /* 0x002fca00080f0eff */
[----:B------:R1:W-:Y:S04]  /*1bcd0*/  STL [R1+0x620], R0 ;  /* 0x0006200001007387 */ /* 0x0003e80000100800 */
[----:B------:R-:W-:Y:S04]  /*1bce0*/  STL [R1+0x62c], RZ ;  /* 0x00062cff01007387 */ /* 0x000fe80000100800 */
        /* <DEDUP_REMOVED lines=215> */
[----:B------:R-:W-:Y:S01]  /*1ca60*/  STL [R1+0x17c], RZ ;  /* 0x00017cff01007387 */ /* 0x000fe20000100800 */
[C---:B0-----:R-:W-:Y:S01]  /*1ca70*/  LOP3.LUT R6, R7.reuse, 0x3f, RZ, 0xc0, !PT ;  /* 0x0000003f07067812 */ /* 0x041fe200078ec0ff */
[----:B-1----:R-:W-:Y:S01]  /*1ca80*/  IMAD.SHL.U32 R0, R7, 0x20, RZ ;  /* 0x0000002007007824 */ /* 0x002fe200078e00ff */
[----:B------:R-:W-:-:S03]  /*1ca90*/  USHF.R.S32.HI UR7, URZ, 0x1f, UR4 ;  /* 0x0000001fff077899 */ /* 0x000fc60008011404 */
[----:B------:R-:W-:Y:S01]  /*1caa0*/  IMAD.SHL.U32 R2, R6, 0x2, RZ ;  /* 0x0000000206027824 */ /* 0x000fe200078e00ff */
[----:B------:R-:W-:-:S05]  /*1cab0*/  USHF.L.U32 UR6, UR6, 0x6, URZ ;  /* 0x0000000606067899 */ /* 0x000fca00080006ff */
[----:B------:R-:W3:Y:S01]  /*1cac0*/  LDL R2, [R1+0x620] ;  /* 0x0006200001027983 */ /* 0x000ee20000100800 */
[----:B------:R-:W-:Y:S01]  /*1cad0*/  LOP3.LUT R0, R0, 0x400, RZ, 0xc0, !PT ;  /* 0x0000040000007812 */ /* 0x000fe200078ec0ff */
[C---:B--2---:R-:W-:Y:S01]  /*1cae0*/  IMAD R28, R3.reuse, 0x37, RZ ;  /* 0x00000037031c7824 */ /* 0x044fe200078e02ff */
[----:B------:R-:W-:Y:S01]  /*1caf0*/  ULEA.HI UR7, UR7, UR4, URZ, 0x6 ;  /* 0x0000000407077291 */ /* 0x000fe2000f8f30ff */
[C---:B------:R-:W-:Y:S01]  /*1cb00*/  IMAD R26, R3.reuse, 0x35, RZ ;  /* 0x00000035031a7824 */ /* 0x040fe200078e02ff */
[----:B------:R-:W-:Y:S01]  /*1cb10*/  USHF.R.S32.HI UR4, URZ, 0x1f, UR6 ;  /* 0x0000001fff047899 */ /* 0x000fe20008011406 */
[C---:B------:R-:W-:Y:S01]  /*1cb20*/  IMAD.SHL.U32 R4, R3.reuse, 0x40, RZ ;  /* 0x0000004003047824 */ /* 0x040fe200078e00ff */
[----:B------:R-:W-:Y:S01]  /*1cb30*/  USHF.L.U32 UR10, UR6, 0x1, URZ ;  /* 0x00000001060a7899 */ /* 0x000fe200080006ff */
[C---:B------:R-:W-:Y:S01]  /*1cb40*/  IMAD R24, R3.reuse, 0x33, RZ ;  /* 0x0000003303187824 */ /* 0x040fe200078e02ff */
[----:B------:R-:W-:Y:S01]  /*1cb50*/  USHF.R.S32.HI UR7, URZ, 0x6, UR7 ;  /* 0x00000006ff077899 */ /* 0x000fe20008011407 */
[----:B------:R-:W-:-:S02]  /*1cb60*/  IMAD R22, R3, 0x31, RZ ;  /* 0x0000003103167824 */ /* 0x000fc400078e02ff */
[C---:B------:R-:W-:Y:S02]  /*1cb70*/  IMAD R20, R3.reuse, 0x2f, RZ ;  /* 0x0000002f03147824 */ /* 0x040fe400078e02ff */
[C---:B------:R-:W-:Y:S02]  /*1cb80*/  IMAD R18, R3.reuse, 0x2d, RZ ;  /* 0x0000002d03127824 */ /* 0x040fe400078e02ff */
[C---:B------:R-:W-:Y:S02]  /*1cb90*/  IMAD R29, R3.reuse, 0x5a, RZ ;  /* 0x0000005a031d7824 */ /* 0x040fe400078e02ff */
[C---:B------:R-:W-:Y:S02]  /*1cba0*/  IMAD R16, R3.reuse, 0x2b, RZ ;  /* 0x0000002b03107824 */ /* 0x040fe400078e02ff */
[C---:B------:R-:W-:Y:S02]  /*1cbb0*/  IMAD R27, R3.reuse, 0x56, RZ ;  /* 0x00000056031b7824 */ /* 0x040fe400078e02ff */
        /* <DEDUP_REMOVED lines=15> */
[C---:B------:R-:W-:Y:S01]  /*1ccb0*/  IMAD R8, R3.reuse, 0x54, RZ ;  /* 0x0000005403087824 */ /* 0x040fe200078e02ff */
[----:B---3--:R0:W-:Y:S04]  /*1ccc0*/  STL [R1+0x106c], R2 ;  /* 0x00106c0201007387 */ /* 0x0081e80000100800 */
[----:B------:R-:W-:Y:S04]  /*1ccd0*/  STL [R1+0x1044], R0 ;  /* 0x0010440001007387 */ /* 0x000fe80000100800 */
[----:B------:R1:W-:Y:S01]  /*1cce0*/  STL [R1+0x105c], R28 ;  /* 0x00105c1c01007387 */ /* 0x0003e20000100800 */
[----:B0-----:R-:W-:-:S03]  /*1ccf0*/  IMAD R2, R3, 0x6a, RZ ;  /* 0x0000006a03027824 */ /* 0x001fc600078e02ff */
[----:B------:R0:W-:Y:S04]  /*1cd00*/  STL [R1+0x1060], R26 ;  /* 0x0010601a01007387 */ /* 0x0001e80000100800 */
[----:B------:R2:W-:Y:S01]  /*1cd10*/  STL [R1+0x1070], R2 ;  /* 0x0010700201007387 */ /* 0x0005e20000100800 */
[----:B-1----:R-:W-:-:S03]  /*1cd20*/  IMAD R28, R3, 0x5e, RZ ;  /* 0x0000005e031c7824 */ /* 0x002fc600078e02ff */
[----:B------:R1:W-:Y:S01]  /*1cd30*/  STL [R1+0x1064], R24 ;  /* 0x0010641801007387 */ /* 0x0003e20000100800 */
[----:B0-----:R-:W-:Y:S01]  /*1cd40*/  IMAD.MOV.U32 R26, RZ, RZ, R0 ;  /* 0x000000ffff1a7224 */ /* 0x001fe200078e0000 */
[----:B------:R-:W-:Y:S02]  /*1cd50*/  SHF.R.S32.HI R0, RZ, 0x1f, R4 ;  /* 0x0000001fff007819 */ /* 0x000fe40000011404 */
[----:B------:R0:W-:Y:S02]  /*1cd60*/  STL [R1+0x1068], R22 ;  /* 0x0010681601007387 */ /* 0x0001e40000100800 */
[----:B------:R-:W-:Y:S01]  /*1cd70*/  SHF.L.U64.HI R0, R4, 0x1, R0 ;  /* 0x0000000104007819 */ /* 0x000fe20000010200 */
[----:B--2---:R-:W2:Y:S01]  /*1cd80*/  S2R R2, SR_TID.X ;  /* 0x0000000000027919 */ /* 0x004ea20000002100 */
[----:B-1----:R-:W-:-:S03]  /*1cd90*/  IMAD R24, R3, 0x62, RZ ;  /* 0x0000006203187824 */ /* 0x002fc600078e02ff */
[----:B------:R1:W-:Y:S01]  /*1cda0*/  STL [R1+0x1058], R0 ;  /* 0x0010580001007387 */ /* 0x0003e20000100800 */
[----:B0-----:R-:W0:Y:S03]  /*1cdb0*/  LDC R22, c[0x0][0x3a8] ;  /* 0x0000ea00ff167b82 */ /* 0x001e260000000800 */
[----:B-1----:R-:W3:Y:S01]  /*1cdc0*/  LDL R0, [R1+0x624] ;  /* 0x0006240001007983 */ /* 0x002ee20000100800 */
[----:B------:R-:W-:-:S04]  /*1cdd0*/  IMAD.MOV.U32 R4, RZ, RZ, R26 ;  /* 0x000000ffff047224 */ /* 0x000fc800078e001a */
[----:B------:R-:W1:Y:S01]  /*1cde0*/  LDC R26, c[0x0][0x3a8] ;  /* 0x0000ea00ff1a7b82 */ /* 0x000e620000000800 */
[C---:B--2---:R-:W-:Y:S01]  /*1cdf0*/  LOP3.LUT R3, R2.reuse, 0x7, RZ, 0xc0, !PT ;  /* 0x0000000702037812 */ /* 0x044fe200078ec0ff */
[----:B------:R-:W-:-:S04]  /*1ce00*/  IMAD.SHL.U32 R2, R2, 0x2, RZ ;  /* 0x0000000202027824 */ /* 0x000fc800078e00ff */
[----:B------:R-:W-:-:S05]  /*1ce10*/  IMAD R3, R3, 0x90, RZ ;  /* 0x0000009003037824 */ /* 0x000fca00078e02ff */
[----:B------:R-:W-:Y:S02]  /*1ce20*/  LOP3.LUT R3, R3, 0x30, R2, 0x78, !PT ;  /* 0x0000003003037812 */ /* 0x000fe400078e7802 */
[----:B------:R-:W2:Y:S01]  /*1ce30*/  LDL.LU R2, [R1+0x1070] ;  /* 0x0010700001027983 */ /* 0x000ea20000300800 */
[----:B0-----:R-:W-:Y:S01]  /*1ce40*/  IMAD R22, R22, 0x7e, RZ ;  /* 0x0000007e16167824 */ /* 0x001fe200078e02ff */
[----:B------:R-:W-:Y:S01]  /*1ce50*/  LOP3.LUT R4, R3, R4, RZ, 0xfc, !PT ;  /* 0x0000000403047212 */ /* 0x000fe200078efcff */
[----:B-1----:R-:W-:Y:S01]  /*1ce60*/  IMAD R26, R26, 0x7a, RZ ;  /* 0x0000007a1a1a7824 */ /* 0x002fe200078e02ff */
[----:B------:R-:W-:Y:S02]  /*1ce70*/  USHF.L.U64.HI UR4, UR6, 0x1, UR4 ;  /* 0x0000000106047899 */ /* 0x000fe40008010204 */
[-C--:B---3--:R-:W-:Y:S02]  /*1ce80*/  IADD3 R3, P1, PT, R22, R0.reuse, RZ ;  /* 0x0000000016037210 */ /* 0x088fe40007f3e0ff */
[----:B------:R-:W-:-:S02]  /*1ce90*/  IADD3 R22, P2, PT, R26, R0, RZ ;  /* 0x000000001a167210 */ /* 0x000fc40007f5e0ff */
[----:B------:R-:W0:Y:S01]  /*1cea0*/  LDC R26, c[0x0][0x3a8] ;  /* 0x0000ea00ff1a7b82 */ /* 0x000e220000000800 */
[----:B------:R1:W-:Y:S04]  /*1ceb0*/  STL [R1+0x638], R3 ;  /* 0x0006380301007387 */ /* 0x0003e80000100800 */
[----:B------:R3:W-:Y:S04]  /*1cec0*/  STL [R1+0x648], R22 ;  /* 0x0006481601007387 */ /* 0x0007e80000100800 */
[----:B------:R-:W-:Y:S01]  /*1ced0*/  STL [R1+0x4d4], R4 ;  /* 0x0004d40401007387 */ /* 0x000fe20000100800 */
[----:B-1----:R-:W1:Y:S08]  /*1cee0*/  LDC R3, c[0x0][0x3a8] ;  /* 0x0000ea00ff037b82 */ /* 0x002e700000000800 */
[----:B---3--:R-:W3:Y:S01]  /*1cef0*/  LDC R22, c[0x0][0x3a8] ;  /* 0x0000ea00ff167b82 */ /* 0x008ee20000000800 */
[----:B0-----:R-:W-:Y:S01]  /*1cf00*/  IMAD R26, R26, 0x6e, RZ ;  /* 0x0000006e1a1a7824 */ /* 0x001fe200078e02ff */
[----:B--2---:R-:W-:Y:S01]  /*1cf10*/  IADD3 R2, P0, PT, R2, R0, RZ ;  /* 0x0000000002027210 */ /* 0x004fe20007f1e0ff */
[----:B-1----:R-:W-:-:S05]  /*1cf20*/  IMAD R3, R3, 0x76, RZ ;  /* 0x0000007603037824 */ /* 0x002fca00078e02ff */
[----:B------:R-:W-:Y:S01]  /*1cf30*/  IADD3 R3, P3, PT, R3, R0, RZ ;  /* 0x0000000003037210 */ /* 0x000fe20007f7e0ff */
[----:B---3--:R-:W-:-:S04]  /*1cf40*/  IMAD R22, R22, 0x72, RZ ;  /* 0x0000007216167824 */ /* 0x008fc800078e02ff */
[----:B------:R0:W-:Y:S02]  /*1cf50*/  STL [R1+0x658], R3 ;  /* 0x0006580301007387 */ /* 0x0001e40000100800 */
[-C--:B0-----:R-:W-:Y:S02]  /*1cf60*/  IADD3 R3, P5, PT, R22, R0.reuse, RZ ;  /* 0x0000000016037210 */ /* 0x081fe40007fbe0ff */
[----:B------:R-:W-:Y:S02]  /*1cf70*/  IADD3 R22, P4, PT, R26, R0, RZ ;  /* 0x000000001a167210 */ /* 0x000fe40007f9e0ff */
[----:B------:R-:W0:Y:S01]  /*1cf80*/  LDC R26, c[0x0][0x3a8] ;  /* 0x0000ea00ff1a7b82 */ /* 0x000e220000000800 */
[----:B------:R1:W-:Y:S04]  /*1cf90*/  STL [R1+0x668], R3 ;  /* 0x0006680301007387 */ /* 0x0003e80000100800 */
[----:B------:R-:W-:Y:S04]  /*1cfa0*/  STL [R1+0x678], R22 ;  /* 0x0006781601007387 */ /* 0x000fe80000100800 */
[----:B------:R2:W-:Y:S01]  /*1cfb0*/  STL [R1+0x688], R2 ;  /* 0x0006880201007387 */ /* 0x0005e20000100800 */
[----:B-1----:R-:W1:Y:S03]  /*1cfc0*/  LDC R3, c[0x0][0x3a8] ;  /* 0x0000ea00ff037b82 */ /* 0x002e660000000800 */
[----:B--2---:R-:W2:Y:S05]  /*1cfd0*/  LDL.LU R2, [R1+0x106c] ;  /* 0x00106c0001027983 */ /* 0x004eaa0000300800 */
[----:B------:R-:W3:Y:S01]  /*1cfe0*/  LDC R22, c[0x0][0x3a8] ;  /* 0x0000ea00ff167b82 */ /* 0x000ee20000000800 */
[----:B0-----:R-:W-:-:S02]  /*1cff0*/  IMAD R26, R26, 0x3d, RZ ;  /* 0x0000003d1a1a7824 */ /* 0x001fc400078e02ff */
[----:B-1----:R-:W-:Y:S02]  /*1d000*/  IMAD R3, R3, 0x66, RZ ;  /* 0x0000006603037824 */ /* 0x002fe400078e02ff */
[----:B---3--:R-:W-:-:S05]  /*1d010*/  IMAD R22, R22, 0x3f, RZ ;  /* 0x0000003f16167824 */ /* 0x008fca00078e02ff */
[----:B--2---:R-:W-:Y:S02]  /*1d020*/  LEA.HI.X.SX32 R22, R22, R2, 0x1, P1 ;  /* 0x0000000216167211 */ /* 0x004fe400008f0eff */
[----:B------:R-:W-:-:S03]  /*1d030*/  IADD3 R3, P1, PT, R3, R0, RZ ;  /* 0x0000000003037210 */ /* 0x000fc60007f3e0ff */
[----:B------:R0:W-:Y:S04]  /*1d040*/  STL [R1+0x634], R22 ;  /* 0x0006341601007387 */ /* 0x0001e80000100800 */
[----:B0-----:R-:W2:Y:S04]  /*1d050*/  LDL.LU R22, [R1+0x1068] ;  /* 0x0010680001167983 */ /* 0x001ea80000300800 */
[----:B------:R0:W-:Y:S02]  /*1d060*/  STL [R1+0x698], R3 ;  /* 0x0006980301007387 */ /* 0x0001e40000100800 */
[----:B0-----:R-:W-:-:S02]  /*1d070*/  LEA.HI.X.SX32 R3, R26, R2, 0x1, P2 ;  /* 0x000000021a037211 */ /* 0x001fc400010f0eff */
[----:B------:R-:W0:Y:S01]  /*1d080*/  LDC R26, c[0x0][0x3a8] ;  /* 0x0000ea00ff1a7b82 */ /* 0x000e220000000800 */
[----:B------:R-:W-:Y:S02]  /*1d090*/  IADD3 R24, P2, PT, R24, R0, RZ ;  /* 0x0000000018187210 */ /* 0x000fe40007f5e0ff */
[----:B------:R1:W-:Y:S04]  /*1d0a0*/  STL [R1+0x644], R3 ;  /* 0x0006440301007387 */ /* 0x0003e80000100800 */
[----:B------:R3:W-:Y:S01]  /*1d0b0*/  STL [R1+0x6a8], R24 ;  /* 0x0006a81801007387 */ /* 0x0007e20000100800 */
[----:B-1----:R-:W1:Y:S03]  /*1d0c0*/  LDC R3, c[0x0][0x3a8] ;  /* 0x0000ea00ff037b82 */ /* 0x002e660000000800 */
[----:B---3--:R-:W3:Y:S01]  /*1d0d0*/  LDL.LU R24, [R1+0x1064] ;  /* 0x0010640001187983 */ /* 0x008ee20000300800 */
[----:B0-----:R-:W-:-:S05]  /*1d0e0*/  IMAD R26, R26, 0x3b, RZ ;  /* 0x0000003b1a1a7824 */ /* 0x001fca00078e02ff */
[----:B------:R-:W-:Y:S02]  /*1d0f0*/  LEA.HI.X.SX32 R26, R26, R2, 0x1, P3 ;  /* 0x000000021a1a7211 */ /* 0x000fe400018f0eff */
[----:B------:R-:W-:-:S03]  /*1d100*/  IADD3 R28, P3, PT, R28, R0, RZ ;  /* 0x000000001c1c7210 */ /* 0x000fc60007f7e0ff */
[----:B------:R0:W-:Y:S04]  /*1d110*/  STL [R1+0x654], R26 ;  /* 0x0006541a01007387 */ /* 0x0001e80000100800 */
[----:B0-----:R-:W4:Y:S04]  /*1d120*/  LDL.LU R26, [R1+0x1060] ;  /* 0x00106000011a7983 */ /* 0x001f280000300800 */
[----:B------:R0:W-:Y:S04]  /*1d130*/  STL [R1+0x6b8], R28 ;  /* 0x0006b81c01007387 */ /* 0x0001e80000100800 */
[----:B0-----:R-:W4:Y:S01]  /*1d140*/  LDL.LU R28, [R1+0x105c] ;  /* 0x00105c00011c7983 */ /* 0x001f220000300800 */
[----:B-1----:R-:W-:-:S05]  /*1d150*/  IMAD R3, R3, 0x39, RZ ;  /* 0x0000003903037824 */ /* 0x002fca00078e02ff */
[----:B------:R-:W-:Y:S02]  /*1d160*/  LEA.HI.X.SX32 R3, R3, R2, 0x1, P5 ;  /* 0x0000000203037211 */ /* 0x000fe400028f0eff */
[----:B------:R-:W-:-:S03]  /*1d170*/  IADD3 R29, P5, PT, R29, R0, RZ ;  /* 0x000000001d1d7210 */ /* 0x000fc60007fbe0ff */
[----:B------:R0:W-:Y:S04]  /*1d180*/  STL [R1+0x664], R3 ;  /* 0x0006640301007387 */ /* 0x0001e80000100800 */
[----:B------:R-:W-:Y:S01]  /*1d190*/  STL [R1+0x6c8], R29 ;  /* 0x0006c81d01007387 */ /* 0x000fe20000100800 */
[----:B0-----:R-:W0:Y:S01]  /*1d1a0*/  LDC R3, c[0x0][0x3a8] ;  /* 0x0000ea00ff037b82 */ /* 0x001e220000000800 */
[----:B------:R-:W-:Y:S02]  /*1d1b0*/  LEA.HI.X.SX32 R20, R20, R2, 0x1, P3 ;  /* 0x0000000214147211 */ /* 0x000fe400018f0eff */
[----:B------:R-:W-:Y:S02]  /*1d1c0*/  IADD3 R19, P3, PT, R19, R0, RZ ;  /* 0x0000000013137210 */ /* 0x000fe40007f7e0ff */
[----:B------:R-:W-:-:S02]  /*1d1d0*/  LEA.HI.X.SX32 R18, R18, R2, 0x1, P5 ;  /* 0x0000000212127211 */ /* 0x000fc400028f0eff */
[----:B------:R-:W-:Y:S02]  /*1d1e0*/  IADD3 R17, P5, PT, R17, R0, RZ ;  /* 0x0000000011117210 */ /* 0x000fe40007fbe0ff */
[-C--:B------:R-:W-:Y:S02]  /*1d1f0*/  LEA.HI.X.SX32 R9, R9, R2.reuse, 0x1, P3 ;  /* 0x0000000209097211 */ /* 0x080fe400018f0eff */
[----:B------:R-:W-:Y:S02]  /*1d200*/  LEA.HI.X.SX32 R6, R6, R2, 0x1, P5 ;  /* 0x0000000206067211 */ /* 0x000fe400028f0eff */
[----:B------:R-:W-:Y:S02]  /*1d210*/  IADD3 R7, P5, PT, R7, R0, RZ ;  /* 0x0000000007077210 */ /* 0x000fe40007fbe0ff */
[----:B--2---:R-:W-:Y:S02]  /*1d220*/  LEA.HI.X.SX32 R22, R22, R2, 0x1, P2 ;  /* 0x0000000216167211 */ /* 0x004fe400010f0eff */
[----:B------:R-:W-:-:S04]  /*1d230*/  IADD3 R21, P2, PT, R21, R0, RZ ;  /* 0x0000000015157210 */ /* 0x000fc80007f5e0ff */
[----:B------:R-:W-:Y:S02]  /*1d240*/  LEA.HI.X.SX32 R10, R10, R2, 0x1, P2 ;  /* 0x000000020a0a7211 */ /* 0x000fe400010f0eff */
[----:B------:R-:W-:Y:S02]  /*1d250*/  IADD3 R5, P2, PT, R5, R0, RZ ;  /* 0x0000000005057210 */ /* 0x000fe40007f5e0ff */
[----:B---3--:R-:W-:Y:S02]  /*1d260*/  LEA.HI.X.SX32 R24, R24, R2, 0x1, P1 ;  /* 0x0000000218187211 */ /* 0x008fe400008f0eff */
[----:B------:R-:W-:-:S04]  /*1d270*/  IADD3 R23, P1, PT, R23, R0, RZ ;  /* 0x0000000017177210 */ /* 0x000fc80007f3e0ff */
[----:B------:R-:W-:Y:S02]  /*1d280*/  LEA.HI.X.SX32 R12, R12, R2, 0x1, P1 ;  /* 0x000000020c0c7211 */ /* 0x000fe400008f0eff */
[----:B------:R-:W-:Y:S02]  /*1d290*/  IADD3 R11, P1, PT, R11, R0, RZ ;  /* 0x000000000b0b7210 */ /* 0x000fe40007f3e0ff */
[----:B----4-:R-:W-:Y:S02]  /*1d2a0*/  LEA.HI.X.SX32 R26, R26, R2, 0x1, P0 ;  /* 0x000000021a1a7211 */ /* 0x010fe400000f0eff */
[----:B------:R-:W-:Y:S02]  /*1d2b0*/  IADD3 R25, P0, PT, R25, R0, RZ ;  /* 0x0000000019197210 */ /* 0x000fe40007f1e0ff */
[----:B------:R-:W-:Y:S02]  /*1d2c0*/  LEA.HI.X.SX32 R28, R28, R2, 0x1, P4 ;  /* 0x000000021c1c7211 */ /* 0x000fe400020f0eff */
[----:B------:R-:W-:-:S03]  /*1d2d0*/  IADD3 R27, P4, PT, R27, R0, RZ ;  /* 0x000000001b1b7210 */ /* 0x000fc60007f9e0ff */
[----:B------:R-:W-:Y:S04]  /*1d2e0*/  STL [R1+0x674], R28 ;  /* 0x0006741c01007387 */ /* 0x000fe80000100800 */
[----:B------:R-:W-:Y:S04]  /*1d2f0*/  STL [R1+0x6d8], R27 ;  /* 0x0006d81b01007387 */ /* 0x000fe80000100800 */
[----:B------:R-:W-:Y:S04]  /*1d300*/  STL [R1+0x684], R26 ;  /* 0x0006841a01007387 */ /* 0x000fe80000100800 */
[----:B------:R-:W-:Y:S01]  /*1d310*/  STL [R1+0x6e8], R25 ;  /* 0x0006e81901007387 */ /* 0x000fe20000100800 */
[----:B------:R-:W-:-:S03]  /*1d320*/  LEA.HI.X.SX32 R16, R16, R2, 0x1, P4 ;  /* 0x0000000210107211 */ /* 0x000fc600020f0eff */
[----:B------:R-:W-:Y:S01]  /*1d330*/  STL [R1+0x694], R24 ;  /* 0x0006941801007387 */ /* 0x000fe20000100800 */
[----:B------:R-:W-:-:S03]  /*1d340*/  IADD3 R15, P4, PT, R15, R0, RZ ;  /* 0x000000000f0f7210 */ /* 0x000fc60007f9e0ff */
[----:B------:R-:W-:Y:S01]  /*1d350*/  STL [R1+0x6f8], R23 ;  /* 0x0006f81701007387 */ /* 0x000fe20000100800 */
[----:B------:R-:W-:-:S03]  /*1d360*/  LEA.HI.X.SX32 R14, R14, R2, 0x1, P0 ;  /* 0x000000020e0e7211 */ /* 0x000fc600000f0eff */
[----:B------:R-:W-:Y:S01]  /*1d370*/  STL [R1+0x6a4], R22 ;  /* 0x0006a41601007387 */ /* 0x000fe20000100800 */
[----:B------:R-:W-:-:S03]  /*1d380*/  IADD3 R13, P0, PT, R13, R0, RZ ;  /* 0x000000000d0d7210 */ /* 0x000fc60007f1e0ff */
[----:B------:R-:W-:Y:S04]  /*1d390*/  STL [R1+0x708], R21 ;  /* 0x0007081501007387 */ /* 0x000fe80000100800 */
        /* <DEDUP_REMOVED lines=11> */
[----:B------:R0:W-:Y:S04]  /*1d450*/  STL [R1+0x6a0], R5 ;  /* 0x0006a00501007387 */ /* 0x0001e80000100800 */
[----:B------:R1:W-:Y:S01]  /*1d460*/  STL [R1+0x714], R9 ;  /* 0x0007140901007387 */ /* 0x0003e20000100800 */
[----:B0-----:R-:W-:-:S05]  /*1d470*/  IMAD R5, R3, 0x3e, RZ ;  /* 0x0000003e03057824 */ /* 0x001fca00078e02ff */
[----:B-1----:R-:W-:-:S05]  /*1d480*/  IADD3 R9, P3, PT, R5, R0, RZ ;  /* 0x0000000005097210 */ /* 0x002fca0007f7e0ff */
[----:B------:R-:W-:Y:S04]  /*1d490*/  STL [R1+0x738], R9 ;  /* 0x0007380901007387 */ /* 0x000fe80000100800 */
[----:B------:R0:W-:Y:S04]  /*1d4a0*/  STL [R1+0x724], R6 ;  /* 0x0007240601007387 */ /* 0x0001e80000100800 */
[----:B------:R1:W-:Y:S01]  /*1d4b0*/  STL [R1+0x6c0], R7 ;  /* 0x0006c00701007387 */ /* 0x0003e20000100800 */
[----:B0-----:R-:W-:Y:S01]  /*1d4c0*/  IMAD R6, R3, 0x3a, RZ ;  /* 0x0000003a03067824 */ /* 0x001fe200078e02ff */
[----:B-1----:R-:W-:Y:S01]  /*1d4d0*/  LEA.HI.X.SX32 R7, R5, R2, 0x1, P4 ;  /* 0x0000000205077211 */ /* 0x002fe200020f0eff */
[----:B------:R-:W-:-:S04]  /*1d4e0*/  IMAD R5, R3, 0x1f, RZ ;  /* 0x0000001f03057824 */ /* 0x000fc800078e02ff */
[----:B------:R0:W-:Y:S01]  /*1d4f0*/  STL [R1+0x63c], R7 ;  /* 0x00063c0701007387 */ /* 0x0001e20000100800 */
[----:B------:R-:W-:Y:S02]  /*1d500*/  LEA.HI.X.SX32 R5, R5, R2, 0x1, P3 ;  /* 0x0000000205057211 */ /* 0x000fe400018f0eff */
[-C--:B------:R-:W-:Y:S02]  /*1d510*/  IADD3 R8, P3, PT, R8, R0.reuse, RZ ;  /* 0x0000000008087210 */ /* 0x080fe40007f7e0ff */
[----:B0-----:R-:W-:-:S05]  /*1d520*/  IADD3 R7, P4, PT, R6, R0, RZ ;  /* 0x0000000006077210 */ /* 0x001fca0007f9e0ff */
[----:B------:R0:W-:Y:S04]  /*1d530*/  STL [R1+0x748], R7 ;  /* 0x0007480701007387 */ /* 0x0001e80000100800 */
[----:B------:R-:W-:Y:S04]  /*1d540*/  STL [R1+0x734], R5 ;  /* 0x0007340501007387 */ /* 0x000fe80000100800 */
[----:B------:R1:W-:Y:S01]  /*1d550*/  STL [R1+0x6e0], R8 ;  /* 0x0006e00801007387 */ /* 0x0003e20000100800 */
[C---:B0-----:R-:W-:Y:S01]  /*1d560*/  IMAD R7, R3.reuse, 0x36, RZ ;  /* 0x0000003603077824 */ /* 0x041fe200078e02ff */
[----:B-1----:R-:W-:Y:S01]  /*1d570*/  LEA.HI.X.SX32 R8, R6, R2, 0x1, P0 ;  /* 0x0000000206087211 */ /* 0x002fe200000f0eff */
[----:B------:R-:W-:-:S02]  /*1d580*/  IMAD R6, R3, 0x1d, RZ ;  /* 0x0000001d03067824 */ /* 0x000fc400078e02ff */
[----:B------:R-:W-:Y:S02]  /*1d590*/  IMAD R5, R3, 0x4c, RZ ;  /* 0x0000004c03057824 */ /* 0x000fe400078e02ff */
[----:B------:R0:W-:Y:S01]  /*1d5a0*/  STL [R1+0x65c], R8 ;  /* 0x00065c0801007387 */ /* 0x0001e20000100800 */
[----:B------:R-:W-:Y:S02]  /*1d5b0*/  LEA.HI.X.SX32 R6, R6, R2, 0x1, P4 ;  /* 0x0000000206067211 */ /* 0x000fe400020f0eff */
[-C--:B------:R-:W-:Y:S02]  /*1d5c0*/  IADD3 R5, P4, PT, R5, R0.reuse, RZ ;  /* 0x0000000005057210 */ /* 0x080fe40007f9e0ff */
[C---:B0-----:R-:W-:Y:S02]  /*1d5d0*/  IADD3 R8, P0, PT, R7.reuse, R0, RZ ;  /* 0x0000000007087210 */ /* 0x041fe40007f1e0ff */
[----:B------:R-:W-:-:S03]  /*1d5e0*/  LEA.HI.X.SX32 R7, R7, R2, 0x1, P1 ;  /* 0x0000000207077211 */ /* 0x000fc600008f0eff */
[----:B------:R0:W-:Y:S04]  /*1d5f0*/  STL [R1+0x758], R8 ;  /* 0x0007580801007387 */ /* 0x0001e80000100800 */
[----:B------:R1:W-:Y:S01]  /*1d600*/  STL [R1+0x744], R6 ;  /* 0x0007440601007387 */ /* 0x0003e20000100800 */
[----:B0-----:R-:W-:-:S03]  /*1d610*/  IMAD R8, R3, 0x32, RZ ;  /* 0x0000003203087824 */ /* 0x001fc600078e02ff */
[----:B------:R0:W-:Y:S01]  /*1d620*/  STL [R1+0x700], R5 ;  /* 0x0007000501007387 */ /* 0x0001e20000100800 */
[----:B-1----:R-:W-:-:S03]  /*1d630*/  IMAD R6, R3, 0x1b, RZ ;  /* 0x0000001b03067824 */ /* 0x002fc600078e02ff */
[----:B------:R1:W-:Y:S01]  /*1d640*/  STL [R1+0x67c], R7 ;  /* 0x00067c0701007387 */ /* 0x0003e20000100800 */
[C---:B0-----:R-:W-:Y:S01]  /*1d650*/  IMAD R5, R3.reuse, 0x44, RZ ;  /* 0x0000004403057824 */ /* 0x041fe200078e02ff */
[----:B-1----:R-:W-:Y:S02]  /*1d660*/  IADD3 R7, P1, PT, R8, R0, RZ ;  /* 0x0000000008077210 */ /* 0x002fe40007f3e0ff */
[-C--:B------:R-:W-:Y:S01]  /*1d670*/  LEA.HI.X.SX32 R6, R6, R2.reuse, 0x1, P0 ;  /* 0x0000000206067211 */ /* 0x080fe200000f0eff */
[----:B------:R-:W-:Y:S02]  /*1d680*/  IMAD R9, R3, 0x2e, RZ ;  /* 0x0000002e03097824 */ /* 0x000fe400078e02ff */
[----:B------:R0:W-:Y:S01]  /*1d690*/  STL [R1+0x768], R7 ;  /* 0x0007680701007387 */ /* 0x0001e20000100800 */
[----:B------:R-:W-:-:S03]  /*1d6a0*/  LEA.HI.X.SX32 R8, R8, R2, 0x1, P2 ;  /* 0x0000000208087211 */ /* 0x000fc600010f0eff */
[----:B------:R1:W-:Y:S01]  /*1d6b0*/  STL [R1+0x754], R6 ;  /* 0x0007540601007387 */ /* 0x0003e20000100800 */
[-C--:B0-----:R-:W-:Y:S01]  /*1d6c0*/  IADD3 R7, P0, PT, R5, R0.reuse, RZ ;  /* 0x0000000005077210 */ /* 0x081fe20007f1e0ff */
[C---:B------:R-:W-:Y:S02]  /*1d6d0*/  IMAD R5, R3.reuse, 0x78, RZ ;  /* 0x0000007803057824 */ /* 0x040fe400078e02ff */
[----:B-1----:R-:W-:Y:S02]  /*1d6e0*/  IMAD R6, R3, 0x19, RZ ;  /* 0x0000001903067824 */ /* 0x002fe400078e02ff */
[----:B------:R0:W-:Y:S04]  /*1d6f0*/  STL [R1+0x720], R7 ;  /* 0x0007200701007387 */ /* 0x0001e80000100800 */
[----:B------:R1:W-:Y:S01]  /*1d700*/  STL [R1+0x69c], R8 ;  /* 0x00069c0801007387 */ /* 0x0003e20000100800 */
[----:B0-----:R-:W-:-:S02]  /*1d710*/  IADD3 R7, P2, PT, R9, R0, RZ ;  /* 0x0000000009077210 */ /* 0x001fc40007f5e0ff */
[----:B-1----:R-:W-:-:S03]  /*1d720*/  LEA.HI.X.SX32 R8, R6, R2, 0x1, P1 ;  /* 0x0000000206087211 */ /* 0x002fc600008f0eff */
[----:B------:R0:W-:Y:S01]  /*1d730*/  STL [R1+0x778], R7 ;  /* 0x0007780701007387 */ /* 0x0001e20000100800 */
[----:B------:R-:W-:-:S03]  /*1d740*/  IMAD R10, R3, 0x2a, RZ ;  /* 0x0000002a030a7824 */ /* 0x000fc600078e02ff */
[----:B------:R1:W-:Y:S01]  /*1d750*/  STL [R1+0x764], R8 ;  /* 0x0007640801007387 */ /* 0x0003e20000100800 */
[----:B0-----:R-:W-:Y:S01]  /*1d760*/  IADD3 R7, P1, PT, R5, R0, RZ ;  /* 0x0000000005077210 */ /* 0x001fe20007f3e0ff */
[C---:B------:R-:W-:Y:S02]  /*1d770*/  IMAD R6, R3.reuse, 0x17, RZ ;  /* 0x0000001703067824 */ /* 0x040fe400078e02ff */
[C---:B------:R-:W-:Y:S02]  /*1d780*/  IMAD R5, R3.reuse, 0x68, RZ ;  /* 0x0000006803057824 */ /* 0x040fe400078e02ff */
[----:B------:R0:W-:Y:S01]  /*1d790*/  STL [R1+0x650], R7 ;  /* 0x0006500701007387 */ /* 0x0001e20000100800 */
[-C--:B-1----:R-:W-:Y:S01]  /*1d7a0*/  LEA.HI.X.SX32 R8, R6, R2.reuse, 0x1, P2 ;  /* 0x0000000206087211 */ /* 0x082fe200010f0eff */
[----:B------:R-:W-:Y:S01]  /*1d7b0*/  IMAD R11, R3, 0x26, RZ ;  /* 0x00000026030b7824 */ /* 0x000fe200078e02ff */
[----:B0-----:R-:W-:Y:S02]  /*1d7c0*/  LEA.HI.X.SX32 R7, R9, R2, 0x1, P5 ;  /* 0x0000000209077211 */ /* 0x001fe400028f0eff */
[----:B------:R-:W-:Y:S01]  /*1d7d0*/  IADD3 R9, P5, PT, R10, R0, RZ ;  /* 0x000000000a097210 */ /* 0x000fe20007fbe0ff */
[----:B------:R-:W-:-:S02]  /*1d7e0*/  IMAD R6, R3, 0x15, RZ ;  /* 0x0000001503067824 */ /* 0x000fc400078e02ff */
[----:B------:R0:W-:Y:S04]  /*1d7f0*/  STL [R1+0x6bc], R7 ;  /* 0x0006bc0701007387 */ /* 0x0001e80000100800 */
[----:B------:R1:W-:Y:S01]  /*1d800*/  STL [R1+0x788], R9 ;  /* 0x0007880901007387 */ /* 0x0003e20000100800 */
[----:B0-----:R-:W-:-:S03]  /*1d810*/  IADD3 R7, P2, PT, R5, R0, RZ ;  /* 0x0000000005077210 */ /* 0x001fc60007f5e0ff */
[----:B------:R0:W-:Y:S01]  /*1d820*/  STL [R1+0x774], R8 ;  /* 0x0007740801007387 */ /* 0x0001e20000100800 */
[----:B------:R-:W-:Y:S01]  /*1d830*/  IMAD R5, R3, 0x58, RZ ;  /* 0x0000005803057824 */ /* 0x000fe200078e02ff */
[----:B-1----:R-:W-:Y:S02]  /*1d840*/  LEA.HI.X.SX32 R9, R10, R2, 0x1, P3 ;  /* 0x000000020a097211 */ /* 0x002fe400018f0eff */
[----:B------:R1:W-:Y:S01]  /*1d850*/  STL [R1+0x690], R7 ;  /* 0x0006900701007387 */ /* 0x0003e20000100800 */
[----:B0-----:R-:W-:-:S03]  /*1d860*/  IADD3 R8, P3, PT, R11, R0, RZ ;  /* 0x000000000b087210 */ /* 0x001fc60007f7e0ff */
[----:B------:R-:W-:Y:S01]  /*1d870*/  STL [R1+0x6dc], R9 ;  /* 0x0006dc0901007387 */ /* 0x000fe20000100800 */
[----:B-1----:R-:W-:-:S03]  /*1d880*/  LEA.HI.X.SX32 R7, R6, R2, 0x1, P5 ;  /* 0x0000000206077211 */ /* 0x002fc600028f0eff */
[----:B------:R-:W-:Y:S01]  /*1d890*/  STL [R1+0x798], R8 ;  /* 0x0007980801007387 */ /* 0x000fe20000100800 */
[----:B------:R-:W-:Y:S01]  /*1d8a0*/  IMAD R12, R3, 0x22, RZ ;  /* 0x00000022030c7824 */ /* 0x000fe200078e02ff */
[----:B------:R-:W-:Y:S02]  /*1d8b0*/  IADD3 R6, P5, PT, R5, R0, RZ ;  /* 0x0000000005067210 */ /* 0x000fe40007fbe0ff */
[----:B------:R0:W-:Y:S01]  /*1d8c0*/  STL [R1+0x784], R7 ;  /* 0x0007840701007387 */ /* 0x0001e20000100800 */
[----:B------:R-:W-:-:S03]  /*1d8d0*/  IMAD R5, R3, 0x13, RZ ;  /* 0x0000001303057824 */ /* 0x000fc600078e02ff */
[----:B------:R1:W-:Y:S01]  /*1d8e0*/  STL [R1+0x6d0], R6 ;  /* 0x0006d00601007387 */ /* 0x0003e20000100800 */
[----:B0-----:R-:W-:Y:S02]  /*1d8f0*/  LEA.HI.X.SX32 R7, R11, R2, 0x1, P4 ;  /* 0x000000020b077211 */ /* 0x001fe400020f0eff */
[----:B------:R-:W-:Y:S01]  /*1d900*/  IADD3 R8, P4, PT, R12, R0, RZ ;  /* 0x000000000c087210 */ /* 0x000fe20007f9e0ff */
[C---:B-1----:R-:W-:Y:S02]  /*1d910*/  IMAD R6, R3.reuse, 0x48, RZ ;  /* 0x0000004803067824 */ /* 0x042fe400078e02ff */
[----:B------:R0:W-:Y:S01]  /*1d920*/  STL [R1+0x6fc], R7 ;  /* 0x0006fc0701007387 */ /* 0x0001e20000100800 */
[----:B------:R-:W-:-:S03]  /*1d930*/  IMAD R13, R3, 0x3c, RZ ;  /* 0x0000003c030d7824 */ /* 0x000fc600078e02ff */
[----:B------:R1:W-:Y:S01]  /*1d940*/  STL [R1+0x7a8], R8 ;  /* 0x0007a80801007387 */ /* 0x0003e20000100800 */
[----:B------:R-:W-:Y:S01]  /*1d950*/  IMAD R14, R3, 0x1e, RZ ;  /* 0x0000001e030e7824 */ /* 0x000fe200078e02ff */
[----:B0-----:R-:W-:Y:S01]  /*1d960*/  LEA.HI.X.SX32 R7, R5, R2, 0x1, P3 ;  /* 0x0000000205077211 */ /* 0x001fe200018f0eff */
[----:B------:R-:W-:Y:S01]  /*1d970*/  IMAD R5, R3, 0x11, RZ ;  /* 0x0000001103057824 */ /* 0x000fe200078e02ff */
[----:B-1----:R-:W-:-:S03]  /*1d980*/  IADD3 R8, P3, PT, R6, R0, RZ ;  /* 0x0000000006087210 */ /* 0x002fc60007f7e0ff */
[----:B------:R0:W-:Y:S01]  /*1d990*/  STL [R1+0x794], R7 ;  /* 0x0007940701007387 */ /* 0x0001e20000100800 */
[-C--:B------:R-:W-:Y:S02]  /*1d9a0*/  LEA.HI.X.SX32 R6, R12, R2.reuse, 0x1, P0 ;  /* 0x000000020c067211 */ /* 0x080fe400000f0eff */
[----:B------:R-:W-:Y:S01]  /*1d9b0*/  LEA.HI.X.SX32 R5, R5, R2, 0x1, P4 ;  /* 0x0000000205057211 */ /* 0x000fe200020f0eff */
[----:B------:R1:W-:Y:S01]  /*1d9c0*/  STL [R1+0x710], R8 ;  /* 0x0007100801007387 */ /* 0x0003e20000100800 */
[----:B0-----:R-:W-:-:S03]  /*1d9d0*/  IADD3 R7, P0, PT, R13, R0, RZ ;  /* 0x000000000d077210 */ /* 0x001fc60007f1e0ff */
[----:B------:R0:W-:Y:S01]  /*1d9e0*/  STL [R1+0x71c], R6 ;  /* 0x00071c0601007387 */ /* 0x0001e20000100800 */
[----:B-1----:R-:W-:-:S03]  /*1d9f0*/  IADD3 R8, P4, PT, R14, R0, RZ ;  /* 0x000000000e087210 */ /* 0x002fc60007f9e0ff */
[----:B------:R1:W-:Y:S01]  /*1da00*/  STL [R1+0x740], R7 ;  /* 0x0007400701007387 */ /* 0x0003e20000100800 */
[C---:B------:R-:W-:Y:S02]  /*1da10*/  IMAD R15, R3.reuse, 0x34, RZ ;  /* 0x00000034030f7824 */ /* 0x040fe400078e02ff */
[----:B0-----:R-:W-:Y:S01]  /*1da20*/  IMAD R6, R3, 0x70, RZ ;  /* 0x0000007003067824 */ /* 0x001fe200078e02ff */
[----:B------:R0:W-:Y:S01]  /*1da30*/  STL [R1+0x7a4], R5 ;  /* 0x0007a40501007387 */ /* 0x0001e20000100800 */
[----:B-1----:R-:W-:-:S03]  /*1da40*/  LEA.HI.X.SX32 R7, R13, R2, 0x1, P1 ;  /* 0x000000020d077211 */ /* 0x002fc600008f0eff */
[----:B------:R1:W-:Y:S01]  /*1da50*/  STL [R1+0x7b8], R8 ;  /* 0x0007b80801007387 */ /* 0x0003e20000100800 */
[----:B------:R-:W-:-:S03]  /*1da60*/  IMAD R16, R3, 0x1a, RZ ;  /* 0x0000001a03107824 */ /* 0x000fc600078e02ff */
[----:B------:R2:W-:Y:S01]  /*1da70*/  STL [R1+0x64c], R7 ;  /* 0x00064c0701007387 */ /* 0x0005e20000100800 */
[----:B0-----:R-:W-:Y:S01]  /*1da80*/  IMAD R5, R3, 0xf, RZ ;  /* 0x0000000f03057824 */ /* 0x001fe200078e02ff */
[----:B-1----:R-:W-:Y:S02]  /*1da90*/  IADD3 R8, P1, PT, R6, R0, RZ ;  /* 0x0000000006087210 */ /* 0x002fe40007f3e0ff */
[----:B------:R-:W-:Y:S02]  /*1daa0*/  LEA.HI.X.SX32 R6, R14, R2, 0x1, P0 ;  /* 0x000000020e067211 */ /* 0x000fe400000f0eff */
[----:B--2---:R-:W-:Y:S01]  /*1dab0*/  IADD3 R7, P0, PT, R15, R0, RZ ;  /* 0x000000000f077210 */ /* 0x004fe20007f1e0ff */
[----:B------:R0:W-:Y:S01]  /*1dac0*/  STL [R1+0x670], R8 ;  /* 0x0006700801007387 */ /* 0x0001e20000100800 */
[----:B------:R-:W-:-:S03]  /*1dad0*/  LEA.HI.X.SX32 R5, R5, R2, 0x1, P4 ;  /* 0x0000000205057211 */ /* 0x000fc600020f0eff */
[----:B------:R1:W-:Y:S01]  /*1dae0*/  STL [R1+0x73c], R6 ;  /* 0x00073c0601007387 */ /* 0x0003e20000100800 */
[----:B------:R-:W-:-:S03]  /*1daf0*/  IMAD R17, R3, 0x2c, RZ ;  /* 0x0000002c03117824 */ /* 0x000fc600078e02ff */
[----:B------:R2:W-:Y:S01]  /*1db00*/  STL [R1+0x760], R7 ;  /* 0x0007600701007387 */ /* 0x0005e20000100800 */
[----:B0-----:R-:W-:Y:S01]  /*1db10*/  IADD3 R8, P4, PT, R16, R0, RZ ;  /* 0x0000000010087210 */ /* 0x001fe20007f9e0ff */
[----:B-1----:R-:W-:Y:S02]  /*1db20*/  IMAD R6, R3, 0x50, RZ ;  /* 0x0000005003067824 */ /* 0x002fe400078e02ff */
[----:B------:R0:W-:Y:S01]  /*1db30*/  STL [R1+0x7b4], R5 ;  /* 0x0007b40501007387 */ /* 0x0001e20000100800 */
[----:B--2---:R-:W-:-:S03]  /*1db40*/  LEA.HI.X.SX32 R7, R15, R2, 0x1, P2 ;  /* 0x000000020f077211 */ /* 0x004fc600010f0eff */
        /* <DEDUP_REMOVED lines=21> */
[----:B--2---:R-:W-:Y:S02]  /*1dca0*/  LEA.HI.X.SX32 R7, R18, R2, 0x1, P0 ;  /* 0x0000000212077211 */ /* 0x004fe400000f0eff */
[----:B------:R-:W-:Y:S01]  /*1dcb0*/  IADD3 R6, P0, PT, R19, R0, RZ ;  /* 0x0000000013067210 */ /* 0x000fe20007f1e0ff */
[----:B------:R-:W-:Y:S01]  /*1dcc0*/  STL [R1+0x6b0], R8 ;  /* 0x0006b00801007387 */ /* 0x000fe20000100800 */
[----:B------:R-:W-:Y:S01]  /*1dcd0*/  LEA.HI.X.SX32 R5, R5, R2, 0x1, P4 ;  /* 0x0000000205057211 */ /* 0x000fe200020f0eff */
[----:B------:R-:W-:Y:S02]  /*1dce0*/  IMAD R21, R3, 0x38, RZ ;  /* 0x0000003803157824 */ /* 0x000fe400078e02ff */
[----:B------:R0:W-:Y:S04]  /*1dcf0*/  STL [R1+0x77c], R7 ;  /* 0x00077c0701007387 */ /* 0x0001e80000100800 */
[----:B------:R1:W-:Y:S01]  /*1dd00*/  STL [R1+0x7a0], R6 ;  /* 0x0007a00601007387 */ /* 0x0003e20000100800 */
[----:B0-----:R-:W-:-:S03]  /*1dd10*/  IADD3 R7, P4, PT, R20, R0, RZ ;  /* 0x0000000014077210 */ /* 0x001fc60007f9e0ff */
[----:B------:R0:W-:Y:S01]  /*1dd20*/  STL [R1+0x7d4], R5 ;  /* 0x0007d40501007387 */ /* 0x0001e20000100800 */
[----:B-1----:R-:W-:-:S03]  /*1dd30*/  LEA.HI.X.SX32 R6, R19, R2, 0x1, P3 ;  /* 0x0000000213067211 */ /* 0x002fc600018f0eff */
[----:B------:R1:W-:Y:S01]  /*1dd40*/  STL [R1+0x7e8], R7 ;  /* 0x0007e80701007387 */ /* 0x0003e20000100800 */
[----:B------:R-:W-:-:S03]  /*1dd50*/  IMAD R22, R3, 0x1c, RZ ;  /* 0x0000001c03167824 */ /* 0x000fc600078e02ff */
[----:B------:R2:W-:Y:S01]  /*1dd60*/  STL [R1+0x70c], R6 ;  /* 0x00070c0601007387 */ /* 0x0005e20000100800 */
[C---:B------:R-:W-:Y:S02]  /*1dd70*/  IMAD R23, R3.reuse, 0xe, RZ ;  /* 0x0000000e03177824 */ /* 0x040fe400078e02ff */
[----:B0-----:R-:W-:Y:S01]  /*1dd80*/  IMAD R5, R3, 0x9, RZ ;  /* 0x0000000903057824 */ /* 0x001fe200078e02ff */
[----:B-1----:R-:W-:Y:S02]  /*1dd90*/  IADD3 R7, P3, PT, R21, R0, RZ ;  /* 0x0000000015077210 */ /* 0x002fe40007f7e0ff */
[----:B--2---:R-:W-:-:S03]  /*1dda0*/  LEA.HI.X.SX32 R6, R20, R2, 0x1, P0 ;  /* 0x0000000214067211 */ /* 0x004fc600000f0eff */
[----:B------:R0:W-:Y:S01]  /*1ddb0*/  STL [R1+0x750], R7 ;  /* 0x0007500701007387 */ /* 0x0001e20000100800 */
[----:B------:R-:W-:Y:S01]  /*1ddc0*/  IADD3 R8, P0, PT, R22, R0, RZ ;  /* 0x0000000016087210 */ /* 0x000fe20007f1e0ff */
[----:B------:R-:W-:Y:S02]  /*1ddd0*/  IMAD R24, R3, 0x28, RZ ;  /* 0x0000002803187824 */ /* 0x000fe400078e02ff */
[----:B------:R1:W-:Y:S01]  /*1dde0*/  STL [R1+0x79c], R6 ;  /* 0x00079c0601007387 */ /* 0x0003e20000100800 */
[----:B0-----:R-:W-:-:S03]  /*1ddf0*/  LEA.HI.X.SX32 R7, R5, R2, 0x1, P4 ;  /* 0x0000000205077211 */ /* 0x001fc600020f0eff */
[----:B------:R-:W-:Y:S01]  /*1de00*/  STL [R1+0x7c0], R8 ;  /* 0x0007c00801007387 */ /* 0x000fe20000100800 */
[----:B-1----:R-:W-:-:S03]  /*1de10*/  IADD3 R6, P4, PT, R23, R0, RZ ;  /* 0x0000000017067210 */ /* 0x002fc60007f9e0ff */
[----:B------:R0:W-:Y:S01]  /*1de20*/  STL [R1+0x7e4], R7 ;  /* 0x0007e40701007387 */ /* 0x0001e20000100800 */
[----:B------:R-:W-:Y:S01]  /*1de30*/  LEA.HI.X.SX32 R5, R21, R2, 0x1, P1 ;  /* 0x0000000215057211 */ /* 0x000fe200008f0eff */
[C---:B------:R-:W-:Y:S02]  /*1de40*/  IMAD R25, R3.reuse, 0x14, RZ ;  /* 0x0000001403197824 */ /* 0x040fe400078e02ff */
[----:B------:R1:W-:Y:S01]  /*1de50*/  STL [R1+0x7f8], R6 ;  /* 0x0007f80601007387 */ /* 0x0003e20000100800 */
[----:B------:R-:W-:Y:S01]  /*1de60*/  IMAD R26, R3, 0xa, RZ ;  /* 0x0000000a031a7824 */ /* 0x000fe200078e02ff */
[----:B0-----:R-:W-:Y:S02]  /*1de70*/  IADD3 R7, P1, PT, R24, R0, RZ ;  /* 0x0000000018077210 */ /* 0x001fe40007f3e0ff */
[----:B------:R0:W-:Y:S01]  /*1de80*/  STL [R1+0x66c], R5 ;  /* 0x00066c0501007387 */ /* 0x0001e20000100800 */
[----:B-1----:R-:W-:-:S03]  /*1de90*/  LEA.HI.X.SX32 R6, R22, R2, 0x1, P3 ;  /* 0x0000000216067211 */ /* 0x002fc600018f0eff */
[----:B------:R1:W-:Y:S01]  /*1dea0*/  STL [R1+0x790], R7 ;  /* 0x0007900701007387 */ /* 0x0003e20000100800 */
[----:B------:R-:W-:Y:S01]  /*1deb0*/  IADD3 R8, P3, PT, R25, R0, RZ ;  /* 0x0000000019087210 */ /* 0x000fe20007f7e0ff */
[C---:B------:R-:W-:Y:S02]  /*1dec0*/  IMAD R27, R3.reuse, 0x30, RZ ;  /* 0x00000030031b7824 */ /* 0x040fe400078e02ff */
[----:B------:R2:W-:Y:S01]  /*1ded0*/  STL [R1+0x74c], R6 ;  /* 0x00074c0601007387 */ /* 0x0005e20000100800 */
[----:B0-----:R-:W-:Y:S01]  /*1dee0*/  IMAD R5, R3, 0x7, RZ ;  /* 0x0000000703057824 */ /* 0x001fe200078e02ff */
[----:B-1----:R-:W-:Y:S02]  /*1def0*/  LEA.HI.X.SX32 R7, R23, R2, 0x1, P0 ;  /* 0x0000000217077211 */ /* 0x002fe400000f0eff */
[----:B------:R-:W-:Y:S01]  /*1df00*/  STL [R1+0x7e0], R8 ;  /* 0x0007e00801007387 */ /* 0x000fe20000100800 */
[----:B--2---:R-:W-:Y:S01]  /*1df10*/  IADD3 R6, P0, PT, R26, R0, RZ ;  /* 0x000000001a067210 */ /* 0x004fe20007f1e0ff */
[----:B------:R-:W-:Y:S01]  /*1df20*/  IMAD R28, R3, 0x18, RZ ;  /* 0x00000018031c7824 */ /* 0x000fe200078e02ff */
[----:B------:R-:W-:Y:S01]  /*1df30*/  LEA.HI.X.SX32 R5, R5, R2, 0x1, P4 ;  /* 0x0000000205057211 */ /* 0x000fe200020f0eff */
[----:B------:R0:W-:Y:S04]  /*1df40*/  STL [R1+0x7bc], R7 ;  /* 0x0007bc0701007387 */ /* 0x0001e80000100800 */
[----:B------:R1:W-:Y:S01]  /*1df50*/  STL [R1+0x808], R6 ;  /* 0x0008080601007387 */ /* 0x0003e20000100800 */
[----:B------:R-:W-:Y:S01]  /*1df60*/  IMAD R29, R3, 0xc, RZ ;  /* 0x0000000c031d7824 */ /* 0x000fe200078e02ff */
[----:B0-----:R-:W-:-:S02]  /*1df70*/  IADD3 R7, P4, PT, R27, R0, RZ ;  /* 0x000000001b077210 */ /* 0x001fc40007f9e0ff */
[----:B------:R0:W-:Y:S01]  /*1df80*/  STL [R1+0x7f4], R5 ;  /* 0x0007f40501007387 */ /* 0x0001e20000100800 */
[----:B-1----:R-:W-:-:S03]  /*1df90*/  LEA.HI.X.SX32 R6, R24, R2, 0x1, P2 ;  /* 0x0000000218067211 */ /* 0x002fc600010f0eff */
[----:B------:R1:W-:Y:S04]  /*1dfa0*/  STL [R1+0x770], R7 ;  /* 0x0007700701007387 */ /* 0x0003e80000100800 */
[----:B------:R2:W-:Y:S01]  /*1dfb0*/  STL [R1+0x6ec], R6 ;  /* 0x0006ec0601007387 */ /* 0x0005e20000100800 */
[----:B0-----:R-:W-:Y:S02]  /*1dfc0*/  IADD3 R5, P2, PT, R28, R0, RZ ;  /* 0x000000001c057210 */ /* 0x001fe40007f5e0ff */
[-C--:B------:R-:W-:Y:S01]  /*1dfd0*/  LEA.HI.X.SX32 R8, R26, R2.reuse, 0x1, P3 ;  /* 0x000000021a087211 */ /* 0x080fe200018f0eff */
[----:B-1----:R-:W-:Y:S02]  /*1dfe0*/  IMAD R7, R3, 0x6, RZ ;  /* 0x0000000603077824 */ /* 0x002fe400078e02ff */
[----:B------:R0:W-:Y:S01]  /*1dff0*/  STL [R1+0x7d0], R5 ;  /* 0x0007d00501007387 */ /* 0x0001e20000100800 */
[----:B--2---:R-:W-:-:S02]  /*1e000*/  LEA.HI.X.SX32 R6, R25, R2, 0x1, P1 ;  /* 0x0000000219067211 */ /* 0x004fc400008f0eff */
[----:B------:R-:W-:-:S03]  /*1e010*/  IADD3 R9, P1, PT, R29, R0, RZ ;  /* 0x000000001d097210 */ /* 0x000fc60007f3e0ff */
[----:B------:R1:W-:Y:S01]  /*1e020*/  STL [R1+0x78c], R6 ;  /* 0x00078c0601007387 */ /* 0x0003e20000100800 */
[----:B0-----:R-:W-:-:S03]  /*1e030*/  IMAD R5, R3, 0x5, RZ ;  /* 0x0000000503057824 */ /* 0x001fc600078e02ff */
[----:B------:R-:W-:Y:S02]  /*1e040*/  STL [R1+0x800], R9 ;  /* 0x0008000901007387 */ /* 0x000fe40000100800 */
[----:B------:R-:W-:Y:S02]  /*1e050*/  LEA.HI.X.SX32 R5, R5, R2, 0x1, P0 ;  /* 0x0000000205057211 */ /* 0x000fe400000f0eff */
[----:B------:R0:W-:Y:S01]  /*1e060*/  STL [R1+0x7dc], R8 ;  /* 0x0007dc0801007387 */ /* 0x0001e20000100800 */
[----:B-1----:R-:W-:-:S05]  /*1e070*/  IADD3 R6, P3, PT, R7, R0, RZ ;  /* 0x0000000007067210 */ /* 0x002fca0007f7e0ff */
[----:B------:R1:W-:Y:S01]  /*1e080*/  STL [R1+0x818], R6 ;  /* 0x0008180601007387 */ /* 0x0003e20000100800 */
[----:B0-----:R-:W-:-:S03]  /*1e090*/  LEA R8, P0, R3, R0, 0x6 ;  /* 0x0000000003087211 */ /* 0x001fc600078030ff */
[----:B------:R0:W-:Y:S04]  /*1e0a0*/  STL [R1+0x804], R5 ;  /* 0x0008040501007387 */ /* 0x0001e80000100800 */
[----:B------:R2:W-:Y:S01]  /*1e0b0*/  STL [R1+0x730], R8 ;  /* 0x0007300801007387 */ /* 0x0005e20000100800 */
[----:B-1----:R-:W-:Y:S02]  /*1e0c0*/  LEA.HI.X.SX32 R6, R27, R2, 0x1, P5 ;  /* 0x000000021b067211 */ /* 0x002fe400028f0eff */
[----:B0-----:R-:W-:-:S03]  /*1e0d0*/  LEA R5, P5, R3, R0, 0x5 ;  /* 0x0000000003057211 */ /* 0x001fc600078a28ff */
[----:B------:R0:W-:Y:S01]  /*1e0e0*/  STL [R1+0x6ac], R6 ;  /* 0x0006ac0601007387 */ /* 0x0001e20000100800 */
[----:B--2---:R-:W-:-:S03]  /*1e0f0*/  LEA.HI.X.SX32 R8, R28, R2, 0x1, P4 ;  /* 0x000000021c087211 */ /* 0x004fc600020f0eff */
[----:B------:R1:W-:Y:S04]  /*1e100*/  STL [R1+0x7b0], R5 ;  /* 0x0007b00501007387 */ /* 0x0003e80000100800 */
[----:B------:R2:W-:Y:S01]  /*1e110*/  STL [R1+0x76c], R8 ;  /* 0x00076c0801007387 */ /* 0x0005e20000100800 */
[C---:B0-----:R-:W-:Y:S01]  /*1e120*/  LEA R6, P4, R3.reuse, R0, 0x4 ;  /* 0x0000000003067211 */ /* 0x041fe200078820ff */
[----:B-1----:R-:W-:-:S04]  /*1e130*/  IMAD.SHL.U32 R5, R3, 0x2, RZ ;  /* 0x0000000203057824 */ /* 0x002fc800078e00ff */
[----:B------:R0:W-:Y:S01]  /*1e140*/  STL [R1+0x7f0], R6 ;  /* 0x0007f00601007387 */ /* 0x0001e20000100800 */
[----:B--2---:R-:W-:Y:S02]  /*1e150*/  LEA.HI.X.SX32 R8, R29, R2, 0x1, P2 ;  /* 0x000000021d087211 */ /* 0x004fe400010f0eff */
[----:B------:R-:W-:Y:S02]  /*1e160*/  LEA R10, P2, R3, R0, 0x3 ;  /* 0x00000000030a7211 */ /* 0x000fe400078418ff */
[----:B------:R-:W-:Y:S01]  /*1e170*/  LEA.HI.X.SX32 R9, R7, R2, 0x1, P1 ;  /* 0x0000000207097211 */ /* 0x000fe200008f0eff */
[----:B------:R1:W-:Y:S01]  /*1e180*/  STL [R1+0x7cc], R8 ;  /* 0x0007cc0801007387 */ /* 0x0003e20000100800 */
[----:B0-----:R-:W-:-:S03]  /*1e190*/  IMAD R6, R3, 0x3, RZ ;  /* 0x0000000303067824 */ /* 0x001fc600078e02ff */
[----:B------:R-:W-:Y:S02]  /*1e1a0*/  STL [R1+0x810], R10 ;  /* 0x0008100a01007387 */ /* 0x000fe40000100800 */
[----:B------:R-:W-:Y:S02]  /*1e1b0*/  LEA.HI.X.SX32 R7, R6, R2, 0x1, P3 ;  /* 0x0000000206077211 */ /* 0x000fe400018f0eff */
[-C--:B-1----:R-:W-:Y:S01]  /*1e1c0*/  IADD3 R8, P6, PT, R5, R0.reuse, RZ ;  /* 0x0000000005087210 */ /* 0x082fe20007fde0ff */
[----:B------:R0:W-:Y:S01]  /*1e1d0*/  STL [R1+0x7fc], R9 ;  /* 0x0007fc0901007387 */ /* 0x0001e20000100800 */
[----:B------:R-:W-:-:S03]  /*1e1e0*/  LEA R6, P1, R3, R0, 0x2 ;  /* 0x0000000003067211 */ /* 0x000fc600078210ff */
[----:B------:R1:W-:Y:S04]  /*1e1f0*/  STL [R1+0x828], R8 ;  /* 0x0008280801007387 */ /* 0x0003e80000100800 */
[----:B------:R2:W5:Y:S01]  /*1e200*/  LDL.LU R0, [R1+0x1058] ;  /* 0x0010580001007983 */ /* 0x0005620000300800 */
[----:B0-----:R-:W-:-:S03]  /*1e210*/  IMAD.SHL.U32 R9, R3, 0x20, RZ ;  /* 0x0000002003097824 */ /* 0x001fc600078e00ff */
[----:B------:R0:W-:Y:S01]  /*1e220*/  STL [R1+0x814], R7 ;  /* 0x0008140701007387 */ /* 0x0001e20000100800 */
[----:B-1----:R-:W-:-:S03]  /*1e230*/  IMAD.SHL.U32 R8, R3, 0x10, RZ ;  /* 0x0000001003087824 */ /* 0x002fc600078e00ff */
[----:B------:R1:W-:Y:S01]  /*1e240*/  STL [R1+0x820], R6 ;  /* 0x0008200601007387 */ /* 0x0003e20000100800 */
[-C--:B------:R-:W-:Y:S01]  /*1e250*/  LEA.HI.X.SX32 R10, R9, R2.reuse, 0x1, P0 ;  /* 0x00000002090a7211 */ /* 0x080fe200000f0eff */
[C---:B0-----:R-:W-:Y:S01]  /*1e260*/  IMAD.SHL.U32 R7, R3.reuse, 0x8, RZ ;  /* 0x0000000803077824 */ /* 0x041fe200078e00ff */
[----:B------:R-:W-:Y:S01]  /*1e270*/  LEA.HI.X.SX32 R9, R8, R2, 0x1, P5 ;  /* 0x0000000208097211 */ /* 0x000fe200028f0eff */
[----:B-1----:R-:W-:-:S03]  /*1e280*/  IMAD.SHL.U32 R6, R3, 0x4, RZ ;  /* 0x0000000403067824 */ /* 0x002fc600078e00ff */
[-C--:B------:R-:W-:Y:S02]  /*1e290*/  LEA.HI.X.SX32 R8, R7, R2.reuse, 0x1, P4 ;  /* 0x0000000207087211 */ /* 0x080fe400020f0eff */
[-C--:B------:R-:W-:Y:S02]  /*1e2a0*/  LEA.HI.X.SX32 R7, R6, R2.reuse, 0x1, P2 ;  /* 0x0000000206077211 */ /* 0x080fe400010f0eff */
[-C--:B------:R-:W-:Y:S02]  /*1e2b0*/  LEA.HI.X.SX32 R6, R3, R2.reuse, 0x1, P6 ;  /* 0x0000000203067211 */ /* 0x080fe400030f0eff */
[----:B------:R-:W-:Y:S01]  /*1e2c0*/  LEA.HI.X.SX32 R3, R5, R2, 0x1, P1 ;  /* 0x0000000205037211 */ /* 0x000fe200008f0eff */
[----:B------:R-:W-:Y:S01]  /*1e2d0*/  STL [R1+0x72c], R10 ;  /* 0x00072c0a01007387 */ /* 0x000fe20000100800 */
[----:B------:R-:W0:Y:S03]  /*1e2e0*/  S2R R2, SR_TID.X ;  /* 0x0000000000027919 */ /* 0x000e260000002100 */
[----:B------:R-:W-:Y:S04]  /*1e2f0*/  STL [R1+0x7ac], R9 ;  /* 0x0007ac0901007387 */ /* 0x000fe80000100800 */
[----:B------:R-:W-:Y:S04]  /*1e300*/  STL [R1+0x7ec], R8 ;  /* 0x0007ec0801007387 */ /* 0x000fe80000100800 */
[----:B------:R-:W-:Y:S04]  /*1e310*/  STL [R1+0x80c], R7 ;  /* 0x00080c0701007387 */ /* 0x000fe80000100800 */
[----:B------:R1:W-:Y:S02]  /*1e320*/  STL [R1+0x824], R6 ;  /* 0x0008240601007387 */ /* 0x0003e40000100800 */
[----:B-1----:R-:W1:Y:S02]  /*1e330*/  S2R R6, SR_TID.X ;  /* 0x0000000000067919 */ /* 0x002e640000002100 */
[----:B------:R-:W-:Y:S04]  /*1e340*/  STL [R1+0x160], RZ ;  /* 0x000160ff01007387 */ /* 0x000fe80000100800 */
[----:B------:R3:W-:Y:S04]  /*1e350*/  STL [R1+0x81c], R3 ;  /* 0x00081c0301007387 */ /* 0x0007e80000100800 */
[----:B------:R2:W-:Y:S04]  /*1e360*/  STL [R1+0x164], RZ ;  /* 0x000164ff01007387 */ /* 0x0005e80000100800 */
[----:B------:R2:W-:Y:S04]  /*1e370*/  STL [R1+0x168], RZ ;  /* 0x000168ff01007387 */ /* 0x0005e80000100800 */
[----:B------:R2:W-:Y:S04]  /*1e380*/  STL [R1+0x16c], RZ ;  /* 0x00016cff01007387 */ /* 0x0005e80000100800 */
[----:B------:R2:W-:Y:S04]  /*1e390*/  STL [R1+0x150], RZ ;  /* 0x000150ff01007387 */ /* 0x0005e80000100800 */
[----:B------:R2:W-:Y:S04]  /*1e3a0*/  STL [R1+0x154], RZ ;  /* 0x000154ff01007387 */ /* 0x0005e80000100800 */
[----:B------:R2:W-:Y:S01]  /*1e3b0*/  STL [R1+0x158], RZ ;  /* 0x000158ff01007387 */ /* 0x0005e20000100800 */
[----:B0-----:R-:W-:-:S03]  /*1e3c0*/  LOP3.LUT R2, R2, 0x3f, RZ, 0xc0, !PT ;  /* 0x0000003f02027812 */ /* 0x001fc600078ec0ff */
[----:B------:R2:W-:Y:S04]  /*1e3d0*/  STL [R1+0x15c], RZ ;  /* 0x00015cff01007387 */ /* 0x0005e80000100800 */
[----:B------:R2:W-:Y:S04]  /*1e3e0*/  STL [R1+0x140], RZ ;  /* 0x000140ff01007387 */ /* 0x0005e80000100800 */
[----:B------:R2:W-:Y:S04]  /*1e3f0*/  STL [R1+0x144], RZ ;  /* 0x000144ff01007387 */ /* 0x0005e80000100800 */
[----:B------:R2:W-:Y:S04]  /*1e400*/  STL [R1+0x148], RZ ;  /* 0x000148ff01007387 */ /* 0x0005e80000100800 */
[----:B------:R2:W-:Y:S01]  /*1e410*/  STL [R1+0x14c], RZ ;  /* 0x00014cff01007387 */ /* 0x0005e20000100800 */
[----:B------:R-:W-:-:S03]  /*1e420*/  IMAD.SHL.U32 R2, R2, 0x2, RZ ;  /* 0x0000000202027824 */ /* 0x000fc600078e00ff */
[----:B------:R2:W-:Y:S01]  /*1e430*/  STL [R1+0x130], RZ ;  /* 0x000130ff01007387 */ /* 0x0005e20000100800 */
[----:B-1----:R-:W-:-:S03]  /*1e440*/  LOP3.LUT R5, R6, 0x7, RZ, 0xc0, !PT ;  /* 0x0000000706057812 */ /* 0x002fc600078ec0ff */
[----:B------:R2:W-:Y:S04]  /*1e450*/  STL [R1+0x134], RZ ;  /* 0x000134ff01007387 */ /* 0x0005e80000100800 */
[----:B------:R2:W-:Y:S04]  /*1e460*/  STL [R1+0x138], RZ ;  /* 0x000138ff01007387 */ /* 0x0005e80000100800 */
[----:B------:R2:W-:Y:S04]  /*1e470*/  STL [R1+0x13c], RZ ;  /* 0x00013cff01007387 */ /* 0x0005e80000100800 */
[----:B------:R2:W-:Y:S01]  /*1e480*/  STL [R1+0x120], RZ ;  /* 0x000120ff01007387 */ /* 0x0005e20000100800 */
[----:B------:R-:W-:-:S03]  /*1e490*/  LOP3.LUT R7, R2, 0x10, RZ, 0x3c, !PT ;  /* 0x0000001002077812 */ /* 0x000fc600078e3cff */
[----:B------:R2:W-:Y:S01]  /*1e4a0*/  STL [R1+0x124], RZ ;  /* 0x000124ff01007387 */ /* 0x0005e20000100800 */
[----:B------:R-:W-:-:S03]  /*1e4b0*/  IMAD R5, R5, 0x90, RZ ;  /* 0x0000009005057824 */ /* 0x000fc600078e02ff */
[----:B------:R2:W-:Y:S01]  /*1e4c0*/  STL [R1+0x128], RZ ;  /* 0x000128ff01007387 */ /* 0x0005e20000100800 */
[----:B------:R-:W-:-:S03]  /*1e4d0*/  IMAD.SHL.U32 R7, R6, 0x2, RZ ;  /* 0x0000000206077824 */ /* 0x000fc600078e00ff */
[----:B------:R2:W-:Y:S04]  /*1e4e0*/  STL [R1+0x12c], RZ ;  /* 0x00012cff01007387 */ /* 0x0005e80000100800 */
[----:B------:R2:W-:Y:S04]  /*1e4f0*/  STL [R1+0x110], RZ ;  /* 0x000110ff01007387 */ /* 0x0005e80000100800 */
[----:B------:R2:W-:Y:S01]  /*1e500*/  STL [R1+0x114], RZ ;  /* 0x000114ff01007387 */ /* 0x0005e20000100800 */
[----:B------:R-:W-:-:S03]  /*1e510*/  IMAD.SHL.U32 R6, R6, 0x40, RZ ;  /* 0x0000004006067824 */ /* 0x000fc600078e00ff */
[----:B------:R2:W-:Y:S01]  /*1e520*/  STL [R1+0x118], RZ ;  /* 0x000118ff01007387 */ /* 0x0005e20000100800 */
[----:B------:R-:W-:-:S03]  /*1e530*/  LOP3.LUT R5, R5, 0x10, R7, 0x78, !PT ;  /* 0x0000001005057812 */ /* 0x000fc600078e7807 */
[----:B------:R2:W-:Y:S04]  /*1e540*/  STL [R1+0x11c], RZ ;  /* 0x00011cff01007387 */ /* 0x0005e80000100800 */
[----:B------:R2:W-:Y:S04]  /*1e550*/  STL [R1+0x100], RZ ;  /* 0x000100ff01007387 */ /* 0x0005e80000100800 */
[----:B------:R2:W-:Y:S04]  /*1e560*/  STL [R1+0x104], RZ ;  /* 0x000104ff01007387 */ /* 0x0005e80000100800 */
[----:B------:R2:W-:Y:S01]  /*1e570*/  STL [R1+0x108], RZ ;  /* 0x000108ff01007387 */ /* 0x0005e20000100800 */
[----:B------:R-:W-:-:S03]  /*1e580*/  LOP3.LUT R5, R5, 0x400, R6, 0xf8, !PT ;  /* 0x0000040005057812 */ /* 0x000fc600078ef806 */
[----:B------:R2:W-:Y:S01]  /*1e590*/  STL [R1+0x10c], RZ ;  /* 0x00010cff01007387 */ /* 0x0005e20000100800 */
[----:B---3--:R-:W-:-:S03]  /*1e5a0*/  LOP3.LUT R3, R2, 0x20, RZ, 0x3c, !PT ;  /* 0x0000002002037812 */ /* 0x008fc600078e3cff */
[----:B------:R2:W-:Y:S01]  /*1e5b0*/  STL [R1+0xf0], RZ ;  /* 0x0000f0ff01007387 */ /* 0x0005e20000100800 */
[----:B------:R-:W-:-:S03]  /*1e5c0*/  LOP3.LUT R3, R2, 0x40, RZ, 0x3c, !PT ;  /* 0x0000004002037812 */ /* 0x000fc600078e3cff */
[----:B------:R2:W-:Y:S01]  /*1e5d0*/  STL [R1+0xf4], RZ ;  /* 0x0000f4ff01007387 */ /* 0x0005e20000100800 */
[----:B------:R-:W-:-:S03]  /*1e5e0*/  LOP3.LUT R3, R2, 0x50, RZ, 0x3c, !PT ;  /* 0x0000005002037812 */ /* 0x000fc600078e3cff */
[----:B------:R2:W-:Y:S01]  /*1e5f0*/  STL [R1+0xf8], RZ ;  /* 0x0000f8ff01007387 */ /* 0x0005e20000100800 */
[----:B------:R-:W-:-:S03]  /*1e600*/  LOP3.LUT R3, R5, 0x20, RZ, 0x3c, !PT ;  /* 0x0000002005037812 */ /* 0x000fc600078e3cff */
[----:B------:R2:W-:Y:S01]  /*1e610*/  STL [R1+0xfc], RZ ;  /* 0x0000fcff01007387 */ /* 0x0005e20000100800 */
[----:B------:R-:W-:-:S03]  /*1e620*/  LOP3.LUT R3, R4, 0x40, RZ, 0x3c, !PT ;  /* 0x0000004004037812 */ /* 0x000fc600078e3cff */
        /* <DEDUP_REMOVED lines=9> */
[----:B------:R-:W-:-:S02]  /*1e6c0*/  LOP3.LUT R6, R2, 0x60, RZ, 0x3c, !PT ;  /* 0x0000006002067812 */ /* 0x000fc400078e3cff */
[C---:B------:R-:W-:Y:S02]  /*1e6d0*/  LOP3.LUT R6, R5.reuse, 0x40, RZ, 0x3c, !PT ;  /* 0x0000004005067812 */ /* 0x040fe400078e3cff */
[C---:B------:R-:W-:Y:S02]  /*1e6e0*/  LOP3.LUT R8, R2.reuse, 0x30, RZ, 0x3c, !PT ;  /* 0x0000003002087812 */ /* 0x040fe400078e3cff */
[----:B------:R-:W-:Y:S02]  /*1e6f0*/  LOP3.LUT R7, R2, 0x70, RZ, 0x3c, !PT ;  /* 0x0000007002077812 */ /* 0x000fe400078e3cff */
[----:B------:R-:W-:-:S07]  /*1e700*/  LOP3.LUT R5, R5, 0x60, RZ, 0x3c, !PT ;  /* 0x0000006005057812 */ /* 0x000fce00078e3cff */
.L_x_2:
[----:B------:R0:W-:Y:S01]  /*1e710*/  STL [R1+0x27dc], R26 ;  /* 0x0027dc1a01007387 */ /* 0x0001e20000100800 */
[----:B-----5:R-:W1:Y:S03]  /*1e720*/  LDC R7, c[0x0][0x3a0] ;  /* 0x0000e800ff077b82 */ /* 0x020e660000000800 */
[----:B------:R-:W3:Y:S04]  /*1e730*/  LDL R5, [R1+0x620] ;  /* 0x0006200001057983 */ /* 0x000ee80000100800 */
[----:B------:R-:W3:Y:S04]  /*1e740*/  LDL R4, [R1+0x624] ;  /* 0x0006240001047983 */ /* 0x000ee80000100800 */
[----:B0-----:R-:W1:Y:S04]  /*1e750*/  LDL R26, [R1+0x62c] ;  /* 0x00062c00011a7983 */ /* 0x001e680000100800 */
[----:B------:R-:W-:Y:S04]  /*1e760*/  STL [R1+0x27c4], R21 ;  /* 0x0027c41501007387 */ /* 0x000fe80000100800 */
[----:B------:R-:W-:Y:S04]  /*1e770*/  STL [R1+0x27cc], R21 ;  /* 0x0027cc1501007387 */ /* 0x000fe80000100800 */
[----:B------:R-:W-:Y:S04]  /*1e780*/  STL [R1+0x27d4], R21 ;  /* 0x0027d41501007387 */ /* 0x000fe80000100800 */
[----:B------:R-:W-:Y:S04]  /*1e790*/  STL [R1+0x27c0], R29 ;  /* 0x0027c01d01007387 */ /* 0x000fe80000100800 */
[----:B------:R-:W-:Y:S04]  /*1e7a0*/  STL [R1+0x27c8], R29 ;  /* 0x0027c81d01007387 */ /* 0x000fe80000100800 */
[----:B------:R-:W-:Y:S04]  /*1e7b0*/  STL [R1+0x27d0], R29 ;  /* 0x0027d01d01007387 */ /* 0x000fe80000100800 */
[----:B------:R0:W-:Y:S04]  /*1e7c0*/  STL [R1+0x27d8], R29 ;  /* 0x0027d81d01007387 */ /* 0x0001e80000100800 */
        /* <DEDUP_REMOVED lines=88> */
[----:B------:R-:W-:Y:S01]  /*1ed50*/  STL [R1+0x2740], R2 ;  /* 0x0027400201007387 */ /* 0x000fe20000100800 */
[----:B-1----:R-:W-:-:S03]  /*1ed60*/  IMAD R7, R26, -0x40, R7 ;  /* 0xffffffc01a077824 */ /* 0x002fc600078e0207 */
[----:B------:R-:W-:Y:S04]  /*1ed70*/  STL [R1+0x2744], R2 ;  /* 0x0027440201007387 */ /* 0x000fe80000100800 */
[----:B------:R-:W-:Y:S04]  /*1ed80*/  STL [R1+0x2748], R2 ;  /* 0x0027480201007387 */ /* 0x000fe80000100800 */
[----:B------:R-:W-:Y:S04]  /*1ed90*/  STL [R1+0x274c], R2 ;  /* 0x00274c0201007387 */ /* 0x000fe80000100800 */
[----:B-----5:R-:W-:Y:S04]  /*1eda0*/  STL [R1+0x1188], R0 ;  /* 0x0011880001007387 */ /* 0x020fe80000100800 */
[----:B------:R-:W4:Y:S01]  /*1edb0*/  LDL.LU R26, [R1+0x27dc] ;  /* 0x0027dc00011a7983 */ /* 0x000f220000300800 */
[----:B------:R-:W-:-:S02]  /*1edc0*/  ISETP.GT.AND P0, PT, R7, RZ, PT ;  /* 0x000000ff0700720c */ /* 0x000fc40003f04270 */
[----:B------:R-:W-:Y:S02]  /*1edd0*/  ISETP.GT.AND P1, PT, R7, 0x1, PT ;  /* 0x000000010700780c */ /* 0x000fe40003f24270 */
[----:B----4-:R-:W-:-:S09]  /*1ede0*/  PRMT R26, RZ, 0x7610, R26 ;  /* 0x00007610ff1a7816 */ /* 0x010fd2000000001a */
[----:B---3--:R1:W3:Y:S04]  /*1edf0*/  @P0 LDG.E.U16 R26, desc[UR8][R4.64] ;  /* 0x00000008041a0981 */ /* 0x0082e8000c1e1500 */
[----:B------:R-:W1:Y:S04]  /*1ee00*/  LDL R4, [R1+0x824] ;  /* 0x0008240001047983 */ /* 0x000e680000100800 */
[----:B------:R-:W1:Y:S01]  /*1ee10*/  LDL R5, [R1+0x828] ;  /* 0x0008280001057983 */ /* 0x000e620000100800 */
[----:B0-----:R-:W-:Y:S02]  /*1ee20*/  PRMT R29, RZ, 0x7610, R29 ;  /* 0x00007610ff1d7816 */ /* 0x001fe4000000001d */
[----:B-1----:R-:W-:-:S04]  /*1ee30*/  @P1 LOP3.LUT R5, R5, R4, RZ, 0x3c, !PT ;  /* 0x0000000405051212 */ /* 0x002fc800078e3cff */
[----:B------:R-:W-:-:S04]  /*1ee40*/  @P1 LOP3.LUT R4, R5, R4, RZ, 0x3c, !PT ;  /* 0x0000000405041212 */ /* 0x000fc800078e3cff */
[----:B------:R-:W-:-:S05]  /*1ee50*/  @P1 LOP3.LUT R5, R5, R4, RZ, 0x3c, !PT ;  /* 0x0000000405051212 */ /* 0x000fca00078e3cff */
[----:B------:R-:W4:Y:S01]  /*1ee60*/  @P1 LDG.E.U16 R29, desc[UR8][R4.64] ;  /* 0x00000008041d1981 */ /* 0x000f22000c1e1500 */
[----:B------:R-:W-:-:S03]  /*1ee70*/  ISETP.GT.AND P2, PT, R7, 0x2, PT ;  /* 0x000000020700780c */ /* 0x000fc60003f44270 */
[----:B----4-:R0:W-:Y:S04]  /*1ee80*/  STL [R1+0x10], R29 ;  /* 0x0000101d01007387 */ /* 0x0101e80000100800 */
[----:B0-----:R-:W4:Y:S04]  /*1ee90*/  LDL.LU R29, [R1+0x27d8] ;  /* 0x0027d800011d7983 */ /* 0x001f280000300800 */
[----:B--2---:R-:W2:Y:S04]  /*1eea0*/  LDL R4, [R1+0x81c] ;  /* 0x00081c0001047983 */ /* 0x004ea80000100800 */
[----:B------:R-:W2:Y:S01]  /*1eeb0*/  LDL R5, [R1+0x820] ;  /* 0x0008200001057983 */ /* 0x000ea20000100800 */
[----:B------:R-:W-:-:S02]  /*1eec0*/  PRMT R21, RZ, 0x7610, R21 ;  /* 0x00007610ff157816 */ /* 0x000fc40000000015 */
[----:B--2---:R-:W-:-:S04]  /*1eed0*/  @P2 LOP3.LUT R5, R5, R4, RZ, 0x3c, !PT ;  /* 0x0000000405052212 */ /* 0x004fc800078e3cff */
[----:B------:R-:W-:-:S04]  /*1eee0*/  @P2 LOP3.LUT R4, R5, R4, RZ, 0x3c, !PT ;  /* 0x0000000405042212 */ /* 0x000fc800078e3cff */
[----:B------:R-:W-:-:S05]  /*1eef0*/  @P2 LOP3.LUT R5, R5, R4, RZ, 0x3c, !PT ;  /* 0x0000000405052212 */ /* 0x000fca00078e3cff */
[----:B------:R-:W2:Y:S01]  /*1ef00*/  @P2 LDG.E.U16 R21, desc[UR8][R4.64] ;  /* 0x0000000804152981 */ /* 0x000ea2000c1e1500 */
[----:B------:R-:W-:-:S03]  /*1ef10*/  ISETP.GT.AND P3, PT, R7, 0x3, PT ;  /* 0x000000030700780c */ /* 0x000fc60003f64270 */
[----:B--2---:R0:W-:Y:S04]  /*1ef20*/  STL [R1+0x2c], R21 ;  /* 0x00002c1501007387 */ /* 0x0041e80000100800 */
[----:B0-----:R-:W2:Y:S04]  /*1ef30*/  LDL.LU R21, [R1+0x27d4] ;  /* 0x0027d40001157983 */ /* 0x001ea80000300800 */
[----:B------:R-:W2:Y:S04]  /*1ef40*/  LDL R4, [R1+0x814] ;  /* 0x0008140001047983 */ /* 0x000ea80000100800 */
[----:B------:R-:W2:Y:S01]  /*1ef50*/  LDL R5, [R1+0x818] ;  /* 0x0008180001057983 */ /* 0x000ea20000100800 */
[----:B----4-:R-:W-:-:S02]  /*1ef60*/  PRMT R29, RZ, 0x7610, R29 ;  /* 0x00007610ff1d7816 */ /* 0x010fc4000000001d */
[----:B--2---:R-:W-:-:S04]  /*1ef70*/  @P3 LOP3.LUT R5, R5, R4, RZ, 0x3c, !PT ;  /* 0x0000000405053212 */ /* 0x004fc800078e3cff */
[----:B------:R-:W-:-:S04]  /*1ef80*/  @P3 LOP3.LUT R4, R5, R4, RZ, 0x3c, !PT ;  /* 0x0000000405043212 */ /* 0x000fc800078e3cff */
[----:B------:R-:W-:-:S05]  /*1ef90*/  @P3 LOP3.LUT R5, R5, R4, RZ, 0x3c, !PT ;  /* 0x0000000405053212 */ /* 0x000fca00078e3cff */
[----:B------:R-:W2:Y:S01]  /*1efa0*/  @P3 LDG.E.U16 R29, desc[UR8][R4.64] ;  /* 0x00000008041d3981 */ /* 0x000ea2000c1e1500 */
[----:B------:R-:W-:-:S03]  /*1efb0*/  ISETP.GT.AND P0, PT, R7, 0x4, PT ;  /* 0x000000040700780c */ /* 0x000fc60003f04270 */
[----:B--2---:R0:W-:Y:S04]  /*1efc0*/  STL [R1+0x3c], R29 ;  /* 0x00003c1d01007387 */ /* 0x0041e80000100800 */
[----:B0-----:R-:W2:Y:S04]  /*1efd0*/  LDL.LU R29, [R1+0x27d0] ;  /* 0x0027d000011d7983 */ /* 0x001ea80000300800 */
[----:B------:R-:W4:Y:S04]  /*1efe0*/  LDL R4, [R1+0x80c] ;  /* 0x00080c0001047983 */ /* 0x000f280000100800 */
[----:B------:R-:W4:Y:S01]  /*1eff0*/  LDL R5, [R1+0x810] ;  /* 0x0008100001057983 */ /* 0x000f220000100800 */
[----:B------:R-:W-:-:S02]  /*1f000*/  PRMT R21, RZ, 0x7610, R21 ;  /* 0x00007610ff157816 */ /* 0x000fc40000000015 */
[----:B----4-:R-:W-:-:S04]  /*1f010*/  @P0 LOP3.LUT R5, R5, R4, RZ, 0x3c, !PT ;  /* 0x0000000405050212 */ /* 0x010fc800078e3cff */
[----:B------:R-:W-:-:S04]  /*1f020*/  @P0 LOP3.LUT R4, R5, R4, RZ, 0x3c, !PT ;  /* 0x0000000405040212 */ /* 0x000fc800078e3cff */
[----:B------:R-:W-:-:S05]  /*1f030*/  @P0 LOP3.LUT R5, R5, R4, RZ, 0x3c, !PT ;  /* 0x0000000405050212 */ /* 0x000fca00078e3cff */
[----:B------:R-:W4:Y:S01]  /*1f040*/  @P0 LDG.E.U16 R21, desc[UR8][R4.64] ;  /* 0x0000000804150981 */ /* 0x000f22000c1e1500 */
[----:B------:R-:W-:-:S03]  /*1f050*/  ISETP.GT.AND P1, PT, R7, 0x5, PT ;  /* 0x000000050700780c */ /* 0x000fc60003f24270 */
[----:B----4-:R0:W-:Y:S04]  /*1f060*/  STL [R1+0x44], R21 ;  /* 0x0000441501007387 */ /* 0x0101e80000100800 */
[----:B0-----:R-:W4:Y:S04]  /*1f070*/  LDL.LU R21, [R1+0x27cc] ;  /* 0x0027cc0001157983 */ /* 0x001f280000300800 */
[----:B------:R-:W3:Y:S04]  /*1f080*/  LDL R4, [R1+0x804] ;  /* 0x0008040001047983 */ /* 0x000ee80000100800 */
[----:B------:R-:W3:Y:S01]  /*1f090*/  LDL R5, [R1+0x808] ;  /* 0x0008080001057983 */ /* 0x000ee20000100800 */
[----:B--2---:R-:W-:-:S02]  /*1f0a0*/  PRMT R29, RZ, 0x7610, R29 ;  /* 0x00007610ff1d7816 */ /* 0x004fc4000000001d */
[----:B---3--:R-:W-:-:S04]  /*1f0b0*/  @P1 LOP3.LUT R5, R5, R4, RZ, 0x3c, !PT ;  /* 0x0000000405051212 */ /* 0x008fc800078e3cff */
[----:B------:R-:W-:-:S04]  /*1f0c0*/  @P1 LOP3.LUT R4, R5, R4, RZ, 0x3c, !PT ;  /* 0x0000000405041212 */ /* 0x000fc800078e3cff */
[----:B------:R-:W-:-:S05]  /*1f0d0*/  @P1 LOP3.LUT R5, R5, R4, RZ, 0x3c, !PT ;  /* 0x0000000405051212 */ /* 0x000fca00078e3cff */
[----:B------:R-:W2:Y:S01]  /*1f0e0*/  @P1 LDG.E.U16 R29, desc[UR8][R4.64] ;  /* 0x00000008041d1981 */ /* 0x000ea2000c1e1500 */
[----:B------:R-:W-:-:S03]  /*1f0f0*/  ISETP.GT.AND P2, PT, R7, 0x6, PT ;  /* 0x000000060700780c */ /* 0x000fc60003f44270 */
[----:B--2---:R0:W-:Y:S04]  /*1f100*/  STL [R1+0x600], R29 ;  /* 0x0006001d01007387 */ /* 0x0041e80000100800 */
[----:B0-----:R-:W2:Y:S04]  /*1f110*/  LDL.LU R29, [R1+0x27c8] ;  /* 0x0027c800011d7983 */ /* 0x001ea80000300800 */
[----:B------:R-:W3:Y:S04]  /*1f120*/  LDL R4, [R1+0x7fc] ;  /* 0x0007fc0001047983 */ /* 0x000ee80000100800 */
[----:B------:R-:W3:Y:S01]  /*1f130*/  LDL R5, [R1+0x800] ;  /* 0x0008000001057983 */ /* 0x000ee20000100800 */
[----:B----4-:R-:W-:-:S02]  /*1f140*/  PRMT R21, RZ, 0x7610, R21 ;  /* 0x00007610ff157816 */ /* 0x010fc40000000015 */
[----:B---3--:R-:W-:-:S04]  /*1f150*/  @P2 LOP3.LUT R5, R5, R4, RZ, 0x3c, !PT ;  /* 0x0000000405052212 */ /* 0x008fc800078e3cff */
[----:B------:R-:W-:-:S04]  /*1f160*/  @P2 LOP3.LUT R4, R5, R4, RZ, 0x3c, !PT ;  /* 0x0000000405042212 */ /* 0x000fc800078e3cff */
[----:B------:R-:W-:-:S05]  /*1f170*/  @P2 LOP3.LUT R5, R5, R4, RZ, 0x3c, !PT ;  /* 0x0000000405052212 */ /* 0x000fca00078e3cff */
[----:B------:R-:W3:Y:S01]  /*1f180*/  @P2 LDG.E.U16 R21, desc[UR8][R4.64] ;  /* 0x0000000804152981 */ /* 0x000ee2000c1e1500 */
[----:B------:R-:W-:-:S03]  /*1f190*/  ISETP.GT.AND P3, PT, R7, 0x7, PT ;  /* 0x000000070700780c */ /* 0x000fc60003f64270 */
[----:B---3--:R0:W-:Y:S04]  /*1f1a0*/  STL [R1+0x610], R21 ;  /* 0x0006101501007387 */ /* 0x0081e80000100800 */
[----:B0-----:R-:W3:Y:S04]  /*1f1b0*/  LDL.LU R21, [R1+0x27c4] ;  /* 0x0027c40001157983 */ /* 0x001ee80000300800 */
[----:B------:R-:W4:Y:S04]  /*1f1c0*/  LDL R4, [R1+0x7f4] ;  /* 0x0007f40001047983 */ /* 0x000f280000100800 */
[----:B------:R-:W4:Y:S01]  /*1f1d0*/  LDL R5, [R1+0x7f8] ;  /* 0x0007f80001057983 */ /* 0x000f220000100800 */
[----:B--2---:R-:W-:-:S02]  /*1f1e0*/  PRMT R29, RZ, 0x7610, R29 ;  /* 0x00007610ff1d7816 */ /* 0x004fc4000000001d */
[----:B----4-:R-:W-:-:S04]  /*1f1f0*/  @P3 LOP3.LUT R5, R5, R4, RZ, 0x3c, !PT ;  /* 0x0000000405053212 */ /* 0x010fc800078e3cff */
        /* <DEDUP_REMOVED lines=8> */
[----:B---3--:R-:W-:-:S02]  /*1f280*/  PRMT R21, RZ, 0x7610, R21 ;  /* 0x00007610ff157816 */ /* 0x008fc40000000015 */
[----:B----4-:R-:W-:-:S04]  /*1f290*/  @P0 LOP3.LUT R5, R5, R4, RZ, 0x3c, !PT ;  /* 0x0000000405050212 */ /* 0x010fc800078e3cff */
[----:B------:R-:W-:-:S04]  /*1f2a0*/  @P0 LOP3.LUT R4, R5, R4, RZ, 0x3c, !PT ;  /* 0x0000000405040212 */ /* 0x000fc800078e3cff */
[----:B------:R-:W-:-:S05]  /*1f2b0*/  @P0 LOP3.LUT R5, R5, R4, RZ, 0x3c, !PT ;  /* 0x0000000405050212 */ /* 0x000fca00078e3cff */
[----:B------:R0:W3:Y:S04]  /*1f2c0*/  @P0 LDG.E.U16 R21, desc[UR8][R4.64] ;  /* 0x0000000804150981 */ /* 0x0000e8000c1e1500 */
[----:B------:R-:W0:Y:S04]  /*1f2d0*/  LDL R4, [R1+0x7e4] ;  /* 0x0007e40001047983 */ /* 0x000e280000100800 */
[----:B------:R-:W0:Y:S01]  /*1f2e0*/  LDL R5, [R1+0x7e8] ;  /* 0x0007e80001057983 */ /* 0x000e220000100800 */
[----:B------:R-:W-:Y:S02]  /*1f2f0*/  ISETP.GT.AND P1, PT, R7, 0x9, PT ;  /* 0x000000090700780c */ /* 0x000fe40003f24270 */
[----:B--2---:R-:W-:-:S11]  /*1f300*/  PRMT R29, RZ, 0x7610, R29 ;  /* 0x00007610ff1d7816 */ /* 0x004fd6000000001d */
[----:B0-----:R-:W-:-:S04]  /*1f310*/  @P1 LOP3.LUT R5, R5, R4, RZ, 0x3c, !PT ;  /* 0x0000000405051212 */ /* 0x001fc800078e3cff */
[----:B------:R-:W-:-:S04]  /*1f320*/  @P1 LOP3.LUT R4, R5, R4, RZ, 0x3c, !PT ;  /* 0x0000000405041212 */ /* 0x000fc800078e3cff */
[----:B------:R-:W-:-:S05]  /*1f330*/  @P1 LOP3.LUT R5, R5, R4, RZ, 0x3c, !PT ;  /* 0x0000000405051212 */ /* 0x000fca00078e3cff */
[----:B------:R0:W2:Y:S04]  /*1f340*/  @P1 LDG.E.U16 R29, desc[UR8][R4.64] ;  /* 0x00000008041d1981 */ /* 0x0000a8000c1e1500 */
[----:B------:R-:W0:Y:S04]  /*1f350*/  LDL R4, [R1+0x7dc] ;  /* 0x0007dc0001047983 */ /* 0x000e280000100800 */
[----:B------:R-:W0:Y:S01]  /*1f360*/  LDL R5, [R1+0x7e0] ;  /* 0x0007e00001057983 */ /* 0x000e220000100800 */
[----:B------:R-:W-:Y:S02]  /*1f370*/  ISETP.GT.AND P2, PT, R7, 0xa, PT ;  /* 0x0000000a0700780c */ /* 0x000fe40003f44270 */
[----:B------:R-:W-:-:S11]  /*1f380*/  PRMT R18, RZ, 0x7610, R18 ;  /* 0x00007610ff127816 */ /* 0x000fd60000000012 */
[----:B0-----:R-:W-:-:S04]  /*1f390*/  @P2 LOP3.LUT R5, R5, R4, RZ, 0x3c, !PT ;  /* 0x0000000405052212 */ /* 0x001fc800078e3cff */
[----:B------:R-:W-:-:S04]  /*1f3a0*/  @P2 LOP3.LUT R4, R5, R4, RZ, 0x3c, !PT ;  /* 0x0000000405042212 */ /* 0x000fc800078e3cff */
[----:B------:R-:W-:-:S05]  /*1f3b0*/  @P2 LOP3.LUT R5, R5, R4, RZ, 0x3c, !PT ;  /* 0x0000000405052212 */ /* 0x000fca00078e3cff */
[----:B------:R-:W4:Y:S04]  /*1f3c0*/  @P2 LDG.E.U16 R18, desc[UR8][R4.64] ;  /* 0x0000000804122981 */ /* 0x000f28000c1e1500 */
[----:B--2---:R-:W-:Y:S04]  /*1f3d0*/  STL [R1+0x2644], R29 ;  /* 0x0026441d01007387 */ /* 0x004fe80000100800 */
[----:B------:R-:W-:Y:S01]  /*1f3e0*/  STL [R1+0x2648], R29 ;  /* 0x0026481d01007387 */ /* 0x000fe20000100800 */
[----:B------:R-:W-:-:S03]  /*1f3f0*/  ISETP.GT.AND P3, PT, R7, 0xb, PT ;  /* 0x0000000b0700780c */ /* 0x000fc60003f64270 */
[----:B----4-:R0:W-:Y:S04]  /*1f400*/  STL [R1+0x20], R18 ;  /* 0x0000201201007387 */ /* 0x0101e80000100800 */
        /* <DEDUP_REMOVED lines=57> */
[----:B------:R0:W2:Y:S04]  /*1f7a0*/  @P0 LDG.E.U16 R18, desc[UR8][R4.64] ;  /* 0x0000000804120981 */ /* 0x0000a8000c1e1500 */
[----:B------:R-:W0:Y:S04]  /*1f7b0*/  LDL R4, [R1+0x7a4] ;  /* 0x0007a40001047983 */ /* 0x000e280000100800 */
[----:B------:R-:W0:Y:S01]  /*1f7c0*/  LDL R5, [R1+0x7a8] ;  /* 0x0007a80001057983 */ /* 0x000e220000100800 */
[----:B------:R-:W-:Y:S02]  /*1f7d0*/  ISETP.GT.AND P1, PT, R7, 0x11, PT ;  /* 0x000000110700780c */ /* 0x000fe40003f24270 */
[----:B---3--:R-:W-:-:S11]  /*1f7e0*/  PRMT R24, RZ, 0x7610, R24 ;  /* 0x00007610ff187816 */ /* 0x008fd60000000018 */
[----:B0-----:R-:W-:-:S04]  /*1f7f0*/  @P1 LOP3.LUT R5, R5, R4, RZ, 0x3c, !PT ;  /* 0x0000000405051212 */ /* 0x001fc800078e3cff */
[----:B------:R-:W-:-:S04]  /*1f800*/  @P1 LOP3.LUT R4, R5, R4, RZ, 0x3c, !PT ;  /* 0x0000000405041212 */ /* 0x000fc800078e3cff */
[----:B------:R-:W-:-:S05]  /*1f810*/  @P1 LOP3.LUT R5, R5, R4, RZ, 0x3c, !PT ;  /* 0x0000000405051212 */ /* 0x000fca00078e3cff */
[----:B------:R0:W3:Y:S04]  /*1f820*/  @P1 LDG.E.U16 R24, desc[UR8][R4.64] ;  /* 0x0000000804181981 */ /* 0x0000e8000c1e1500 */
        /* <DEDUP_REMOVED lines=8> */
[----:B---3--:R-:W-:Y:S01]  /*1f8b0*/  STL [R1+0x264c], R24 ;  /* 0x00264c1801007387 */ /* 0x008fe20000100800 */
[----:B------:R-:W-:-:S03]  /*1f8c0*/  ISETP.GT.AND P3, PT, R7, 0x13, PT ;  /* 0x000000130700780c */ /* 0x000fc60003f64270 */
[----:B----4-:R0:W-:Y:S04]  /*1f8d0*/  STL [R1+0x4], R9 ;  /* 0x0000040901007387 */ /* 0x0101e80000100800 */
[----:B0-----:R-:W3:Y:S04]  /*1f8e0*/  LDL.LU R9, [R1+0x27a4] ;  /* 0x0027a40001097983 */ /* 0x001ee80000300800 */
        /* <DEDUP_REMOVED lines=10> */
[----:B------:R-:W2:Y:S04]  /*1f990*/  LDL R4, [R1+0x78c] ;  /* 0x00078c0001047983 */ /* 0x000ea80000100800 */
[----:B------:R-:W2:Y:S01]  /*1f9a0*/  LDL R5, [R1+0x790] ;  /* 0x0007900001057983 */ /* 0x000ea20000100800 */
[----:B---3--:R-:W-:-:S02]  /*1f9b0*/  PRMT R9, RZ, 0x7610, R9 ;  /* 0x00007610ff097816 */ /* 0x008fc40000000009 */
[----:B--2---:R-:W-:-:S04]  /*1f9c0*/  @P0 LOP3.LUT R5, R5, R4, RZ, 0x3c, !PT ;  /* 0x0000000405050212 */ /* 0x004fc800078e3cff */
[----:B------:R-:W-:-:S04]  /*1f9d0*/  @P0 LOP3.LUT R4, R5, R4, RZ, 0x3c, !PT ;  /* 0x0000000405040212 */ /* 0x000fc800078e3cff */
[----:B------:R-:W-:-:S05]  /*1f9e0*/  @P0 LOP3.LUT R5, R5, R4, RZ, 0x3c, !PT ;  /* 0x0000000405050212 */ /* 0x000fca00078e3cff */
[----:B------:R0:W2:Y:S04]  /*1f9f0*/  @P0 LDG.E.U16 R9, desc[UR8][R4.64] ;  /* 0x0000000804090981 */ /* 0x0000a8000c1e1500 */
[----:B------:R-:W0:Y:S04]  /*1fa00*/  LDL R4, [R1+0x784] ;  /* 0x0007840001047983 */ /* 0x000e280000100800 */
[----:B------:R-:W0:Y:S01]  /*1fa10*/  LDL R5, [R1+0x788] ;  /* 0x0007880001057983 */ /* 0x000e220000100800 */
[----:B------:R-:W-:Y:S02]  /*1fa20*/  ISETP.GT.AND P1, PT, R7, 0x15, PT ;  /* 0x000000150700780c */ /* 0x000fe40003f24270 */
[----:B----4-:R-:W-:-:S11]  /*1fa30*/  PRMT R14, RZ, 0x7610, R14 ;  /* 0x00007610ff0e7816 */ /* 0x010fd6000000000e */
[----:B0-----:R-:W-:-:S04]  /*1fa40*/  @P1 LOP3.LUT R5, R5, R4, RZ, 0x3c, !PT ;  /* 0x0000000405051212 */ /* 0x001fc800078e3cff */
[----:B------:R-:W-:-:S04]  /*1fa50*/  @P1 LOP3.LUT R4, R5, R4, RZ, 0x3c, !PT ;  /* 0x0000000405041212 */ /* 0x000fc800078e3cff */
[----:B------:R-:W-:-:S05]  /*1fa60*/  @P1 LOP3.LUT R5, R5, R4, RZ, 0x3c, !PT ;  /* 0x0000000405051212 */ /* 0x000fca00078e3cff */
[----:B------:R-:W3:Y:S04]  /*1fa70*/  @P1 LDG.E.U16 R14, desc[UR8][R4.64] ;  /* 0x00000008040e1981 */ /* 0x000ee8000c1e1500 */
[----:B--2---:R0:W-:Y:S04]  /*1fa80*/  STL [R1+0x38], R9 ;  /* 0x0000380901007387 */ /* 0x0041e80000100800 */
[----:B0-----:R-:W2:Y:S04]  /*1fa90*/  LDL R9, [R1+0x768] ;  /* 0x0007680001097983 */ /* 0x001ea80000100800 */
[----:B---3--:R0:W-:Y:S04]  /*1faa0*/  STL [R1+0x5e8], R14 ;  /* 0x0005e80e01007387 */ /* 0x0081e80000100800 */
[----:B0-----:R-:W3:Y:S04]  /*1fab0*/  LDL.LU R14, [R1+0x279c] ;  /* 0x00279c00010e7983 */ /* 0x001ee80000300800 */
[----:B------:R-:W4:Y:S04]  /*1fac0*/  LDL R4, [R1+0x77c] ;  /* 0x00077c0001047983 */ /* 0x000f280000100800 */
[----:B------:R-:W4:Y:S01]  /*1fad0*/  LDL R5, [R1+0x780] ;  /* 0x0007800001057983 */ /* 0x000f220000100800 */
[----:B------:R-:W-:-:S02]  /*1fae0*/  ISETP.GT.AND P2, PT, R7, 0x16, PT ;  /* 0x000000160700780c */ /* 0x000fc40003f44270 */
[----:B------:R-:W-:-:S11]  /*1faf0*/  PRMT R20, RZ, 0x7610, R20 ;  /* 0x00007610ff147816 */ /* 0x000fd60000000014 */
        /* <DEDUP_REMOVED lines=19> */
[----:B---3--:R-:W-:-:S02]  /*1fc30*/  PRMT R14, RZ, 0x7610, R14 ;  /* 0x00007610ff0e7816 */ /* 0x008fc4000000000e */
[----:B------:R-:W-:Y:S02]  /*1fc40*/  ISETP.GT.AND P1, PT, R7, 0x19, PT ;  /* 0x000000190700780c */ /* 0x000fe40003f24270 */
[----:B--2---:R-:W-:-:S04]  /*1fc50*/  @P0 LOP3.LUT R5, R5, R4, RZ, 0x3c, !PT ;  /* 0x0000000405050212 */ /* 0x004fc800078e3cff */
[----:B------:R-:W-:-:S04]  /*1fc60*/  @P0 LOP3.LUT R4, R5, R4, RZ, 0x3c, !PT ;  /* 0x0000000405040212 */ /* 0x000fc800078e3cff */
[----:B------:R-:W-:-:S05]  /*1fc70*/  @P0 LOP3.LUT R5, R5, R4, RZ, 0x3c, !PT ;  /* 0x0000000405050212 */ /* 0x000fca00078e3cff */
[----:B------:R0:W2:Y:S04]  /*1fc80*/  @P0 LDG.E.U16 R14, desc[UR8][R4.64] ;  /* 0x00000008040e0981 */ /* 0x0000a8000c1e1500 */
[----:B------:R-:W3:Y:S01]  /*1fc90*/  LDL R5, [R1+0x764] ;  /* 0x0007640001057983 */ /* 0x000ee20000100800 */
[----:B----4-:R-:W-:Y:S01]  /*1fca0*/  PRMT R20, RZ, 0x7610, R20 ;  /* 0x00007610ff147816 */ /* 0x010fe20000000014 */
[----:B0-----:R-:W-:Y:S01]  /*1fcb0*/  @P1 IMAD.MOV.U32 R4, RZ, RZ, R9 ;  /* 0x000000ffff041224 */ /* 0x001fe200078e0009 */
[----:B------:R-:W-:Y:S01]  /*1fcc0*/  ISETP.GT.AND P2, PT, R7, 0x1a, PT ;  /* 0x0000001a0700780c */ /* 0x000fe20003f44270 */
[----:B------:R-:W4:Y:S04]  /*1fcd0*/  LDL R9, [R1+0x748] ;  /* 0x0007480001097983 */ /* 0x000f280000100800 */
[----:B---3--:R-:W3:Y:S04]  /*1fce0*/  @P1 LDG.E.U16 R20, desc[UR8][R4.64] ;  /* 0x0000000804141981 */ /* 0x008ee8000c1e1500 */
[----:B------:R-:W2:Y:S04]  /*1fcf0*/  LDL R4, [R1+0x75c] ;  /* 0x00075c0001047983 */ /* 0x000ea80000100800 */
[----:B------:R-:W2:Y:S01]  /*1fd00*/  LDL R5, [R1+0x760] ;  /* 0x0007600001057983 */ /* 0x000ea20000100800 */
[----:B------:R-:W-:-:S03]  /*1fd10*/  PRMT R28, RZ, 0x7610, R28 ;  /* 0x00007610ff1c7816 */ /* 0x000fc6000000001c */
[----:B---3--:R-:W-:Y:S01]  /*1fd20*/  STL [R1+0x2640], R20 ;  /* 0x0026401401007387 */ /* 0x008fe20000100800 */
[----:B--2---:R-:W-:-:S04]  /*1fd30*/  @P2 LOP3.LUT R5, R5, R4, RZ, 0x3c, !PT ;  /* 0x0000000405052212 */ /* 0x004fc800078e3cff */
        /* <DEDUP_REMOVED lines=10> */
[----:B------:R-:W3:Y:S04]  /*1fde0*/  @P3 LDG.E.U16 R8, desc[UR8][R4.64] ;  /* 0x0000000804083981 */ /* 0x000ee8000c1e1500 */
[----:B--2---:R-:W-:Y:S04]  /*1fdf0*/  STL [R1+0x2638], R28 ;  /* 0x0026381c01007387 */ /* 0x004fe80000100800 */
[----:B------:R-:W-:Y:S01]  /*1fe00*/  STL [R1+0x263c], R28 ;  /* 0x00263c1c01007387 */ /* 0x000fe20000100800 */
[----:B------:R-:W-:-:S03]  /*1fe10*/  ISETP.GT.AND P0, PT, R7, 0x1c, PT ;  /* 0x0000001c0700780c */ /* 0x000fc60003f04270 */
[----:B---3--:R0:W-:Y:S04]  /*1fe20*/  STL [R1+0x18], R8 ;  /* 0x0000180801007387 */ /* 0x0081e80000100800 */
[----:B0-----:R-:W2:Y:S04]  /*1fe30*/  LDL.LU R8, [R1+0x2790] ;  /* 0x0027900001087983 */ /* 0x001ea80000300800 */
[----:B------:R-:W3:Y:S04]  /*1fe40*/  LDL R4, [R1+0x74c] ;  /* 0x00074c0001047983 */ /* 0x000ee80000100800 */
[----:B------:R-:W3:Y:S01]  /*1fe50*/  LDL R5, [R1+0x750] ;  /* 0x0007500001057983 */ /* 0x000ee20000100800 */
[----:B------:R-:W-:-:S02]  /*1fe60*/  PRMT R11, RZ, 0x7610, R11 ;  /* 0x00007610ff0b7816 */ /* 0x000fc4000000000b */
[----:B---3--:R-:W-:-:S04]  /*1fe70*/  @P0 LOP3.LUT R5, R5, R4, RZ, 0x3c, !PT ;  /* 0x0000000405050212 */ /* 0x008fc800078e3cff */
[----:B------:R-:W-:-:S04]  /*1fe80*/  @P0 LOP3.LUT R4, R5, R4, RZ, 0x3c, !PT ;  /* 0x0000000405040212 */ /* 0x000fc800078e3cff */
[----:B------:R-:W-:-:S05]  /*1fe90*/  @P0 LOP3.LUT R5, R5, R4, RZ, 0x3c, !PT ;  /* 0x0000000405050212 */ /* 0x000fca00078e3cff */
[----:B------:R-:W3:Y:S01]  /*1fea0*/  @P0 LDG.E.U16 R11, desc[UR8][R4.64] ;  /* 0x00000008040b0981 */ /* 0x000ee2000c1e1500 */
[C---:B------:R-:W-:Y:S02]  /*1feb0*/  ISETP.GT.AND P1, PT, R7.reuse, 0x1d, PT ;  /* 0x0000001d0700780c */ /* 0x040fe40003f24270 */
[----:B--2---:R-:W-:Y:S01]  /*1fec0*/  PRMT R8, RZ, 0x7610, R8 ;  /* 0x00007610ff087816 */ /* 0x004fe20000000008 */
[----:B---3--:R0:W-:Y:S04]  /*1fed0*/  STL [R1+0x30], R11 ;  /* 0x0000300b01007387 */ /* 0x0081e80000100800 */
[----:B0-----:R-:W2:Y:S04]  /*1fee0*/  LDL.LU R11, [R1+0x278c] ;  /* 0x00278c00010b7983 */ /* 0x001ea80000300800 */
[----:B------:R-:W3:Y:S02]  /*1fef0*/  LDL R5, [R1+0x744] ;  /* 0x0007440001057983 */ /* 0x000ee40000100800 */
[----:B----4-:R-:W-:Y:S01]  /*1ff00*/  @P1 IMAD.MOV.U32 R4, RZ, RZ, R9 ;  /* 0x000000ffff041224 */ /* 0x010fe200078e0009 */
[----:B------:R-:W-:-:S02]  /*1ff10*/  ISETP.GT.AND P2, PT, R7, 0x1e, PT ;  /* 0x0000001e0700780c */ /* 0x000fc40003f44270 */
[----:B------:R-:W-:Y:S01]  /*1ff20*/  PRMT R16, RZ, 0x7610, R16 ;  /* 0x00007610ff107816 */ /* 0x000fe20000000010 */
[----:B------:R-:W4:Y:S04]  /*1ff30*/  LDL R9, [R1+0x71c] ;  /* 0x00071c0001097983 */ /* 0x000f280000100800 */
[----:B---3--:R0:W3:Y:S04]  /*1ff40*/  @P1 LDG.E.U16 R8, desc[UR8][R4.64] ;  /* 0x0000000804081981 */ /* 0x0080e8000c1e1500 */
[----:B------:R-:W0:Y:S04]  /*1ff50*/  LDL R4, [R1+0x73c] ;  /* 0x00073c0001047983 */ /* 0x000e280000100800 */
[----:B------:R-:W0:Y:S02]  /*1ff60*/  LDL R5, [R1+0x740] ;  /* 0x0007400001057983 */ /* 0x000e240000100800 */
[----:B0-----:R-:W-:-:S04]  /*1ff70*/  @P2 LOP3.LUT R5, R5, R4, RZ, 0x3c, !PT ;  /* 0x0000000405052212 */ /* 0x001fc800078e3cff */
[----:B------:R-:W-:-:S04]  /*1ff80*/  @P2 LOP3.LUT R4, R5, R4, RZ, 0x3c, !PT ;  /* 0x0000000405042212 */ /* 0x000fc800078e3cff */
[----:B------:R-:W-:-:S05]  /*1ff90*/  @P2 LOP3.LUT R5, R5, R4, RZ, 0x3c, !PT ;  /* 0x0000000405052212 */ /* 0x000fca00078e3cff */
[----:B------:R-:W2:Y:S04]  /*1ffa0*/  @P2 LDG.E.U16 R16, desc[UR8][R4.64] ;  /* 0x0000000804102981 */ /* 0x000ea8000c1e1500 */
[----:B---3--:R0:W-:Y:S04]  /*1ffb0*/  STL [R1+0x5dc], R8 ;  /* 0x0005dc0801007387 */ /* 0x0081e80000100800 */
[----:B0-----:R-:W3:Y:S04]  /*1ffc0*/  LDL R8, [R1+0x720] ;  /* 0x0007200001087983 */ /* 0x001ee80000100800 */
[----:B--2---:R0:W-:Y:S04]  /*1ffd0*/  STL [R1+0x5f0], R16 ;  /* 0x0005f01001007387 */ /* 0x0041e80000100800 */
[----:B0-----:R-:W2:Y:S04]  /*1ffe0*/  LDL.LU R16, [R1+0x2788] ;  /* 0x0027880001107983 */ /* 0x001ea80000300800 */
[----:B------:R-:W2:Y:S04]  /*1fff0*/  LDL R4, [R1+0x734] ;  /* 0x0007340001047983 */ /* 0x000ea80000100800 */
[----:B------:R-:W2:Y:S01]  /*20000*/  LDL R5, [R1+0x738] ;  /* 0x0007380001057983 */ /* 0x000ea20000100800 */
[----:B------:R-:W-:-:S02]  /*20010*/  ISETP.GT.AND P3, PT, R7, 0x1f, PT ;  /* 0x0000001f0700780c */ /* 0x000fc40003f64270 */
[----:B------:R-:W-:-:S11]  /*20020*/  PRMT R23, RZ, 0x7610, R23 ;  /* 0x00007610ff177816 */ /* 0x000fd60000000017 */
        /* <DEDUP_REMOVED lines=9> */
[----:B------:R-:W-:-:S02]  /*200c0*/  PRMT R11, RZ, 0x7610, R11 ;  /* 0x00007610ff0b7816 */ /* 0x000fc4000000000b */
[----:B--2---:R-:W-:-:S04]  /*200d0*/  @P0 LOP3.LUT R5, R5, R4, RZ, 0x3c, !PT ;  /* 0x0000000405050212 */ /* 0x004fc800078e3cff */
[----:B------:R-:W-:-:S04]  /*200e0*/  @P0 LOP3.LUT R4, R5, R4, RZ, 0x3c, !PT ;  /* 0x0000000405040212 */ /* 0x000fc800078e3cff */
[----:B------:R-:W-:-:S05]  /*200f0*/  @P0 LOP3.LUT R5, R5, R4, RZ, 0x3c, !PT ;  /* 0x0000000405050212 */ /* 0x000fca00078e3cff */
[----:B------:R0:W2:Y:S04]  /*20100*/  @P0 LDG.E.U16 R11, desc[UR8][R4.64] ;  /* 0x00000008040b0981 */ /* 0x0000a8000c1e1500 */
[----:B------:R-:W0:Y:S04]  /*20110*/  LDL R4, [R1+0x724] ;  /* 0x0007240001047983 */ /* 0x000e280000100800 */
[----:B------:R-:W0:Y:S01]  /*20120*/  LDL R5, [R1+0x728] ;  /* 0x0007280001057983 */ /* 0x000e220000100800 */
[C---:B------:R-:W-:Y:S02]  /*20130*/  ISETP.GT.AND P1, PT, R7.reuse, 0x21, PT ;  /* 0x000000210700780c */ /* 0x040fe40003f24270 */
[----:B------:R-:W-:-:S02]  /*20140*/  ISETP.GT.AND P2, PT, R7, 0x22, PT ;  /* 0x000000220700780c */ /* 0x000fc40003f44270 */
[----:B------:R-:W-:Y:S02]  /*20150*/  PRMT R16, RZ, 0x7610, R16 ;  /* 0x00007610ff107816 */ /* 0x000fe40000000010 */
[----:B------:R-:W-:-:S07]  /*20160*/  PRMT R23, RZ, 0x7610, R23 ;  /* 0x00007610ff177816 */ /* 0x000fce0000000017 */
[----:B0-----:R-:W-:-:S04]  /*20170*/  @P1 LOP3.LUT R5, R5, R4, RZ, 0x3c, !PT ;  /* 0x0000000405051212 */ /* 0x001fc800078e3cff */
[----:B------:R-:W-:-:S04]  /*20180*/  @P1 LOP3.LUT R4, R5, R4, RZ, 0x3c, !PT ;  /* 0x0000000405041212 */ /* 0x000fc800078e3cff */
[----:B------:R-:W-:-:S05]  /*20190*/  @P1 LOP3.LUT R5, R5, R4, RZ, 0x3c, !PT ;  /* 0x0000000405051212 */ /* 0x000fca00078e3cff */
[----:B------:R3:W2:Y:S02]  /*201a0*/  @P1 LDG.E.U16 R16, desc[UR8][R4.64] ;  /* 0x0000000804101981 */ /* 0x0006a4000c1e1500 */
[----:B---3--:R-:W-:Y:S02]  /*201b0*/  @P2 IMAD.MOV.U32 R4, RZ, RZ, R8 ;  /* 0x000000ffff042224 */ /* 0x008fe400078e0008 */
[----:B----4-:R-:W-:Y:S01]  /*201c0*/  @P2 IMAD.MOV.U32 R5, RZ, RZ, R9 ;  /* 0x000000ffff052224 */ /* 0x010fe200078e0009 */
[----:B------:R-:W-:Y:S01]  /*201d0*/  ISETP.GT.AND P3, PT, R7, 0x23, PT ;  /* 0x000000230700780c */ /* 0x000fe20003f64270 */
[----:B------:R-:W3:Y:S04]  /*201e0*/  LDL R9, [R1+0x6f4] ;  /* 0x0006f40001097983 */ /* 0x000ee80000100800 */
[----:B------:R0:W4:Y:S01]  /*201f0*/  @P2 LDG.E.U16 R23, desc[UR8][R4.64] ;  /* 0x0000000804172981 */ /* 0x000122000c1e1500 */
[----:B------:R-:W-:-:S03]  /*20200*/  PRMT R13, RZ, 0x7610, R13 ;  /* 0x00007610ff0d7816 */ /* 0x000fc6000000000d */
[----:B------:R-:W3:Y:S04]  /*20210*/  LDL R8, [R1+0x6f8] ;  /* 0x0006f80001087983 */ /* 0x000ee80000100800 */
[----:B------:R-:W0:Y:S04]  /*20220*/  LDL R4, [R1+0x714] ;  /* 0x0007140001047983 */ /* 0x000e280000100800 */
[----:B------:R-:W0:Y:S02]  /*20230*/  LDL R5, [R1+0x718] ;  /* 0x0007180001057983 */ /* 0x000e240000100800 */
[----:B0-----:R-:W-:-:S04]  /*20240*/  @P3 LOP3.LUT R5, R5, R4, RZ, 0x3c, !PT ;  /* 0x0000000405053212 */ /* 0x001fc800078e3cff */
        /* <DEDUP_REMOVED lines=28> */
[----:B------:R-:W-:-:S02]  /*20410*/  ISETP.GT.AND P3, PT, R7, 0x27, PT ;  /* 0x000000270700780c */ /* 0x000fc40003f64270 */
[----:B------:R-:W-:Y:S02]  /*20420*/  PRMT R19, RZ, 0x7610, R19 ;  /* 0x00007610ff137816 */ /* 0x000fe40000000013 */
[----:B------:R-:W-:-:S09]  /*20430*/  PRMT R27, RZ, 0x7610, R27 ;  /* 0x00007610ff1b7816 */ /* 0x000fd2000000001b */
[----:B---3--:R-:W3:Y:S01]  /*20440*/  @P3 LDG.E.U16 R27, desc[UR8][R8.64] ;  /* 0x00000008081b3981 */ /* 0x008ee2000c1e1500 */
[----:B--2---:R-:W-:-:S04]  /*20450*/  @P2 LOP3.LUT R5, R5, R4, RZ, 0x3c, !PT ;  /* 0x0000000405052212 */ /* 0x004fc800078e3cff */
[----:B------:R-:W-:-:S04]  /*20460*/  @P2 LOP3.LUT R4, R5, R4, RZ, 0x3c, !PT ;  /* 0x0000000405042212 */ /* 0x000fc800078e3cff */
[----:B------:R-:W-:-:S05]  /*20470*/  @P2 LOP3.LUT R5, R5, R4, RZ, 0x3c, !PT ;  /* 0x0000000405052212 */ /* 0x000fca00078e3cff */
[----:B------:R-:W2:Y:S01]  /*20480*/  @P2 LDG.E.U16 R19, desc[UR8][R4.64] ;  /* 0x0000000804132981 */ /* 0x000ea2000c1e1500 */
[----:B------:R-:W-:-:S03]  /*20490*/  ISETP.GT.AND P0, PT, R7, 0x28, PT ;  /* 0x000000280700780c */ /* 0x000fc60003f04270 */
[----:B--2---:R0:W-:Y:S04]  /*204a0*/  STL [R1+0x5e4], R19 ;  /* 0x0005e41301007387 */ /* 0x0041e80000100800 */
[----:B0-----:R-:W2:Y:S04]  /*204b0*/  LDL.LU R19, [R1+0x2774] ;  /* 0x0027740001137983 */ /* 0x001ea80000300800 */
[----:B---3--:R0:W-:Y:S04]  /*204c0*/  STL [R1+0x5f8], R27 ;  /* 0x0005f81b01007387 */ /* 0x0081e80000100800 */
[----:B0-----:R-:W3:Y:S04]  /*204d0*/  LDL.LU R27, [R1+0x2770] ;  /* 0x00277000011b7983 */ /* 0x001ee80000300800 */
        /* <DEDUP_REMOVED lines=119> */
[----:B--2---:R0:W-:Y:S04]  /*20c50*/  STL [R1], R25 ;  /* 0x0000001901007387 */ /* 0x0041e80000100800 */
[----:B0-----:R-:W2:Y:S04]  /*20c60*/  LDL R25, [R1+0x668] ;  /* 0x0006680001197983 */ /* 0x001ea80000100800 */
[----:B---3--:R0:W-:Y:S04]  /*20c70*/  STL [R1+0x1c], R3 ;  /* 0x00001c0301007387 */ /* 0x0081e80000100800 */
[----:B0-----:R-:W3:Y:S04]  /*20c80*/  LDL.LU R3, [R1+0x275c] ;  /* 0x00275c0001037983 */ /* 0x001ee80000300800 */
        /* <DEDUP_REMOVED lines=24> */
[----:B------:R-:W-:Y:S02]  /*20e10*/  ISETP.GT.AND P4, PT, R7, 0x39, PT ;  /* 0x000000390700780c */ /* 0x000fe40003f84270 */
[----:B--2---:R-:W-:-:S04]  /*20e20*/  @P3 LOP3.LUT R9, R9, R8, RZ, 0x3c, !PT ;  /* 0x0000000809093212 */ /* 0x004fc800078e3cff */
[----:B------:R-:W-:-:S04]  /*20e30*/  @P3 LOP3.LUT R8, R9, R8, RZ, 0x3c, !PT ;  /* 0x0000000809083212 */ /* 0x000fc800078e3cff */
[----:B------:R-:W-:-:S05]  /*20e40*/  @P3 LOP3.LUT R9, R9, R8, RZ, 0x3c, !PT ;  /* 0x0000000809093212 */ /* 0x000fca00078e3cff */
[----:B------:R0:W2:Y:S04]  /*20e50*/  @P3 LDG.E.U16 R6, desc[UR8][R8.64] ;  /* 0x0000000808063981 */ /* 0x0000a8000c1e1500 */
[----:B------:R-:W2:Y:S01]  /*20e60*/  LDL R9, [R1+0x664] ;  /* 0x0006640001097983 */ /* 0x000ea20000100800 */
[----:B---3--:R-:W-:Y:S01]  /*20e70*/  PRMT R3, RZ, 0x7610, R3 ;  /* 0x00007610ff037816 */ /* 0x008fe20000000003 */
[----:B0-----:R-:W-:Y:S02]  /*20e80*/  @P4 IMAD.MOV.U32 R8, RZ, RZ, R25 ;  /* 0x000000ffff084224 */ /* 0x001fe400078e0019 */
[----:B------:R-:W0:Y:S01]  /*20e90*/  S2R R25, SR_TID.X ;  /* 0x0000000000197919 */ /* 0x000e220000002100 */
[----:B------:R-:W-:Y:S02]  /*20ea0*/  ISETP.GT.AND P0, PT, R7, 0x3a, PT ;  /* 0x0000003a0700780c */ /* 0x000fe40003f04270 */
[----:B--2---:R1:W2:Y:S04]  /*20eb0*/  @P4 LDG.E.U16 R3, desc[UR8][R8.64] ;  /* 0x0000000808034981 */ /* 0x0042a8000c1e1500 */
[----:B------:R-:W1:Y:S04]  /*20ec0*/  LDL R8, [R1+0x65c] ;  /* 0x00065c0001087983 */ /* 0x000e680000100800 */
[----:B------:R-:W1:Y:S01]  /*20ed0*/  LDL R9, [R1+0x660] ;  /* 0x0006600001097983 */ /* 0x000e620000100800 */
[----:B------:R-:W-:-:S02]  /*20ee0*/  PRMT R12, RZ, 0x7610, R12 ;  /* 0x00007610ff0c7816 */ /* 0x000fc4000000000c */
[----:B0-----:R-:W-:-:S04]  /*20ef0*/  LOP3.LUT R25, R25, 0x3f, RZ, 0xc0, !PT ;  /* 0x0000003f19197812 */ /* 0x001fc800078ec0ff */
[----:B------:R-:W-:Y:S02]  /*20f00*/  ISETP.GE.AND P2, PT, R25, R7, PT ;  /* 0x000000071900720c */ /* 0x000fe40003f46270 */
[----:B------:R-:W3:Y:S01]  /*20f10*/  LDL.LU R25, [R1+0x2750] ;  /* 0x0027500001197983 */ /* 0x000ee20000300800 */
[----:B-1----:R-:W-:-:S04]  /*20f20*/  @P0 LOP3.LUT R9, R9, R8, RZ, 0x3c, !PT ;  /* 0x0000000809090212 */ /* 0x002fc800078e3cff */
        /* <DEDUP_REMOVED lines=26> */
[----:B------:R-:W2:Y:S04]  /*210d0*/  @P4 LDG.E.U16 R2, desc[UR8][R8.64] ;  /* 0x0000000808024981 */ /* 0x000ea8000c1e1500 */
[----:B---3--:R-:W-:Y:S04]  /*210e0*/  STL [R1+0x261c], R25 ;  /* 0x00261c1901007387 */ /* 0x008fe80000100800 */
[----:B------:R-:W-:Y:S01]  /*210f0*/  STL [R1+0x2620], R25 ;  /* 0x0026201901007387 */ /* 0x000fe20000100800 */
[----:B------:R-:W-:-:S03]  /*21100*/  ISETP.GT.AND P5, PT, R7, 0x3e, PT ;  /* 0x0000003e0700780c */ /* 0x000fc60003fa4270 */
[----:B--2---:R0:W-:Y:S04]  /*21110*/  STL [R1+0xc], R2 ;  /* 0x00000c0201007387 */ /* 0x0041e80000100800 */
[----:B0-----:R-:W2:Y:S04]  /*21120*/  LDL.LU R2, [R1+0x274c] ;  /* 0x00274c0001027983 */ /* 0x001ea80000300800 */
[----:B------:R-:W3:Y:S04]  /*21130*/  LDL R8, [R1+0x63c] ;  /* 0x00063c0001087983 */ /* 0x000ee80000100800 */
[----:B------:R-:W3:Y:S01]  /*21140*/  LDL R9, [R1+0x640] ;  /* 0x0006400001097983 */ /* 0x000ee20000100800 */
[----:B------:R-:W-:-:S02]  /*21150*/  PRMT R0, RZ, 0x7610, R0 ;  /* 0x00007610ff007816 */ /* 0x000fc40000000000 */
[----:B---3--:R-:W-:-:S04]  /*21160*/  @P5 LOP3.LUT R9, R9, R8, RZ, 0x3c, !PT ;  /* 0x0000000809095212 */ /* 0x008fc800078e3cff */
        /* <DEDUP_REMOVED lines=10> */
[----:B------:R-:W2:Y:S04]  /*21210*/  @P6 LDG.E.U16 R2, desc[UR8][R8.64] ;  /* 0x0000000808026981 */ /* 0x000ea8000c1e1500 */
[----:B---3--:R-:W-:Y:S04]  /*21220*/  STL [R1+0x2608], R0 ;  /* 0x0026080001007387 */ /* 0x008fe80000100800 */
[----:B------:R-:W-:Y:S01]  /*21230*/  STL [R1+0x260c], R0 ;  /* 0x00260c0001007387 */ /* 0x000fe20000100800 */
[----:B------:R-:W-:Y:S06]  /*21240*/  BAR.SYNC.DEFER_BLOCKING 0x0 ;  /* 0x0000000000007b1d */ /* 0x000fec0000010000 */
[----:B--2---:R0:W-:Y:S04]  /*21250*/  STL [R1+0x5b4], R2 ;  /* 0x0005b40201007387 */ /* 0x0041e80000100800 */
[----:B0-----:R-:W2:Y:S04]  /*21260*/  LDL.LU R2, [R1+0x2748] ;  /* 0x0027480001027983 */ /* 0x001ea80000300800 */
[----:B------:R-:W3:Y:S04]  /*21270*/  LDL R8, [R1+0x840] ;  /* 0x0008400001087983 */ /* 0x000ee80000100800 */
[----:B------:R-:W3:Y:S01]  /*21280*/  LDL R9, [R1+0xf84] ;  /* 0x000f840001097983 */ /* 0x000ee20000100800 */
[----:B--2---:R-:W-:-:S02]  /*21290*/  PRMT R2, RZ, 0x7610, R2 ;  /* 0x00007610ff027816 */ /* 0x004fc40000000002 */
[----:B---3--:R-:W-:-:S04]  /*212a0*/  @!P2 LOP3.LUT R9, R9, R8, RZ, 0x3c, !PT ;  /* 0x000000080909a212 */ /* 0x008fc800078e3cff */
[----:B------:R-:W-:-:S04]  /*212b0*/  @!P2 LOP3.LUT R8, R9, R8, RZ, 0x3c, !PT ;  /* 0x000000080908a212 */ /* 0x000fc800078e3cff */
[----:B------:R-:W-:-:S05]  /*212c0*/  @!P2 LOP3.LUT R9, R9, R8, RZ, 0x3c, !PT ;  /* 0x000000080909a212 */ /* 0x000fca00078e3cff */
[----:B------:R-:W2:Y:S04]  /*212d0*/  @!P2 LDG.E.U16 R2, desc[UR8][R8.64] ;  /* 0x000000080802a981 */ /* 0x000ea8000c1e1500 */
        /* <DEDUP_REMOVED lines=499> */
[----:B------:R-:W-:-:S02]  /*23210*/  PRMT R29, RZ, 0x7610, R29 ;  /* 0x00007610ff1d7816 */ /* 0x000fc4000000001d */
[----:B---3--:R-:W-:-:S04]  /*23220*/  @!P2 LOP3.LUT R9, R9, R8, RZ, 0x3c, !PT ;  /* 0x000000080909a212 */ /* 0x008fc800078e3cff */
[----:B------:R-:W-:-:S04]  /*23230*/  @!P2 LOP3.LUT R8, R9, R8, RZ, 0x3c, !PT ;  /* 0x000000080908a212 */ /* 0x000fc800078e3cff */
[----:B------:R-:W-:-:S05]  /*23240*/  @!P2 LOP3.LUT R9, R9, R8, RZ, 0x3c, !PT ;  /* 0x000000080909a212 */ /* 0x000fca00078e3cff */
[----:B------:R0:W3:Y:S04]  /*23250*/  @!P2 LDG.E.U16 R29, desc[UR8][R8.64] ;  /* 0x00000008081da981 */ /* 0x0000e8000c1e1500 */
[----:B------:R-:W0:Y:S04]  /*23260*/  LDL R8, [R1+0x954] ;  /* 0x0009540001087983 */ /* 0x000e280000100800 */
[----:B------:R-:W0:Y:S01]  /*23270*/  LDL R9, [R1+0x958] ;  /* 0x0009580001097983 */ /* 0x000e220000100800 */
[----:B--2---:R-:W-:Y:S02]  /*23280*/  PRMT R2, RZ, 0x7610, R2 ;  /* 0x00007610ff027816 */ /* 0x004fe40000000002 */
[----:B0-----:R-:W-:-:S04]  /*23290*/  @!P2 LOP3.LUT R9, R9, R8, RZ, 0x3c, !PT ;  /* 0x000000080909a212 */ /* 0x001fc800078e3cff */
[----:B------:R-:W-:-:S04]  /*232a0*/  @!P2 LOP3.LUT R8, R9, R8, RZ, 0x3c, !PT ;  /* 0x000000080908a212 */ /* 0x000fc800078e3cff */
[----:B------:R-:W-:-:S05]  /*232b0*/  @!P2 LOP3.LUT R9, R9, R8, RZ, 0x3c, !PT ;  /* 0x000000080909a212 */ /* 0x000fca00078e3cff */
[----:B------:R-:W2:Y:S04]  /*232c0*/  @!P2 LDG.E.U16 R2, desc[UR8][R8.64] ;  /* 0x000000080802a981 */ /* 0x000ea8000c1e1500 */
[----:B---3--:R0:W-:Y:S04]  /*232d0*/  STL [R1+0x4e0], R29 ;  /* 0x0004e01d01007387 */ /* 0x0081e80000100800 */
[----:B0-----:R-:W3:Y:S04]  /*232e0*/  LDL R29, [R1+0xfcc] ;  /* 0x000fcc00011d7983 */ /* 0x001ee80000100800 */
        /* <DEDUP_REMOVED lines=38> */
[----:B------:R-:W3:Y:S01]  /*23550*/  LDL R9, [R1+0xf98] ;  /* 0x000f980001097983 */ /* 0x000ee20000100800 */
[----:B------:R-:W-:-:S03]  /*23560*/  @!P2 IMAD.MOV.U32 R8, RZ, RZ, R29 ;  /* 0x000000ffff08a224 */ /* 0x000fc600078e001d */
[----:B------:R-:W4:Y:S01]  /*23570*/  LDL R29, [R1+0xf50] ;  /* 0x000f5000011d7983 */ /* 0x000f220000100800 */
[----:B--2---:R-:W-:-:S06]  /*23580*/  PRMT R2, RZ, 0x7610, R2 ;  /* 0x00007610ff027816 */ /* 0x004fcc0000000002 */
[----:B---3--:R-:W2:Y:S04]  /*23590*/  @!P2 LDG.E.U16 R2, desc[UR8][R8.64] ;  /* 0x000000080802a981 */ /* 0x008ea8000c1e1500 */
        /* <DEDUP_REMOVED lines=10> */
[----:B------:R-:W2:Y:S04]  /*23640*/  LDL R8, [R1+0x834] ;  /* 0x0008340001087983 */ /* 0x000ea80000100800 */
[----:B------:R-:W2:Y:S01]  /*23650*/  LDL R9, [R1+0xf80] ;  /* 0x000f800001097983 */ /* 0x000ea20000100800 */
[----:B0-----:R-:W0:Y:S02]  /*23660*/  S2R R2, SR_TID.X ;  /* 0x0000000000027919 */ /* 0x001e240000002100 */
[----:B0-----:R-:W-:-:S05]  /*23670*/  LOP3.LUT R2, R2, 0x3f, RZ, 0xc0, !PT ;  /* 0x0000003f02027812 */ /* 0x001fca00078ec0ff */
[----:B------:R-:W-:-:S05]  /*23680*/  IMAD.SHL.U32 R2, R2, 0x2, RZ ;  /* 0x0000000202027824 */ /* 0x000fca00078e00ff */
[----:B------:R0:W-:Y:S02]  /*23690*/  STS.U16 [R2+UR5+0x8000], R26 ;  /* 0x0080001a02007988 */ /* 0x0001e40008000405 */
[----:B0-----:R-:W-:Y:S02]  /*236a0*/  PRMT R2, RZ, 0x7610, R2 ;  /* 0x00007610ff027816 */ /* 0x001fe40000000002 */
[----:B--2---:R-:W-:-:S04]  /*236b0*/  @!P2 LOP3.LUT R9, R9, R8, RZ, 0x3c, !PT ;  /* 0x000000080909a212 */ /* 0x004fc800078e3cff */
[----:B------:R-:W-:-:S04]  /*236c0*/  @!P2 LOP3.LUT R8, R9, R8, RZ, 0x3c, !PT ;  /* 0x000000080908a212 */ /* 0x000fc800078e3cff */
[----:B------:R-:W-:-:S05]  /*236d0*/  @!P2 LOP3.LUT R9, R9, R8, RZ, 0x3c, !PT ;  /* 0x000000080909a212 */ /* 0x000fca00078e3cff */
[----:B------:R-:W2:Y:S04]  /*236e0*/  @!P2 LDG.E.U16 R2, desc[UR8][R8.64] ;  /* 0x000000080802a981 */ /* 0x000ea8000c1e1500 */
[----:B------:R-:W-:Y:S04]  /*236f0*/  STL [R1+0x2610], R26 ;  /* 0x0026101a01007387 */ /* 0x000fe80000100800 */
[----:B------:R-:W-:Y:S04]  /*23700*/  STL [R1+0x2614], R26 ;  /* 0x0026141a01007387 */ /* 0x000fe80000100800 */
[----:B------:R-:W-:Y:S04]  /*23710*/  STL [R1+0x2618], R26 ;  /* 0x0026181a01007387 */ /* 0x000fe80000100800 */
[----:B--2---:R0:W-:Y:S04]  /*23720*/  STL [R1+0xb4], R2 ;  /* 0x0000b40201007387 */ /* 0x0041e80000100800 */
[----:B------:R-:W2:Y:S01]  /*23730*/  LDL R9, [R1+0xf4c] ;  /* 0x000f4c0001097983 */ /* 0x000ea20000100800 */
[----:B0-----:R-:W0:Y:S01]  /*23740*/  S2R R2, SR_TID.X ;  /* 0x0000000000027919 */ /* 0x001e220000002100 */
[----:B----4-:R-:W-:Y:S01]  /*23750*/  @!P2 IMAD.MOV.U32 R8, RZ, RZ, R29 ;  /* 0x000000ffff08a224 */ /* 0x010fe200078e001d */
[----:B0-----:R-:W-:-:S05]  /*23760*/  LOP3.LUT R2, R2, 0x3f, RZ, 0xc0, !PT ;  /* 0x0000003f02027812 */ /* 0x001fca00078ec0ff */
[----:B------:R-:W-:-:S05]  /*23770*/  IMAD.SHL.U32 R2, R2, 0x2, RZ ;  /* 0x0000000202027824 */ /* 0x000fca00078e00ff */
[----:B------:R0:W-:Y:S02]  /*23780*/  STS.U16 [R2+UR5+0x8400], R21 ;  /* 0x0084001502007988 */ /* 0x0001e40008000405 */
[----:B0-----:R-:W-:-:S06]  /*23790*/  PRMT R2, RZ, 0x7610, R2 ;  /* 0x00007610ff027816 */ /* 0x001fcc0000000002 */
[----:B--2---:R-:W2:Y:S04]  /*237a0*/  @!P2 LDG.E.U16 R2, desc[UR8][R8.64] ;  /* 0x000000080802a981 */ /* 0x004ea8000c1e1500 */
[----:B------:R-:W-:Y:S04]  /*237b0*/  STL [R1+0x2624], R21 ;  /* 0x0026241501007387 */ /* 0x000fe80000100800 */
[----:B------:R-:W-:Y:S04]  /*237c0*/  STL [R1+0x2628], R21 ;  /* 0x0026281501007387 */ /* 0x000fe80000100800 */
[----:B------:R-:W-:Y:S04]  /*237d0*/  STL [R1+0x262c], R21 ;  /* 0x00262c1501007387 */ /* 0x000fe80000100800 */
[----:B------:R-:W3:Y:S04]  /*237e0*/  LDL.LU R29, [R1+0x10] ;  /* 0x00001000011d7983 */ /* 0x000ee80000300800 */
        /* <DEDUP_REMOVED lines=46> */
[----:B------:R-:W4:Y:S01]  /*23ad0*/  LDL R4, [R1+0xe10] ;  /* 0x000e100001047983 */ /* 0x000f220000100800 */
[----:B--2---:R-:W-:-:S04]  /*23ae0*/  @!P2 LOP3.LUT R9, R9, R8, RZ, 0x3c, !PT ;  /* 0x000000080909a212 */ /* 0x004fc800078e3cff */
[----:B------:R-:W-:-:S04]  /*23af0*/  @!P2 LOP3.LUT R8, R9, R8, RZ, 0x3c, !PT ;  /* 0x000000080908a212 */ /* 0x000fc800078e3cff */
[----:B------:R-:W-:-:S05]  /*23b00*/  @!P2 LOP3.LUT R9, R9, R8, RZ, 0x3c, !PT ;  /* 0x000000080909a212 */ /* 0x000fca00078e3cff */
[----:B------:R-:W2:Y:S04]  /*23b10*/  @!P2 LDG.E.U16 R2, desc[UR8][R8.64] ;  /* 0x000000080802a981 */ /* 0x000ea8000c1e1500 */
[----:B--2---:R0:W-:Y:S02]  /*23b20*/  STL [R1+0xa0], R2 ;  /* 0x0000a00201007387 */ /* 0x0041e40000100800 */
[----:B0-----:R-:W0:Y:S02]  /*23b30*/  S2R R2, SR_TID.X ;  /* 0x0000000000027919 */ /* 0x001e240000002100 */
[----:B0-----:R-:W-:-:S05]  /*23b40*/  LOP3.LUT R2, R2, 0x3f, RZ, 0xc0, !PT ;  /* 0x0000003f02027812 */ /* 0x001fca00078ec0ff */
[----:B------:R-:W-:-:S05]  /*23b50*/  IMAD.SHL.U32 R2, R2, 0x2, RZ ;  /* 0x0000000202027824 */ /* 0x000fca00078e00ff */
[----:B------:R0:W-:Y:S04]  /*23b60*/  STS.U16 [R2+UR5+0x9800], R5 ;  /* 0x0098000502007988 */ /* 0x0001e80008000405 */
[----:B0-----:R-:W4:Y:S01]  /*23b70*/  LDL R5, [R1+0xe0c] ;  /* 0x000e0c0001057983 */ /* 0x001f220000100800 */
[----:B------:R-:W-:-:S06]  /*23b80*/  PRMT R0, RZ, 0x7610, R0 ;  /* 0x00007610ff007816 */ /* 0x000fcc0000000000 */
[----:B----4-:R0:W2:Y:S04]  /*23b90*/  @!P2 LDG.E.U16 R0, desc[UR8][R4.64] ;  /* 0x000000080400a981 */ /* 0x0100a8000c1e1500 */
[----:B------:R-:W0:Y:S04]  /*23ba0*/  LDL R4, [R1+0xdcc] ;  /* 0x000dcc0001047983 */ /* 0x000e280000100800 */
[----:B------:R-:W0:Y:S01]  /*23bb0*/  LDL R5, [R1+0xdd0] ;  /* 0x000dd00001057983 */ /* 0x000e220000100800 */
[----:B------:R-:W-:Y:S02]  /*23bc0*/  PRMT R24, RZ, 0x7610, R24 ;  /* 0x00007610ff187816 */ /* 0x000fe40000000018 */
[----:B0-----:R-:W-:-:S04]  /*23bd0*/  @!P2 LOP3.LUT R5, R5, R4, RZ, 0x3c, !PT ;  /* 0x000000040505a212 */ /* 0x001fc800078e3cff */
[----:B------:R-:W-:-:S04]  /*23be0*/  @!P2 LOP3.LUT R4, R5, R4, RZ, 0x3c, !PT ;  /* 0x000000040504a212 */ /* 0x000fc800078e3cff */
[----:B------:R-:W-:-:S05]  /*23bf0*/  @!P2 LOP3.LUT R5, R5, R4, RZ, 0x3c, !PT ;  /* 0x000000040505a212 */ /* 0x000fca00078e3cff */
[----:B------:R-:W4:Y:S04]  /*23c00*/  @!P2 LDG.E.U16 R24, desc[UR8][R4.64] ;  /* 0x000000080418a981 */ /* 0x000f28000c1e1500 */
[----:B--2---:R0:W-:Y:S04]  /*23c10*/  STL [R1+0x9c], R0 ;  /* 0x00009c0001007387 */ /* 0x0041e80000100800 */
[----:B------:R-:W-:Y:S01]  /*23c20*/  STS.U16 [R2+UR5+0x9c00], R6 ;  /* 0x009c000602007988 */ /* 0x000fe20008000405 */
[----:B0-----:R-:W-:-:S05]  /*23c30*/  LOP3.LUT R0, R2, 0x10, RZ, 0x3c, !PT ;  /* 0x0000001002007812 */ /* 0x001fca00078e3cff */
[----:B---3--:R-:W-:Y:S04]  /*23c40*/  STS.U16 [R0+UR5+0x8080], R29 ;  /* 0x0080801d00007988 */ /* 0x008fe80008000405 */
[----:B----4-:R0:W-:Y:S04]  /*23c50*/  STL [R1+0x98], R24 ;  /* 0x0000981801007387 */ /* 0x0101e80000100800 */
[----:B0-----:R-:W2:Y:S04]  /*23c60*/  LDL.LU R24, [R1+0x264c] ;  /* 0x00264c0001187983 */ /* 0x001ea80000300800 */
[----:B------:R-:W3:Y:S04]  /*23c70*/  LDL R4, [R1+0xd8c] ;  /* 0x000d8c0001047983 */ /* 0x000ee80000100800 */
[----:B------:R-:W3:Y:S04]  /*23c80*/  LDL R5, [R1+0xd90] ;  /* 0x000d900001057983 */ /* 0x000ee80000100800 */
[----:B------:R-:W4:Y:S01]  /*23c90*/  LDL.LU R29, [R1+0x2648] ;  /* 0x00264800011d7983 */ /* 0x000f220000300800 */
[----:B---3--:R-:W-:-:S04]  /*23ca0*/  @!P2 LOP3.LUT R5, R5, R4, RZ, 0x3c, !PT ;  /* 0x000000040505a212 */ /* 0x008fc800078e3cff */
[C---:B------:R-:W-:Y:S02]  /*23cb0*/  @!P2 LOP3.LUT R4, R5.reuse, R4, RZ, 0x3c, !PT ;  /* 0x000000040504a212 */ /* 0x040fe400078e3cff */
[----:B----4-:R-:W-:Y:S02]  /*23cc0*/  PRMT R29, RZ, 0x7610, R29 ;  /* 0x00007610ff1d7816 */ /* 0x010fe4000000001d */
[----:B------:R-:W-:-:S05]  /*23cd0*/  @!P2 LOP3.LUT R5, R5, R4, RZ, 0x3c, !PT ;  /* 0x000000040505a212 */ /* 0x000fca00078e3cff */
[----:B------:R-:W3:Y:S04]  /*23ce0*/  @!P2 LDG.E.U16 R29, desc[UR8][R4.64] ;  /* 0x00000008041da981 */ /* 0x000ee8000c1e1500 */
[----:B---3--:R0:W-:Y:S04]  /*23cf0*/  STL [R1+0x94], R29 ;  /* 0x0000941d01007387 */ /* 0x0081e80000100800 */
[----:B0-----:R-:W3:Y:S04]  /*23d00*/  LDL.LU R29, [R1+0x2644] ;  /* 0x00264400011d7983 */ /* 0x001ee80000300800 */
[----:B------:R-:W4:Y:S04]  /*23d10*/  LDL R4, [R1+0xd4c] ;  /* 0x000d4c0001047983 */ /* 0x000f280000100800 */
[----:B------:R-:W4:Y:S01]  /*23d20*/  LDL R5, [R1+0xd50] ;  /* 0x000d500001057983 */ /* 0x000f220000100800 */
[----:B------:R-:W-:-:S02]  /*23d30*/  PRMT R25, RZ, 0x7610, R25 ;  /* 0x00007610ff197816 */ /* 0x000fc40000000019 */
[----:B----4-:R-:W-:-:S04]  /*23d40*/  @!P2 LOP3.LUT R5, R5, R4, RZ, 0x3c, !PT ;  /* 0x000000040505a212 */ /* 0x010fc800078e3cff */
[----:B------:R-:W-:-:S04]  /*23d50*/  @!P2 LOP3.LUT R4, R5, R4, RZ, 0x3c, !PT ;  /* 0x000000040504a212 */ /* 0x000fc800078e3cff */
[----:B------:R-:W-:-:S05]  /*23d60*/  @!P2 LOP3.LUT R5, R5, R4, RZ, 0x3c, !PT ;  /* 0x000000040505a212 */ /* 0x000fca00078e3cff */
[----:B------:R0:W4:Y:S04]  /*23d70*/  @!P2 LDG.E.U16 R25, desc[UR8][R4.64] ;  /* 0x000000080419a981 */ /* 0x000128000c1e1500 */
[----:B------:R-:W0:Y:S04]  /*23d80*/  LDL R4, [R1+0xd0c] ;  /* 0x000d0c0001047983 */ /* 0x000e280000100800 */
[----:B------:R-:W0:Y:S01]  /*23d90*/  LDL R5, [R1+0xd10] ;  /* 0x000d100001057983 */ /* 0x000e220000100800 */
[----:B------:R-:W-:Y:S02]  /*23da0*/  PRMT R20, RZ, 0x7610, R20 ;  /* 0x00007610ff147816 */ /* 0x000fe40000000014 */
[----:B0-----:R-:W-:-:S04]  /*23db0*/  @!P2 LOP3.LUT R5, R5, R4, RZ, 0x3c, !PT ;  /* 0x000000040505a212 */ /* 0x001fc800078e3cff */
[----:B------:R-:W-:-:S04]  /*23dc0*/  @!P2 LOP3.LUT R4, R5, R4, RZ, 0x3c, !PT ;  /* 0x000000040504a212 */ /* 0x000fc800078e3cff */
[----:B------:R-:W-:-:S05]  /*23dd0*/  @!P2 LOP3.LUT R5, R5, R4, RZ, 0x3c, !PT ;  /* 0x000000040505a212 */ /* 0x000fca00078e3cff */
[----:B------:R-:W2:Y:S04]  /*23de0*/  @!P2 LDG.E.U16 R20, desc[UR8][R4.64] ;  /* 0x000000080414a981 */ /* 0x000ea8000c1e1500 */
[----:B----4-:R0:W-:Y:S04]  /*23df0*/  STL [R1+0x90], R25 ;  /* 0x0000901901007387 */ /* 0x0101e80000100800 */
[----:B0-----:R-:W4:Y:S04]  /*23e00*/  LDL.LU R25, [R1+0x2c] ;  /* 0x00002c0001197983 */ /* 0x001f280000300800 */
[----:B--2---:R0:W-:Y:S04]  /*23e10*/  STL [R1+0x8c], R20 ;  /* 0x00008c1401007387 */ /* 0x0041e80000100800 */
[----:B0-----:R-:W2:Y:S04]  /*23e20*/  LDL.LU R20, [R1+0x2640] ;  /* 0x0026400001147983 */ /* 0x001ea80000300800 */
[----:B------:R-:W2:Y:S04]  /*23e30*/  LDL R4, [R1+0xccc] ;  /* 0x000ccc0001047983 */ /* 0x000ea80000100800 */
[----:B------:R-:W2:Y:S01]  /*23e40*/  LDL R5, [R1+0xcd0] ;  /* 0x000cd00001057983 */ /* 0x000ea20000100800 */
[----:B------:R-:W-:-:S02]  /*23e50*/  PRMT R28, RZ, 0x7610, R28 ;  /* 0x00007610ff1c7816 */ /* 0x000fc4000000001c */
[----:B--2---:R-:W-:-:S04]  /*23e60*/  @!P2 LOP3.LUT R5, R5, R4, RZ, 0x3c, !PT ;  /* 0x000000040505a212 */ /* 0x004fc800078e3cff */
[----:B------:R-:W-:-:S04]  /*23e70*/  @!P2 LOP3.LUT R4, R5, R4, RZ, 0x3c, !PT ;  /* 0x000000040504a212 */ /* 0x000fc800078e3cff */
[----:B------:R-:W-:-:S05]  /*23e80*/  @!P2 LOP3.LUT R5, R5, R4, RZ, 0x3c, !PT ;  /* 0x000000040505a212 */ /* 0x000fca00078e3cff */
[----:B------:R-:W2:Y:S04]  /*23e90*/  @!P2 LDG.E.U16 R28, desc[UR8][R4.64] ;  /* 0x00000008041ca981 */ /* 0x000ea8000c1e1500 */
        /* <DEDUP_REMOVED lines=9> */
[----:B--2---:R-:W-:Y:S04]  /*23f30*/  STL [R1+0x84], R2 ;  /* 0x0000840201007387 */ /* 0x004fe80000100800 */
[----:B------:R-:W2:Y:S04]  /*23f40*/  LDL R4, [R1+0xc4c] ;  /* 0x000c4c0001047983 */ /* 0x000ea80000100800 */
[----:B------:R-:W2:Y:S01]  /*23f50*/  LDL R5, [R1+0xc50] ;  /* 0x000c500001057983 */ /* 0x000ea20000100800 */
[----:B------:R-:W-:-:S02]  /*23f60*/  PRMT R14, RZ, 0x7610, R14 ;  /* 0x00007610ff0e7816 */ /* 0x000fc4000000000e */
[----:B--2---:R-:W-:-:S04]  /*23f70*/  @!P2 LOP3.LUT R5, R5, R4, RZ, 0x3c, !PT ;  /* 0x000000040505a212 */ /* 0x004fc800078e3cff */
[----:B------:R-:W-:-:S04]  /*23f80*/  @!P2 LOP3.LUT R4, R5, R4, RZ, 0x3c, !PT ;  /* 0x000000040504a212 */ /* 0x000fc800078e3cff */
[----:B------:R-:W-:-:S05]  /*23f90*/  @!P2 LOP3.LUT R5, R5, R4, RZ, 0x3c, !PT ;  /* 0x000000040505a212 */ /* 0x000fca00078e3cff */
[----:B------:R-:W2:Y:S04]  /*23fa0*/  @!P2 LDG.E.U16 R14, desc[UR8][R4.64] ;  /* 0x00000008040ea981 */ /* 0x000ea8000c1e1500 */
[----:B------:R-:W4:Y:S04]  /*23fb0*/  LDL R4, [R1+0xc0c] ;  /* 0x000c0c0001047983 */ /* 0x000f280000100800 */
[----:B------:R-:W4:Y:S01]  /*23fc0*/  LDL R5, [R1+0xc10] ;  /* 0x000c100001057983 */ /* 0x000f220000100800 */
[----:B------:R-:W-:-:S03]  /*23fd0*/  PRMT R26, RZ, 0x7610, R26 ;  /* 0x00007610ff1a7816 */ /* 0x000fc6000000001a */
[----:B--2---:R0:W-:Y:S01]  /*23fe0*/  STL [R1+0x80], R14 ;  /* 0x0000800e01007387 */ /* 0x0041e20000100800 */
[----:B------:R-:W-:-:S03]  /*23ff0*/  PRMT R21, RZ, 0x7610, R21 ;  /* 0x00007610ff157816 */ /* 0x000fc60000000015 */
[----:B---3--:R-:W-:Y:S01]  /*24000*/  STS.U16 [R0+UR5+0x8480], R29 ;  /* 0x0084801d00007988 */ /* 0x008fe20008000405 */
[----:B----4-:R-:W-:-:S03]  /*24010*/  @!P2 LOP3.LUT R5, R5, R4, RZ, 0x3c, !PT ;  /* 0x000000040505a212 */ /* 0x010fc600078e3cff */
[----:B0-----:R-:W2:Y:S01]  /*24020*/  LDL R14, [R1+0xb50] ;  /* 0x000b5000010e7983 */ /* 0x001ea20000100800 */
[----:B------:R-:W-:-:S04]  /*24030*/  @!P2 LOP3.LUT R4, R5, R4, RZ, 0x3c, !PT ;  /* 0x000000040504a212 */ /* 0x000fc800078e3cff */
[----:B------:R-:W-:-:S05]  /*24040*/  @!P2 LOP3.LUT R5, R5, R4, RZ, 0x3c, !PT ;  /* 0x000000040505a212 */ /* 0x000fca00078e3cff */
[----:B------:R-:W3:Y:S04]  /*24050*/  @!P2 LDG.E.U16 R26, desc[UR8][R4.64] ;  /* 0x00000008041aa981 */ /* 0x000ee8000c1e1500 */
[----:B------:R-:W4:Y:S04]  /*24060*/  LDL R4, [R1+0xbcc] ;  /* 0x000bcc0001047983 */ /* 0x000f280000100800 */
[----:B------:R-:W4:Y:S04]  /*24070*/  LDL R5, [R1+0xbd0] ;  /* 0x000bd00001057983 */ /* 0x000f280000100800 */
[----:B------:R-:W-:Y:S04]  /*24080*/  STS.U16 [R0+UR5+0x8880], R24 ;  /* 0x0088801800007988 */ /* 0x000fe80008000405 */
[----:B------:R-:W-:Y:S04]  /*24090*/  STS.U16 [R0+UR5+0x8c80], R20 ;  /* 0x008c801400007988 */ /* 0x000fe80008000405 */
[----:B------:R-:W-:Y:S04]  /*240a0*/  STS.U16 [R0+UR5+0x9080], R16 ;  /* 0x0090801000007988 */ /* 0x000fe80008000405 */
[----:B------:R-:W-:Y:S04]  /*240b0*/  STS.U16 [R0+UR5+0x9480], R13 ;  /* 0x0094800d00007988 */ /* 0x000fe80008000405 */
[----:B------:R0:W-:Y:S04]  /*240c0*/  STS.U16 [R0+UR5+0x9880], R10 ;  /* 0x0098800a00007988 */ /* 0x0001e80008000405 */
[----:B0-----:R-:W2:Y:S04]  /*240d0*/  LDL R10, [R1+0xb4c] ;  /* 0x000b4c00010a7983 */ /* 0x001ea80000100800 */
[----:B---3--:R0:W-:Y:S01]  /*240e0*/  STL [R1+0x7c], R26 ;  /* 0x00007c1a01007387 */ /* 0x0081e20000100800 */
[----:B----4-:R-:W-:-:S02]  /*240f0*/  @!P2 LOP3.LUT R5, R5, R4, RZ, 0x3c, !PT ;  /* 0x000000040505a212 */ /* 0x010fc400078e3cff */
[----:B------:R-:W-:Y:S01]  /*24100*/  PRMT R28, RZ, 0x7610, R28 ;  /* 0x00007610ff1c7816 */ /* 0x000fe2000000001c */
[----:B------:R-:W1:Y:S01]  /*24110*/  S2R R2, SR_TID.X ;  /* 0x0000000000027919 */ /* 0x000e620000002100 */
[C---:B------:R-:W-:Y:S01]  /*24120*/  @!P2 LOP3.LUT R4, R5.reuse, R4, RZ, 0x3c, !PT ;  /* 0x000000040504a212 */ /* 0x040fe200078e3cff */
[----:B------:R3:W-:Y:S03]  /*24130*/  STS.U16 [R0+UR5+0x9c80], R3 ;  /* 0x009c800300007988 */ /* 0x0007e60008000405 */
[----:B------:R-:W-:Y:S01]  /*24140*/  @!P2 LOP3.LUT R5, R5, R4, RZ, 0x3c, !PT ;  /* 0x000000040505a212 */ /* 0x000fe200078e3cff */
[----:B0-----:R-:W4:Y:S04]  /*24150*/  LDL R26, [R1+0xb10] ;  /* 0x000b1000011a7983 */ /* 0x001f280000100800 */
[----:B------:R0:W2:Y:S04]  /*24160*/  @!P2 LDG.E.U16 R21, desc[UR8][R4.64] ;  /* 0x000000080415a981 */ /* 0x0000a8000c1e1500 */
[----:B------:R-:W0:Y:S04]  /*24170*/  LDL R4, [R1+0xb8c] ;  /* 0x000b8c0001047983 */ /* 0x000e280000100800 */
[----:B------:R-:W0:Y:S01]  /*24180*/  LDL R5, [R1+0xb90] ;  /* 0x000b900001057983 */ /* 0x000e220000100800 */
[----:B-1----:R-:W-:-:S02]  /*24190*/  LOP3.LUT R2, R2, 0x3f, RZ, 0xc0, !PT ;  /* 0x0000003f02027812 */ /* 0x002fc400078ec0ff */
[----:B0-----:R-:W-:-:S04]  /*241a0*/  @!P2 LOP3.LUT R5, R5, R4, RZ, 0x3c, !PT ;  /* 0x000000040505a212 */ /* 0x001fc800078e3cff */
[----:B------:R-:W-:-:S04]  /*241b0*/  @!P2 LOP3.LUT R4, R5, R4, RZ, 0x3c, !PT ;  /* 0x000000040504a212 */ /* 0x000fc800078e3cff */
[----:B------:R-:W-:-:S05]  /*241c0*/  @!P2 LOP3.LUT R5, R5, R4, RZ, 0x3c, !PT ;  /* 0x000000040505a212 */ /* 0x000fca00078e3cff */
[----:B------:R-:W4:Y:S01]  /*241d0*/  @!P2 LDG.E.U16 R28, desc[UR8][R4.64] ;  /* 0x00000008041ca981 */ /* 0x000f22000c1e1500 */
[----:B------:R-:W-:-:S05]  /*241e0*/  IMAD.SHL.U32 R2, R2, 0x2, RZ ;  /* 0x0000000202027824 */ /* 0x000fca00078e00ff */
[----:B---3--:R-:W-:-:S05]  /*241f0*/  LOP3.LUT R0, R2, 0x20, RZ, 0x3c, !PT ;  /* 0x0000002002007812 */ /* 0x008fca00078e3cff */
[----:B------:R0:W-:Y:S04]  /*24200*/  STS.U16 [R0+UR5+0x8100], R25 ;  /* 0x0081001900007988 */ /* 0x0001e80008000405 */
[----:B0-----:R-:W3:Y:S04]  /*24210*/  LDL R25, [R1+0xacc] ;  /* 0x000acc0001197983 */ /* 0x001ee80000100800 */
[----:B--2---:R0:W-:Y:S04]  /*24220*/  STL [R1+0x78], R21 ;  /* 0x0000781501007387 */ /* 0x0041e80000100800 */
[----:B0-----:R-:W2:Y:S04]  /*24230*/  LDL R21, [R1+0xad0] ;  /* 0x000ad00001157983 */ /* 0x001ea80000100800 */
[----:B----4-:R0:W-:Y:S04]  /*24240*/  STL [R1+0x74], R28 ;  /* 0x0000741c01007387 */ /* 0x0101e80000100800 */
[----:B0-----:R-:W4:Y:S04]  /*24250*/  LDL.LU R28, [R1+0x2638] ;  /* 0x00263800011c7983 */ /* 0x001f280000300800 */
[----:B------:R-:W2:Y:S01]  /*24260*/  LDL.LU R5, [R1+0x20] ;  /* 0x0000200001057983 */ /* 0x000ea20000300800 */
[----:B------:R-:W-:Y:S01]  /*24270*/  PRMT R2, RZ, 0x7610, R2 ;  /* 0x00007610ff027816 */ /* 0x000fe20000000002 */
[----:B------:R-:W-:-:S02]  /*24280*/  @!P2 IMAD.MOV.U32 R4, RZ, RZ, R14 ;  /* 0x000000ffff04a224 */ /* 0x000fc400078e000e */
[----:B------:R-:W3:Y:S04]  /*24290*/  LDL R14, [R1+0xa8c] ;  /* 0x000a8c00010e7983 */ /* 0x000ee80000100800 */
[----:B--2---:R0:W-:Y:S02]  /*242a0*/  STS.U16 [R0+UR5+0x8500], R5 ;  /* 0x0085000500007988 */ /* 0x0041e40008000405 */
[----:B0-----:R-:W-:Y:S02]  /*242b0*/  @!P2 IMAD.MOV.U32 R5, RZ, RZ, R10 ;  /* 0x000000ffff05a224 */ /* 0x001fe400078e000a */
[----:B------:R-:W2:Y:S04]  /*242c0*/  LDL R10, [R1+0xa90] ;  /* 0x000a9000010a7983 */ /* 0x000ea80000100800 */
[----:B------:R-:W2:Y:S04]  /*242d0*/  @!P2 LDG.E.U16 R2, desc[UR8][R4.64] ;  /* 0x000000080402a981 */ /* 0x000ea8000c1e1500 */
[----:B--2---:R-:W-:Y:S04]  /*242e0*/  STL [R1+0x70], R2 ;  /* 0x0000700201007387 */ /* 0x004fe80000100800 */
[----:B------:R-:W2:Y:S04]  /*242f0*/  LDL.LU R4, [R1+0x4] ;  /* 0x0000040001047983 */ /* 0x000ea80000300800 */
[----:B------:R-:W3:Y:S01]  /*24300*/  LDL R5, [R1+0xb0c] ;  /* 0x000b0c0001057983 */ /* 0x000ee20000100800 */
[----:B------:R-:W-:-:S02]  /*24310*/  PRMT R9, RZ, 0x7610, R9 ;  /* 0x00007610ff097816 */ /* 0x000fc40000000009 */
[----:B------:R-:W-:Y:S01]  /*24320*/  PRMT R18, RZ, 0x7610, R18 ;  /* 0x00007610ff127816 */ /* 0x000fe20000000012 */
[----:B--2---:R0:W-:Y:S02]  /*24330*/  STS.U16 [R0+UR5+0x8900], R4 ;  /* 0x0089000400007988 */ /* 0x0041e40008000405 */
[----:B0-----:R-:W-:Y:S02]  /*24340*/  @!P2 IMAD.MOV.U32 R4, RZ, RZ, R26 ;  /* 0x000000ffff04a224 */ /* 0x001fe400078e001a */
[----:B------:R-:W2:Y:S04]  /*24350*/  LDL R26, [R1+0xa4c] ;  /* 0x000a4c00011a7983 */ /* 0x000ea80000100800 */
[----:B---3--:R0:W3:Y:S02]  /*24360*/  @!P2 LDG.E.U16 R9, desc[UR8][R4.64] ;  /* 0x000000080409a981 */ /* 0x0080e4000c1e1500 */
[----:B0-----:R-:W-:-:S02]  /*24370*/  @!P2 IMAD.MOV.U32 R4, RZ, RZ, R21 ;  /* 0x000000ffff04a224 */ /* 0x001fc400078e0015 */
[----:B------:R-:W-:-:S05]  /*24380*/  @!P2 IMAD.MOV.U32 R5, RZ, RZ, R25 ;  /* 0x000000ffff05a224 */ /* 0x000fca00078e0019 */
[----:B------:R-:W2:Y:S04]  /*24390*/  @!P2 LDG.E.U16 R18, desc[UR8][R4.64] ;  /* 0x000000080412a981 */ /* 0x000ea8000c1e1500 */
[----:B---3--:R0:W-:Y:S04]  /*243a0*/  STL [R1+0x6c], R9 ;  /* 0x00006c0901007387 */ /* 0x0081e80000100800 */
[----:B------:R-:W3:Y:S04]  /*243b0*/  LDL R25, [R1+0xa0c] ;  /* 0x000a0c0001197983 */ /* 0x000ee80000100800 */
[----:B0-----:R-:W3:Y:S04]  /*243c0*/  LDL R9, [R1+0xa50] ;  /* 0x000a500001097983 */ /* 0x001ee80000100800 */
[----:B--2---:R0:W-:Y:S04]  /*243d0*/  STL [R1+0x68], R18 ;  /* 0x0000681201007387 */ /* 0x0041e80000100800 */
[----:B0-----:R-:W2:Y:S01]  /*243e0*/  LDL R18, [R1+0xa10] ;  /* 0x000a100001127983 */ /* 0x001ea20000100800 */
[----:B------:R-:W-:Y:S01]  /*243f0*/  PRMT R7, RZ, 0x7610, R7 ;  /* 0x00007610ff077816 */ /* 0x000fe20000000007 */
[----:B------:R-:W-:-:S02]  /*24400*/  @!P2 IMAD.MOV.U32 R4, RZ, RZ, R10 ;  /* 0x000000ffff04a224 */ /* 0x000fc400078e000a */
[----:B------:R-:W-:Y:S01]  /*24410*/  @!P2 IMAD.MOV.U32 R5, RZ, RZ, R14 ;  /* 0x000000ffff05a224 */ /* 0x000fe200078e000e */
[----:B------:R-:W-:Y:S01]  /*24420*/  PRMT R8, RZ, 0x7610, R8 ;  /* 0x00007610ff087816 */ /* 0x000fe20000000008 */
[----:B------:R-:W4:Y:S04]  /*24430*/  LDL.LU R21, [R1+0x34] ;  /* 0x0000340001157983 */ /* 0x000f280000300800 */
[----:B------:R0:W4:Y:S01]  /*24440*/  @!P2 LDG.E.U16 R7, desc[UR8][R4.64] ;  /* 0x000000080407a981 */ /* 0x000122000c1e1500 */
[----:B------:R-:W-:-:S03]  /*24450*/  PRMT R6, RZ, 0x7610, R6 ;  /* 0x00007610ff067816 */ /* 0x000fc60000000006 */
[----:B------:R-:W4:Y:S04]  /*24460*/  LDL R14, [R1+0x9cc] ;  /* 0x0009cc00010e7983 */ /* 0x000f280000100800 */
[----:B------:R-:W4:Y:S01]  /*24470*/  LDL R10, [R1+0x9d0] ;  /* 0x0009d000010a7983 */ /* 0x000f220000100800 */
[----:B0-----:R-:W-:Y:S02]  /*24480*/  @!P2 IMAD.MOV.U32 R5, RZ, RZ, R26 ;  /* 0x000000ffff05a224 */ /* 0x001fe400078e001a */
[----:B---3--:R-:W-:-:S05]  /*24490*/  @!P2 IMAD.MOV.U32 R4, RZ, RZ, R9 ;  /* 0x000000ffff04a224 */ /* 0x008fca00078e0009 */
[----:B------:R0:W3:Y:S02]  /*244a0*/  @!P2 LDG.E.U16 R8, desc[UR8][R4.64] ;  /* 0x000000080408a981 */ /* 0x0000e4000c1e1500 */
[----:B0-----:R-:W-:Y:S02]  /*244b0*/  @!P2 IMAD.MOV.U32 R5, RZ, RZ, R25 ;  /* 0x000000ffff05a224 */ /* 0x001fe400078e0019 */
[----:B--2---:R-:W-:-:S05]  /*244c0*/  @!P2 IMAD.MOV.U32 R4, RZ, RZ, R18 ;  /* 0x000000ffff04a224 */ /* 0x004fca00078e0012 */
[----:B------:R0:W2:Y:S04]  /*244d0*/  @!P2 LDG.E.U16 R6, desc[UR8][R4.64] ;  /* 0x000000080406a981 */ /* 0x0000a8000c1e1500 */
[----:B----4-:R1:W-:Y:S04]  /*244e0*/  STL [R1+0x64], R7 ;  /* 0x0000640701007387 */ /* 0x0103e80000100800 */
[----:B------:R4:W-:Y:S01]  /*244f0*/  STS.U16 [R0+UR5+0x8d00], R28 ;  /* 0x008d001c00007988 */ /* 0x0009e20008000405 */
[----:B0-----:R-:W-:-:S03]  /*24500*/  @!P2 IMAD.MOV.U32 R5, RZ, RZ, R14 ;  /* 0x000000ffff05a224 */ /* 0x001fc600078e000e */
[----:B-1----:R-:W2:Y:S01]  /*24510*/  LDL.LU R7, [R1+0x28] ;  /* 0x0000280001077983 */ /* 0x002ea20000300800 */
[----:B------:R-:W-:-:S03]  /*24520*/  @!P2 IMAD.MOV.U32 R4, RZ, RZ, R10 ;  /* 0x000000ffff04a224 */ /* 0x000fc600078e000a */
[----:B------:R-:W2:Y:S01]  /*24530*/  LDL R9, [R1+0x98c] ;  /* 0x00098c0001097983 */ /* 0x000ea20000100800 */
[----:B----4-:R-:W-:-:S06]  /*24540*/  PRMT R28, RZ, 0x7610, R28 ;  /* 0x00007610ff1c7816 */ /* 0x010fcc000000001c */
[----:B------:R0:W4:Y:S04]  /*24550*/  @!P2 LDG.E.U16 R28, desc[UR8][R4.64] ;  /* 0x00000008041ca981 */ /* 0x000128000c1e1500 */
[----:B---3--:R1:W-:Y:S04]  /*24560*/  STL [R1+0x60], R8 ;  /* 0x0000600801007387 */ /* 0x0083e80000100800 */
[----:B-1----:R-:W0:Y:S04]  /*24570*/  LDL R8, [R1+0x990] ;  /* 0x0009900001087983 */ /* 0x002e280000100800 */
[----:B------:R-:W3:Y:S04]  /*24580*/  LDL.LU R26, [R1+0x18] ;  /* 0x00001800011a7983 */ /* 0x000ee80000300800 */
[----:B------:R-:W3:Y:S04]  /*24590*/  LDL R18, [R1+0x94c] ;  /* 0x00094c0001127983 */ /* 0x000ee80000100800 */
[----:B--2---:R1:W-:Y:S04]  /*245a0*/  STL [R1+0x4], R6 ;  /* 0x0000040601007387 */ /* 0x0043e80000100800 */
[----:B-1----:R-:W2:Y:S04]  /*245b0*/  LDL R6, [R1+0x950] ;  /* 0x0009500001067983 */ /* 0x002ea80000100800 */
[----:B------:R-:W2:Y:S04]  /*245c0*/  LDL.LU R25, [R1+0x8] ;  /* 0x0000080001197983 */ /* 0x000ea80000300800 */
[----:B------:R-:W2:Y:S04]  /*245d0*/  LDL R14, [R1+0x90c] ;  /* 0x00090c00010e7983 */ /* 0x000ea80000100800 */
[----:B------:R-:W2:Y:S04]  /*245e0*/  LDL R10, [R1+0x910] ;  /* 0x00091000010a7983 */ /* 0x000ea80000100800 */
[----:B------:R-:W2:Y:S01]  /*245f0*/  LDL.LU R5, [R1+0x3c] ;  /* 0x00003c0001057983 */ /* 0x000ea20000300800 */
[----:B------:R-:W1:Y:S03]  /*24600*/  S2R R2, SR_TID.X ;  /* 0x0000000000027919 */ /* 0x000e660000002100 */
[----:B------:R-:W-:Y:S04]  /*24610*/  STS.U16 [R0+UR5+0x9100], R23 ;  /* 0x0091001700007988 */ /* 0x000fe80008000405 */
[----:B------:R-:W-:Y:S04]  /*24620*/  STS.U16 [R0+UR5+0x9500], R19 ;  /* 0x0095001300007988 */ /* 0x000fe80008000405 */
[----:B------:R-:W-:Y:S04]  /*24630*/  STS.U16 [R0+UR5+0x9900], R15 ;  /* 0x0099000f00007988 */ /* 0x000fe80008000405 */
[----:B------:R1:W-:Y:S01]  /*24640*/  STS.U16 [R0+UR5+0x9d00], R12 ;  /* 0x009d000c00007988 */ /* 0x0003e20008000405 */
[----:B------:R-:W-:-:S02]  /*24650*/  PRMT R24, RZ, 0x7610, R24 ;  /* 0x00007610ff187816 */ /* 0x000fc40000000018 */
[----:B-1----:R-:W-:-:S05]  /*24660*/  LOP3.LUT R2, R2, 0x3f, RZ, 0xc0, !PT ;  /* 0x0000003f02027812 */ /* 0x002fca00078ec0ff */
[----:B------:R-:W-:-:S05]  /*24670*/  IMAD.SHL.U32 R2, R2, 0x2, RZ ;  /* 0x0000000202027824 */ /* 0x000fca00078e00ff */
[----:B------:R-:W-:Y:S02]  /*24680*/  LOP3.LUT R0, R2, 0x30, RZ, 0x3c, !PT ;  /* 0x0000003002007812 */ /* 0x000fe400078e3cff */
[----:B------:R-:W-:Y:S02]  /*24690*/  PRMT R20, RZ, 0x7610, R20 ;  /* 0x00007610ff147816 */ /* 0x000fe40000000014 */
[----:B------:R-:W-:Y:S01]  /*246a0*/  PRMT R16, RZ, 0x7610, R16 ;  /* 0x00007610ff107816 */ /* 0x000fe20000000010 */
[----:B0-----:R-:W-:Y:S01]  /*246b0*/  @!P2 IMAD.MOV.U32 R4, RZ, RZ, R8 ;  /* 0x000000ffff04a224 */ /* 0x001fe200078e0008 */
[----:B--2---:R0:W-:Y:S02]  /*246c0*/  STS.U16 [R0+UR5+0x8180], R5 ;  /* 0x0081800500007988 */ /* 0x0041e40008000405 */
[----:B0-----:R-:W-:-:S05]  /*246d0*/  @!P2 IMAD.MOV.U32 R5, RZ, RZ, R9 ;  /* 0x000000ffff05a224 */ /* 0x001fca00078e0009 */
[----:B------:R0:W2:Y:S02]  /*246e0*/  @!P2 LDG.E.U16 R24, desc[UR8][R4.64] ;  /* 0x000000080418a981 */ /* 0x0000a4000c1e1500 */
[----:B0-----:R-:W-:Y:S02]  /*246f0*/  @!P2 IMAD.MOV.U32 R4, RZ, RZ, R6 ;  /* 0x000000ffff04a224 */ /* 0x001fe400078e0006 */
[----:B---3--:R-:W-:-:S05]  /*24700*/  @!P2 IMAD.MOV.U32 R5, RZ, RZ, R18 ;  /* 0x000000ffff05a224 */ /* 0x008fca00078e0012 */
[----:B------:R0:W3:Y:S02]  /*24710*/  @!P2 LDG.E.U16 R20, desc[UR8][R4.64] ;  /* 0x000000080414a981 */ /* 0x0000e4000c1e1500 */
[----:B0-----:R-:W-:Y:S02]  /*24720*/  @!P2 IMAD.MOV.U32 R4, RZ, RZ, R10 ;  /* 0x000000ffff04a224 */ /* 0x001fe400078e000a */
[----:B------:R-:W-:-:S05]  /*24730*/  @!P2 IMAD.MOV.U32 R5, RZ, RZ, R14 ;  /* 0x000000ffff05a224 */ /* 0x000fca00078e000e */
[----:B------:R-:W3:Y:S04]  /*24740*/  @!P2 LDG.E.U16 R16, desc[UR8][R4.64] ;  /* 0x000000080410a981 */ /* 0x000ee8000c1e1500 */
[----:B----4-:R-:W-:Y:S04]  /*24750*/  STL [R1+0x25d8], R28 ;  /* 0x0025d81c01007387 */ /* 0x010fe80000100800 */
[----:B------:R-:W4:Y:S04]  /*24760*/  LDL R9, [R1+0x8cc] ;  /* 0x0008cc0001097983 */ /* 0x000f280000100800 */
[----:B------:R-:W4:Y:S04]  /*24770*/  LDL R8, [R1+0x8d0] ;  /* 0x0008d00001087983 */ /* 0x000f280000100800 */
[----:B------:R-:W-:Y:S04]  /*24780*/  STS.U16 [R0+UR5+0x8580], R21 ;  /* 0x0085801500007988 */ /* 0x000fe80008000405 */
[----:B------:R0:W-:Y:S04]  /*24790*/  STS.U16 [R0+UR5+0x8980], R7 ;  /* 0x0089800700007988 */ /* 0x0001e80008000405 */
[----:B--2---:R-:W-:Y:S04]  /*247a0*/  STL [R1+0x25dc], R24 ;  /* 0x0025dc1801007387 */ /* 0x004fe80000100800 */
[----:B---3--:R-:W-:Y:S04]  /*247b0*/  STL [R1+0x25e0], R20 ;  /* 0x0025e01401007387 */ /* 0x008fe80000100800 */
[----:B0-----:R-:W2:Y:S04]  /*247c0*/  LDL R7, [R1+0x88c] ;  /* 0x00088c0001077983 */ /* 0x001ea80000100800 */
[----:B------:R-:W2:Y:S04]  /*247d0*/  LDL R6, [R1+0x890] ;  /* 0x0008900001067983 */ /* 0x000ea80000100800 */
[----:B------:R-:W-:Y:S04]  /*247e0*/  STL [R1+0x25e4], R16 ;  /* 0x0025e41001007387 */ /* 0x000fe80000100800 */
[----:B------:R-:W3:Y:S04]  /*247f0*/  LDL R14, [R1+0x854] ;  /* 0x00085400010e7983 */ /* 0x000ee80000100800 */
[----:B------:R-:W3:Y:S01]  /*24800*/  LDL R10, [R1+0xf94] ;  /* 0x000f9400010a7983 */ /* 0x000ee20000100800 */
[----:B------:R-:W-:Y:S01]  /*24810*/  PRMT R3, RZ, 0x7610, R3 ;  /* 0x00007610ff037816 */ /* 0x000fe20000000003 */
[----:B----4-:R-:W-:-:S02]  /*24820*/  @!P2 IMAD.MOV.U32 R5, RZ, RZ, R9 ;  /* 0x000000ffff05a224 */ /* 0x010fc400078e0009 */
[----:B------:R-:W-:Y:S01]  /*24830*/  @!P2 IMAD.MOV.U32 R4, RZ, RZ, R8 ;  /* 0x000000ffff04a224 */ /* 0x000fe200078e0008 */
[----:B------:R-:W4:Y:S04]  /*24840*/  LDL R9, [R1+0xfa0] ;  /* 0x000fa00001097983 */ /* 0x000f280000100800 */
[----:B------:R0:W4:Y:S04]  /*24850*/  @!P2 LDG.E.U16 R3, desc[UR8][R4.64] ;  /* 0x000000080403a981 */ /* 0x000128000c1e1500 */
[----:B------:R-:W4:Y:S04]  /*24860*/  LDL R8, [R1+0xfd4] ;  /* 0x000fd40001087983 */ /* 0x000f280000100800 */
[----:B------:R-:W4:Y:S01]  /*24870*/  LDL.LU R18, [R1+0x44] ;  /* 0x0000440001127983 */ /* 0x000f220000300800 */
[----:B0-----:R-:W-:-:S02]  /*24880*/  PRMT R4, RZ, 0x7610, R4 ;  /* 0x00007610ff047816 */ /* 0x001fc40000000004 */
[----:B------:R-:W-:-:S04]  /*24890*/  PRMT R5, RZ, 0x7610, R5 ;  /* 0x00007610ff057816 */ /* 0x000fc80000000005 */
[----:B--2---:R3:W2:Y:S02]  /*248a0*/  @!P2 LDG.E.U16 R4, desc[UR8][R6.64] ;  /* 0x000000080604a981 */ /* 0x0046a4000c1e1500 */
[----:B---3--:R-:W-:Y:S02]  /*248b0*/  @!P2 IMAD.MOV.U32 R7, RZ, RZ, R14 ;  /* 0x000000ffff07a224 */ /* 0x008fe400078e000e */
[----:B------:R-:W-:-:S05]  /*248c0*/  @!P2 IMAD.MOV.U32 R6, RZ, RZ, R10 ;  /* 0x000000ffff06a224 */ /* 0x000fca00078e000a */
[----:B------:R0:W3:Y:S04]  /*248d0*/  @!P2 LDG.E.U16 R5, desc[UR8][R6.64] ;  /* 0x000000080605a981 */ /* 0x0000e8000c1e1500 */
[----:B----4-:R-:W-:Y:S04]  /*248e0*/  STL [R1+0x25e8], R3 ;  /* 0x0025e80301007387 */ /* 0x010fe80000100800 */
[----:B------:R1:W-:Y:S01]  /*248f0*/  STS.U16 [R0+UR5+0x8d80], R26 ;  /* 0x008d801a00007988 */ /* 0x0003e20008000405 */
[----:B0-----:R-:W-:-:S03]  /*24900*/  PRMT R6, RZ, 0x7610, R6 ;  /* 0x00007610ff067816 */ /* 0x001fc60000000006 */
[----:B------:R-:W4:Y:S04]  /*24910*/  LDL.LU R21, [R1+0x40] ;  /* 0x0000400001157983 */ /* 0x000f280000300800 */
[----:B------:R0:W-:Y:S04]  /*24920*/  STS.U16 [R0+UR5+0x9180], R25 ;  /* 0x0091801900007988 */ /* 0x0001e80008000405 */
[----:B-1----:R-:W4:Y:S04]  /*24930*/  LDL.LU R26, [R1+0x38] ;  /* 0x00003800011a7983 */ /* 0x002f280000300800 */
[----:B------:R1:W4:Y:S04]  /*24940*/  @!P2 LDG.E.U16 R6, desc[UR8][R8.64] ;  /* 0x000000080806a981 */ /* 0x000328000c1e1500 */
[----:B--2---:R-:W-:Y:S04]  /*24950*/  STL [R1+0x25ec], R4 ;  /* 0x0025ec0401007387 */ /* 0x004fe80000100800 */
[----:B------:R-:W2:Y:S04]  /*24960*/  LDL.LU R14, [R1+0x30] ;  /* 0x00003000010e7983 */ /* 0x000ea80000300800 */
[----:B---3--:R-:W-:Y:S04]  /*24970*/  STL [R1+0x25f0], R5 ;  /* 0x0025f00501007387 */ /* 0x008fe80000100800 */
[----:B0-----:R-:W3:Y:S04]  /*24980*/  LDL.LU R25, [R1+0x24] ;  /* 0x0000240001197983 */ /* 0x001ee80000300800 */
[----:B------:R-:W1:Y:S04]  /*24990*/  LDL R8, [R1+0xfe0] ;  /* 0x000fe00001087983 */ /* 0x000e680000100800 */
[----:B------:R-:W1:Y:S01]  /*249a0*/  LDL R9, [R1+0x1024] ;  /* 0x0010240001097983 */ /* 0x000e620000100800 */
[----:B------:R-:W-:-:S02]  /*249b0*/  PRMT R7, RZ, 0x7610, R7 ;  /* 0x00007610ff077816 */ /* 0x000fc40000000007 */
[----:B-1----:R-:W-:-:S04]  /*249c0*/  @!P2 LOP3.LUT R9, R9, R8, RZ, 0x3c, !PT ;  /* 0x000000080909a212 */ /* 0x002fc800078e3cff */
[----:B------:R-:W-:-:S04]  /*249d0*/  @!P2 LOP3.LUT R8, R9, R8, RZ, 0x3c, !PT ;  /* 0x000000080908a212 */ /* 0x000fc800078e3cff */
[----:B------:R-:W-:-:S05]  /*249e0*/  @!P2 LOP3.LUT R9, R9, R8, RZ, 0x3c, !PT ;  /* 0x000000080909a212 */ /* 0x000fca00078e3cff */
[----:B------:R-:W2:Y:S04]  /*249f0*/  @!P2 LDG.E.U16 R7, desc[UR8][R8.64] ;  /* 0x000000080807a981 */ /* 0x000ea8000c1e1500 */
[----:B------:R-:W-:Y:S04]  /*24a00*/  STS.U16 [R0+UR5+0x9580], R27 ;  /* 0x0095801b00007988 */ /* 0x000fe80008000405 */
[----:B------:R-:W-:Y:S01]  /*24a10*/  STS.U16 [R0+UR5+0x9980], R22 ;  /* 0x0099801600007988 */ /* 0x000fe20008000405 */
[----:B------:R-:W-:-:S03]  /*24a20*/  LOP3.LUT R10, R2, 0x40, RZ, 0x3c, !PT ;  /* 0x00000040020a7812 */ /* 0x000fc600078e3cff */
[----:B----4-:R-:W-:Y:S04]  /*24a30*/  STL [R1+0x25f4], R6 ;  /* 0x0025f40601007387 */ /* 0x010fe80000100800 */
[----:B------:R0:W-:Y:S04]  /*24a40*/  STS.U16 [R0+UR5+0x9d80], R17 ;  /* 0x009d801100007988 */ /* 0x0001e80008000405 */
[----:B0-----:R-:W4:Y:S04]  /*24a50*/  LDL.LU R0, [R1+0x14] ;  /* 0x0000140001007983 */ /* 0x001f280000300800 */
[----:B------:R-:W3:Y:S04]  /*24a60*/  LDL R8, [R1+0x630] ;  /* 0x0006300001087983 */ /* 0x000ee80000100800 */
[----:B------:R-:W3:Y:S04]  /*24a70*/  LDL R9, [R1+0xf7c] ;  /* 0x000f7c0001097983 */ /* 0x000ee80000100800 */
[----:B------:R0:W-:Y:S04]  /*24a80*/  STS.U16 [R10+UR5+0x8200], R18 ;  /* 0x008200120a007988 */ /* 0x0001e80008000405 */
[----:B--2---:R-:W-:Y:S04]  /*24a90*/  STL [R1+0x25f8], R7 ;  /* 0x0025f80701007387 */ /* 0x004fe80000100800 */
[----:B0-----:R-:W2:Y:S01]  /*24aa0*/  LDL.LU R18, [R1+0x2634] ;  /* 0x0026340001127983 */ /* 0x001ea20000300800 */
[----:B---3--:R-:W-:-:S04]  /*24ab0*/  @!P2 LOP3.LUT R9, R9, R8, RZ, 0x3c, !PT ;  /* 0x000000080909a212 */ /* 0x008fc800078e3cff */
[----:B------:R-:W-:-:S04]  /*24ac0*/  @!P2 LOP3.LUT R8, R9, R8, RZ, 0x3c, !PT ;  /* 0x000000080908a212 */ /* 0x000fc800078e3cff */
[----:B------:R-:W-:Y:S02]  /*24ad0*/  @!P2 LOP3.LUT R9, R9, R8, RZ, 0x3c, !PT ;  /* 0x000000080909a212 */ /* 0x000fe400078e3cff */
[----:B--2---:R-:W-:-:S06]  /*24ae0*/  PRMT R18, RZ, 0x7610, R18 ;  /* 0x00007610ff127816 */ /* 0x004fcc0000000012 */
[----:B------:R-:W2:Y:S04]  /*24af0*/  @!P2 LDG.E.U16 R18, desc[UR8][R8.64] ;  /* 0x000000080812a981 */ /* 0x000ea8000c1e1500 */
[----:B------:R-:W-:Y:S04]  /*24b00*/  STS.U16 [R10+UR5+0x8600], R21 ;  /* 0x008600150a007988 */ /* 0x000fe80008000405 */
[----:B--2---:R0:W-:Y:S04]  /*24b10*/  STL [R1+0x5c], R18 ;  /* 0x00005c1201007387 */ /* 0x0041e80000100800 */
[----:B0-----:R-:W2:Y:S04]  /*24b20*/  LDL.LU R18, [R1+0x2630] ;  /* 0x0026300001127983 */ /* 0x001ea80000300800 */
[----:B------:R-:W3:Y:S04]  /*24b30*/  LDL R8, [R1+0xf44] ;  /* 0x000f440001087983 */ /* 0x000ee80000100800 */
[----:B------:R-:W3:Y:S04]  /*24b40*/  LDL R9, [R1+0xf48] ;  /* 0x000f480001097983 */ /* 0x000ee80000100800 */
[----:B------:R-:W2:Y:S01]  /*24b50*/  LDL.LU R21, [R1+0x262c] ;  /* 0x00262c0001157983 */ /* 0x000ea20000300800 */
[----:B---3--:R-:W-:-:S04]  /*24b60*/  @!P2 LOP3.LUT R9, R9, R8, RZ, 0x3c, !PT ;  /* 0x000000080909a212 */ /* 0x008fc800078e3cff */
[C---:B------:R-:W-:Y:S02]  /*24b70*/  @!P2 LOP3.LUT R8, R9.reuse, R8, RZ, 0x3c, !PT ;  /* 0x000000080908a212 */ /* 0x040fe400078e3cff */
[----:B--2---:R-:W-:Y:S02]  /*24b80*/  PRMT R21, RZ, 0x7610, R21 ;  /* 0x00007610ff157816 */ /* 0x004fe40000000015 */
[----:B------:R-:W-:-:S05]  /*24b90*/  @!P2 LOP3.LUT R9, R9, R8, RZ, 0x3c, !PT ;  /* 0x000000080909a212 */ /* 0x000fca00078e3cff */
[----:B------:R-:W2:Y:S04]  /*24ba0*/  @!P2 LDG.E.U16 R21, desc[UR8][R8.64] ;  /* 0x000000080815a981 */ /* 0x000ea8000c1e1500 */
[----:B--2---:R0:W-:Y:S04]  /*24bb0*/  STL [R1+0x58], R21 ;  /* 0x0000581501007387 */ /* 0x0041e80000100800 */
[----:B0-----:R-:W2:Y:S04]  /*24bc0*/  LDL.LU R21, [R1+0x2628] ;  /* 0x0026280001157983 */ /* 0x001ea80000300800 */
[----:B------:R-:W3:Y:S04]  /*24bd0*/  LDL R8, [R1+0xf04] ;  /* 0x000f040001087983 */ /* 0x000ee80000100800 */
[----:B------:R-:W3:Y:S01]  /*24be0*/  LDL R9, [R1+0xf08] ;  /* 0x000f080001097983 */ /* 0x000ee20000100800 */
[----:B------:R-:W-:-:S03]  /*24bf0*/  PRMT R28, RZ, 0x7610, R28 ;  /* 0x00007610ff1c7816 */ /* 0x000fc6000000001c */
[----:B------:R0:W-:Y:S04]  /*24c00*/  STS.U16 [R10+UR5+0x8a00], R26 ;  /* 0x008a001a0a007988 */ /* 0x0001e80008000405 */
[----:B0-----:R-:W2:Y:S01]  /*24c10*/  LDL.LU R26, [R1+0x600] ;  /* 0x00060000011a7983 */ /* 0x001ea20000300800 */
        /* <DEDUP_REMOVED lines=12> */
[----:B------:R1:W-:Y:S04]  /*24ce0*/  STS.U16 [R10+UR5+0x8e00], R14 ;  /* 0x008e000e0a007988 */ /* 0x0003e80008000405 */
[----:B0-----:R-:W3:Y:S04]  /*24cf0*/  LDL R28, [R1+0xe08] ;  /* 0x000e0800011c7983 */ /* 0x001ee80000100800 */
[----:B-1----:R-:W3:Y:S04]  /*24d00*/  LDL.LU R14, [R1+0x5f4] ;  /* 0x0005f400010e7983 */ /* 0x002ee80000300800 */
[----:B------:R-:W-:Y:S04]  /*24d10*/  STS.U16 [R10+UR5+0x9200], R25 ;  /* 0x009200190a007988 */ /* 0x000fe80008000405 */
[----:B--2---:R0:W-:Y:S04]  /*24d20*/  STL [R1+0x50], R21 ;  /* 0x0000501501007387 */ /* 0x0041e80000100800 */
[----:B0-----:R-:W2:Y:S04]  /*24d30*/  LDL.LU R21, [R1+0x2624] ;  /* 0x0026240001157983 */ /* 0x001ea80000300800 */
[----:B------:R-:W2:Y:S04]  /*24d40*/  LDL R8, [R1+0xe84] ;  /* 0x000e840001087983 */ /* 0x000ea80000100800 */
[----:B------:R-:W2:Y:S04]  /*24d50*/  LDL R9, [R1+0xe88] ;  /* 0x000e880001097983 */ /* 0x000ea80000100800 */
[----:B------:R-:W3:Y:S01]  /*24d60*/  LDL.LU R25, [R1+0x2620] ;  /* 0x0026200001197983 */ /* 0x000ee20000300800 */
[----:B--2---:R-:W-:-:S04]  /*24d70*/  @!P2 LOP3.LUT R9, R9, R8, RZ, 0x3c, !PT ;  /* 0x000000080909a212 */ /* 0x004fc800078e3cff */
[C---:B------:R-:W-:Y:S02]  /*24d80*/  @!P2 LOP3.LUT R8, R9.reuse, R8, RZ, 0x3c, !PT ;  /* 0x000000080908a212 */ /* 0x040fe400078e3cff */
[----:B---3--:R-:W-:Y:S02]  /*24d90*/  PRMT R25, RZ, 0x7610, R25 ;  /* 0x00007610ff197816 */ /* 0x008fe40000000019 */
        /* <DEDUP_REMOVED lines=10> */
[----:B------:R-:W3:Y:S04]  /*24e40*/  @!P2 LDG.E.U16 R2, desc[UR8][R8.64] ;  /* 0x000000080802a981 */ /* 0x000ee8000c1e1500 */
[----:B----4-:R0:W-:Y:S04]  /*24e50*/  STS.U16 [R10+UR5+0x9600], R0 ;  /* 0x009600000a007988 */ /* 0x0101e80008000405 */
[----:B0-----:R-:W4:Y:S04]  /*24e60*/  LDL.LU R0, [R1+0x5dc] ;  /* 0x0005dc0001007983 */ /* 0x001f280000300800 */
[----:B---3--:R-:W-:Y:S04]  /*24e70*/  STL [R1+0x48], R2 ;  /* 0x0000480201007387 */ /* 0x008fe80000100800 */
[----:B------:R-:W3:Y:S04]  /*24e80*/  LDL.LU R8, [R1] ;  /* 0x0000000001087983 */ /* 0x000ee80000300800 */
[----:B------:R-:W2:Y:S01]  /*24e90*/  LDL R9, [R1+0xe04] ;  /* 0x000e040001097983 */ /* 0x000ea20000100800 */
[----:B------:R-:W-:-:S03]  /*24ea0*/  PRMT R5, RZ, 0x7610, R5 ;  /* 0x00007610ff057816 */ /* 0x000fc60000000005 */
[----:B---3--:R0:W-:Y:S02]  /*24eb0*/  STS.U16 [R10+UR5+0x9a00], R8 ;  /* 0x009a00080a007988 */ /* 0x0081e40008000405 */
[----:B0-----:R-:W-:-:S05]  /*24ec0*/  @!P2 IMAD.MOV.U32 R8, RZ, RZ, R28 ;  /* 0x000000ffff08a224 */ /* 0x001fca00078e001c */
[----:B--2---:R-:W2:Y:S04]  /*24ed0*/  @!P2 LDG.E.U16 R5, desc[UR8][R8.64] ;  /* 0x000000080805a981 */ /* 0x004ea8000c1e1500 */
[----:B------:R-:W3:Y:S04]  /*24ee0*/  LDL R8, [R1+0xdc4] ;  /* 0x000dc40001087983 */ /* 0x000ee80000100800 */
[----:B------:R-:W3:Y:S01]  /*24ef0*/  LDL R9, [R1+0xdc8] ;  /* 0x000dc80001097983 */ /* 0x000ee20000100800 */
[----:B------:R-:W-:-:S03]  /*24f00*/  PRMT R15, RZ, 0x7610, R15 ;  /* 0x00007610ff0f7816 */ /* 0x000fc6000000000f */
[----:B------:R0:W-:Y:S04]  /*24f10*/  STS.U16 [R10+UR5+0x9e00], R25 ;  /* 0x009e00190a007988 */ /* 0x0001e80008000405 */
[----:B0-----:R-:W4:Y:S04]  /*24f20*/  LDL R10, [R1+0xd08] ;  /* 0x000d0800010a7983 */ /* 0x001f280000100800 */
[----:B------:R-:W4:Y:S04]  /*24f30*/  LDL.LU R28, [R1+0x57c] ;  /* 0x00057c00011c7983 */ /* 0x000f280000300800 */
[----:B--2---:R0:W-:Y:S01]  /*24f40*/  STL [R1+0x44], R5 ;  /* 0x0000440501007387 */ /* 0x0041e20000100800 */
[----:B---3--:R-:W-:-:S04]  /*24f50*/  @!P2 LOP3.LUT R9, R9, R8, RZ, 0x3c, !PT ;  /* 0x000000080909a212 */ /* 0x008fc800078e3cff */
[----:B------:R-:W-:-:S04]  /*24f60*/  @!P2 LOP3.LUT R8, R9, R8, RZ, 0x3c, !PT ;  /* 0x000000080908a212 */ /* 0x000fc800078e3cff */
[----:B------:R-:W-:-:S05]  /*24f70*/  @!P2 LOP3.LUT R9, R9, R8, RZ, 0x3c, !PT ;  /* 0x000000080909a212 */ /* 0x000fca00078e3cff */
[----:B------:R-:W2:Y:S04]  /*24f80*/  @!P2 LDG.E.U16 R15, desc[UR8][R8.64] ;  /* 0x00000008080fa981 */ /* 0x000ea8000c1e1500 */
[----:B------:R-:W3:Y:S04]  /*24f90*/  LDL R8, [R1+0xd84] ;  /* 0x000d840001087983 */ /* 0x000ee80000100800 */
[----:B------:R-:W3:Y:S01]  /*24fa0*/  LDL R9, [R1+0xd88] ;  /* 0x000d880001097983 */ /* 0x000ee20000100800 */
[----:B------:R-:W1:Y:S01]  /*24fb0*/  S2R R2, SR_TID.X ;  /* 0x0000000000027919 */ /* 0x000e620000002100 */
[----:B------:R-:W-:-:S02]  /*24fc0*/  PRMT R16, RZ, 0x7610, R16 ;  /* 0x00007610ff107816 */ /* 0x000fc40000000010 */
[----:B-1----:R-:W-:-:S05]  /*24fd0*/  LOP3.LUT R2, R2, 0x3f, RZ, 0xc0, !PT ;  /* 0x0000003f02027812 */ /* 0x002fca00078ec0ff */
[----:B------:R-:W-:-:S05]  /*24fe0*/  IMAD.SHL.U32 R2, R2, 0x2, RZ ;  /* 0x0000000202027824 */ /* 0x000fca00078e00ff */
[----:B0-----:R-:W-:-:S05]  /*24ff0*/  LOP3.LUT R5, R2, 0x50, RZ, 0x3c, !PT ;  /* 0x0000005002057812 */ /* 0x001fca00078e3cff */
[----:B------:R-:W-:Y:S04]  /*25000*/  STS.U16 [R5+UR5+0x8280], R26 ;  /* 0x0082801a05007988 */ /* 0x000fe80008000405 */
[----:B--2---:R0:W-:Y:S04]  /*25010*/  STL [R1+0x40], R15 ;  /* 0x0000400f01007387 */ /* 0x0041e80000100800 */
[----:B0-----:R-:W2:Y:S01]  /*25020*/  LDL.LU R15, [R1+0x1c] ;  /* 0x00001c00010f7983 */ /* 0x001ea20000300800 */
[----:B---3--:R-:W-:-:S03]  /*25030*/  @!P2 LOP3.LUT R9, R9, R8, RZ, 0x3c, !PT ;  /* 0x000000080909a212 */ /* 0x008fc600078e3cff */
[----:B------:R-:W3:Y:S01]  /*25040*/  LDL.LU R26, [R1+0x2618] ;  /* 0x00261800011a7983 */ /* 0x000ee20000300800 */
[----:B------:R-:W-:-:S04]  /*25050*/  @!P2 LOP3.LUT R8, R9, R8, RZ, 0x3c, !PT ;  /* 0x000000080908a212 */ /* 0x000fc800078e3cff */
[----:B------:R-:W-:-:S05]  /*25060*/  @!P2 LOP3.LUT R9, R9, R8, RZ, 0x3c, !PT ;  /* 0x000000080909a212 */ /* 0x000fca00078e3cff */
[----:B------:R0:W2:Y:S04]  /*25070*/  @!P2 LDG.E.U16 R16, desc[UR8][R8.64] ;  /* 0x000000080810a981 */ /* 0x0000a8000c1e1500 */
[----:B------:R-:W0:Y:S04]  /*25080*/  LDL R8, [R1+0xd44] ;  /* 0x000d440001087983 */ /* 0x000e280000100800 */
[----:B------:R-:W0:Y:S01]  /*25090*/  LDL R9, [R1+0xd48] ;  /* 0x000d480001097983 */ /* 0x000e220000100800 */
[----:B---3--:R-:W-:Y:S02]  /*250a0*/  PRMT R26, RZ, 0x7610, R26 ;  /* 0x00007610ff1a7816 */ /* 0x008fe4000000001a */
[----:B0-----:R-:W-:-:S04]  /*250b0*/  @!P2 LOP3.LUT R9, R9, R8, RZ, 0x3c, !PT ;  /* 0x000000080909a212 */ /* 0x001fc800078e3cff */
[----:B------:R-:W-:-:S04]  /*250c0*/  @!P2 LOP3.LUT R8, R9, R8, RZ, 0x3c, !PT ;  /* 0x000000080908a212 */ /* 0x000fc800078e3cff */
[----:B------:R-:W-:-:S05]  /*250d0*/  @!P2 LOP3.LUT R9, R9, R8, RZ, 0x3c, !PT ;  /* 0x000000080909a212 */ /* 0x000fca00078e3cff */
[----:B------:R-:W3:Y:S04]  /*250e0*/  @!P2 LDG.E.U16 R26, desc[UR8][R8.64] ;  /* 0x00000008081aa981 */ /* 0x000ee8000c1e1500 */
[----:B--2---:R0:W-:Y:S04]  /*250f0*/  STL [R1+0x3c], R16 ;  /* 0x00003c1001007387 */ /* 0x0041e80000100800 */
[----:B------:R1:W-:Y:S04]  /*25100*/  STS.U16 [R5+UR5+0x8680], R14 ;  /* 0x0086800e05007988 */ /* 0x0003e80008000405 */
[----:B0-----:R-:W2:Y:S04]  /*25110*/  LDL R16, [R1+0xc88] ;  /* 0x000c880001107983 */ /* 0x001ea80000100800 */
[----:B-1----:R-:W2:Y:S04]  /*25120*/  LDL.LU R14, [R1+0xc] ;  /* 0x00000c00010e7983 */ /* 0x002ea80000300800 */
[----:B---3--:R0:W-:Y:S04]  /*25130*/  STL [R1+0x38], R26 ;  /* 0x0000381a01007387 */ /* 0x0081e80000100800 */
[----:B0-----:R-:W3:Y:S04]  /*25140*/  LDL.LU R26, [R1+0x2614] ;  /* 0x00261400011a7983 */ /* 0x001ee80000300800 */
[----:B------:R-:W2:Y:S04]  /*25150*/  LDL.LU R8, [R1+0x5e8] ;  /* 0x0005e80001087983 */ /* 0x000ea80000300800 */
[----:B------:R-:W3:Y:S01]  /*25160*/  LDL R9, [R1+0xd04] ;  /* 0x000d040001097983 */ /* 0x000ee20000100800 */
[----:B------:R-:W-:-:S03]  /*25170*/  PRMT R4, RZ, 0x7610, R4 ;  /* 0x00007610ff047816 */ /* 0x000fc60000000004 */
[----:B--2---:R4:W-:Y:S02]  /*25180*/  STS.U16 [R5+UR5+0x8a80], R8 ;  /* 0x008a800805007988 */ /* 0x0049e40008000405 */
[----:B----4-:R-:W-:Y:S01]  /*25190*/  @!P2 IMAD.MOV.U32 R8, RZ, RZ, R10 ;  /* 0x000000ffff08a224 */ /* 0x010fe200078e000a */
[----:B---3--:R-:W-:Y:S01]  /*251a0*/  PRMT R26, RZ, 0x7610, R26 ;  /* 0x00007610ff1a7816 */ /* 0x008fe2000000001a */
[----:B------:R-:W2:Y:S04]  /*251b0*/  LDL R10, [R1+0xc04] ;  /* 0x000c0400010a7983 */ /* 0x000ea80000100800 */
[----:B------:R0:W3:Y:S04]  /*251c0*/  @!P2 LDG.E.U16 R4, desc[UR8][R8.64] ;  /* 0x000000080804a981 */ /* 0x0000e8000c1e1500 */
[----:B------:R-:W0:Y:S04]  /*251d0*/  LDL R8, [R1+0xcc4] ;  /* 0x000cc40001087983 */ /* 0x000e280000100800 */
[----:B------:R-:W0:Y:S02]  /*251e0*/  LDL R9, [R1+0xcc8] ;  /* 0x000cc80001097983 */ /* 0x000e240000100800 */
[----:B0-----:R-:W-:-:S04]  /*251f0*/  @!P2 LOP3.LUT R9, R9, R8, RZ, 0x3c, !PT ;  /* 0x000000080909a212 */ /* 0x001fc800078e3cff */
[----:B------:R-:W-:-:S04]  /*25200*/  @!P2 LOP3.LUT R8, R9, R8, RZ, 0x3c, !PT ;  /* 0x000000080908a212 */ /* 0x000fc800078e3cff */
[----:B------:R-:W-:-:S05]  /*25210*/  @!P2 LOP3.LUT R9, R9, R8, RZ, 0x3c, !PT ;  /* 0x000000080909a212 */ /* 0x000fca00078e3cff */
[----:B------:R-:W4:Y:S04]  /*25220*/  @!P2 LDG.E.U16 R26, desc[UR8][R8.64] ;  /* 0x00000008081aa981 */ /* 0x000f28000c1e1500 */
[----:B---3--:R0:W-:Y:S04]  /*25230*/  STL [R1+0x34], R4 ;  /* 0x0000340401007387 */ /* 0x0081e80000100800 */
[----:B------:R1:W-:Y:S04]  /*25240*/  STS.U16 [R5+UR5+0x8e80], R0 ;  /* 0x008e800005007988 */ /* 0x0003e80008000405 */
[----:B0-----:R-:W3:Y:S04]  /*25250*/  LDL R4, [R1+0xc08] ;  /* 0x000c080001047983 */ /* 0x001ee80000100800 */
[----:B-1----:R-:W2:Y:S04]  /*25260*/  LDL.LU R0, [R1+0x610] ;  /* 0x0006100001007983 */ /* 0x002ea80000300800 */
[----:B----4-:R0:W-:Y:S04]  /*25270*/  STL [R1+0x30], R26 ;  /* 0x0000301a01007387 */ /* 0x0101e80000100800 */
[----:B0-----:R-:W4:Y:S04]  /*25280*/  LDL.LU R26, [R1+0x2610] ;  /* 0x00261000011a7983 */ /* 0x001f280000300800 */
[----:B------:R-:W2:Y:S04]  /*25290*/  LDL.LU R8, [R1+0x5a0] ;  /* 0x0005a00001087983 */ /* 0x000ea80000300800 */
[----:B------:R-:W3:Y:S01]  /*252a0*/  LDL R9, [R1+0xc84] ;  /* 0x000c840001097983 */ /* 0x000ee20000100800 */
[----:B------:R-:W-:-:S03]  /*252b0*/  PRMT R2, RZ, 0x7610, R2 ;  /* 0x00007610ff027816 */ /* 0x000fc60000000002 */
[----:B--2---:R0:W-:Y:S02]  /*252c0*/  STS.U16 [R5+UR5+0x9280], R8 ;  /* 0x0092800805007988 */ /* 0x0041e40008000405 */
[----:B0-----:R-:W-:Y:S02]  /*252d0*/  @!P2 IMAD.MOV.U32 R8, RZ, RZ, R16 ;  /* 0x000000ffff08a224 */ /* 0x001fe400078e0010 */
[----:B------:R-:W2:Y:S04]  /*252e0*/  LDL.LU R16, [R1+0x5fc] ;  /* 0x0005fc0001107983 */ /* 0x000ea80000300800 */
[----:B---3--:R-:W3:Y:S04]  /*252f0*/  @!P2 LDG.E.U16 R2, desc[UR8][R8.64] ;  /* 0x000000080802a981 */ /* 0x008ee8000c1e1500 */
[----:B---3--:R-:W-:Y:S04]  /*25300*/  STL [R1+0x2c], R2 ;  /* 0x00002c0201007387 */ /* 0x008fe80000100800 */
[----:B------:R-:W3:Y:S04]  /*25310*/  LDL R8, [R1+0xc44] ;  /* 0x000c440001087983 */ /* 0x000ee80000100800 */
[----:B------:R-:W3:Y:S01]  /*25320*/  LDL R9, [R1+0xc48] ;  /* 0x000c480001097983 */ /* 0x000ee20000100800 */
[----:B------:R-:W-:-:S02]  /*25330*/  PRMT R12, RZ, 0x7610, R12 ;  /* 0x00007610ff0c7816 */ /* 0x000fc4000000000c */
[----:B---3--:R-:W-:-:S04]  /*25340*/  @!P2 LOP3.LUT R9, R9, R8, RZ, 0x3c, !PT ;  /* 0x000000080909a212 */ /* 0x008fc800078e3cff */
[----:B------:R-:W-:-:S04]  /*25350*/  @!P2 LOP3.LUT R8, R9, R8, RZ, 0x3c, !PT ;  /* 0x000000080908a212 */ /* 0x000fc800078e3cff */
[----:B------:R-:W-:-:S05]  /*25360*/  @!P2 LOP3.LUT R9, R9, R8, RZ, 0x3c, !PT ;  /* 0x000000080909a212 */ /* 0x000fca00078e3cff */
[----:B------:R0:W3:Y:S01]  /*25370*/  @!P2 LDG.E.U16 R12, desc[UR8][R8.64] ;  /* 0x00000008080ca981 */ /* 0x0000e2000c1e1500 */
[----:B------:R-:W-:-:S03]  /*25380*/  PRMT R3, RZ, 0x7610, R3 ;  /* 0x00007610ff037816 */ /* 0x000fc60000000003 */
[----:B------:R1:W-:Y:S01]  /*25390*/  STS.U16 [R5+UR5+0x9680], R28 ;  /* 0x0096801c05007988 */ /* 0x0003e20008000405 */
[----:B0-----:R-:W-:Y:S02]  /*253a0*/  @!P2 IMAD.MOV.U32 R8, RZ, RZ, R4 ;  /* 0x000000ffff08a224 */ /* 0x001fe400078e0004 */
[----:B------:R-:W-:Y:S01]  /*253b0*/  @!P2 IMAD.MOV.U32 R9, RZ, RZ, R10 ;  /* 0x000000ffff09a224 */ /* 0x000fe200078e000a */
[----:B-1----:R-:W2:Y:S04]  /*253c0*/  LDL R28, [R1+0xbc8] ;  /* 0x000bc800011c7983 */ /* 0x002ea80000100800 */
[----:B------:R2:W4:Y:S04]  /*253d0*/  @!P2 LDG.E.U16 R3, desc[UR8][R8.64] ;  /* 0x000000080803a981 */ /* 0x000528000c1e1500 */
[----:B---3--:R0:W-:Y:S04]  /*253e0*/  STL [R1+0x28], R12 ;  /* 0x0000280c01007387 */ /* 0x0081e80000100800 */
[----:B0-----:R-:W3:Y:S04]  /*253f0*/  LDL.LU R12, [R1+0x5f0] ;  /* 0x0005f000010c7983 */ /* 0x001ee80000300800 */
[----:B------:R-:W3:Y:S01]  /*25400*/  LDL R9, [R1+0xbc4] ;  /* 0x000bc40001097983 */ /* 0x000ee20000100800 */
[----:B------:R-:W-:Y:S01]  /*25410*/  PRMT R11, RZ, 0x7610, R11 ;  /* 0x00007610ff0b7816 */ /* 0x000fe2000000000b */
[----:B--2---:R-:W-:Y:S01]  /*25420*/  @!P2 IMAD.MOV.U32 R8, RZ, RZ, R28 ;  /* 0x000000ffff08a224 */ /* 0x004fe200078e001c */
[----:B------:R-:W0:Y:S01]  /*25430*/  S2R R2, SR_TID.X ;  /* 0x0000000000027919 */ /* 0x000e220000002100 */
[----:B------:R-:W2:Y:S04]  /*25440*/  LDL R4, [R1+0xb44] ;  /* 0x000b440001047983 */ /* 0x000ea80000100800 */
[----:B---3--:R-:W3:Y:S01]  /*25450*/  @!P2 LDG.E.U16 R11, desc[UR8][R8.64] ;  /* 0x00000008080ba981 */ /* 0x008ee2000c1e1500 */
[----:B0-----:R-:W-:-:S03]  /*25460*/  LOP3.LUT R2, R2, 0x3f, RZ, 0xc0, !PT ;  /* 0x0000003f02027812 */ /* 0x001fc600078ec0ff */
[----:B----4-:R0:W-:Y:S02]  /*25470*/  STL [R1+0x24], R3 ;  /* 0x0000240301007387 */ /* 0x0101e40000100800 */
[----:B------:R-:W-:Y:S02]  /*25480*/  IMAD.SHL.U32 R2, R2, 0x2, RZ ;  /* 0x0000000202027824 */ /* 0x000fe400078e00ff */
[----:B------:R1:W-:Y:S04]  /*25490*/  STS.U16 [R5+UR5+0x9a80], R15 ;  /* 0x009a800f05007988 */ /* 0x0003e80008000405 */
[----:B------:R4:W-:Y:S04]  /*254a0*/  STS.U16 [R5+UR5+0x9e80], R14 ;  /* 0x009e800e05007988 */ /* 0x0009e80008000405 */
[----:B0-----:R-:W2:Y:S04]  /*254b0*/  LDL R3, [R1+0xb48] ;  /* 0x000b480001037983 */ /* 0x001ea80000100800 */
[----:B------:R-:W2:Y:S04]  /*254c0*/  LDL.LU R10, [R1+0x5e4] ;  /* 0x0005e400010a7983 */ /* 0x000ea80000300800 */
[----:B-1----:R-:W2:Y:S01]  /*254d0*/  LDL R15, [R1+0xb04] ;  /* 0x000b0400010f7983 */ /* 0x002ea20000100800 */
[----:B----4-:R-:W-:-:S03]  /*254e0*/  LOP3.LUT R5, R2, 0x60, RZ, 0x3c, !PT ;  /* 0x0000006002057812 */ /* 0x010fc600078e3cff */
[----:B------:R-:W4:Y:S04]  /*254f0*/  LDL R14, [R1+0xb08] ;  /* 0x000b0800010e7983 */ /* 0x000f280000100800 */
[----:B------:R-:W2:Y:S04]  /*25500*/  LDL.LU R28, [R1+0x5d4] ;  /* 0x0005d400011c7983 */ /* 0x000ea80000300800 */
[----:B------:R-:W2:Y:S04]  /*25510*/  LDL R8, [R1+0xb84] ;  /* 0x000b840001087983 */ /* 0x000ea80000100800 */
[----:B------:R-:W2:Y:S04]  /*25520*/  LDL R9, [R1+0xb88] ;  /* 0x000b880001097983 */ /* 0x000ea80000100800 */
[----:B------:R-:W-:Y:S04]  /*25530*/  STS.U16 [R5+UR5+0x8300], R0 ;  /* 0x0083000005007988 */ /* 0x000fe80008000405 */
[----:B---3--:R0:W-:Y:S04]  /*25540*/  STL [R1+0x20], R11 ;  /* 0x0000200b01007387 */ /* 0x0081e80000100800 */
[----:B0-----:R-:W3:Y:S04]  /*25550*/  LDL.LU R11, [R1+0x594] ;  /* 0x00059400010b7983 */ /* 0x001ee80000300800 */
[----:B------:R-:W3:Y:S01]  /*25560*/  LDL.LU R0, [R1+0x260c] ;  /* 0x00260c0001007983 */ /* 0x000ee20000300800 */
[----:B--2---:R-:W-:-:S04]  /*25570*/  @!P2 LOP3.LUT R9, R9, R8, RZ, 0x3c, !PT ;  /* 0x000000080909a212 */ /* 0x004fc800078e3cff */
[----:B------:R-:W-:-:S04]  /*25580*/  @!P2 LOP3.LUT R8, R9, R8, RZ, 0x3c, !PT ;  /* 0x000000080908a212 */ /* 0x000fc800078e3cff */
[----:B------:R-:W-:Y:S02]  /*25590*/  @!P2 LOP3.LUT R9, R9, R8, RZ, 0x3c, !PT ;  /* 0x000000080909a212 */ /* 0x000fe400078e3cff */
[----:B---3--:R-:W-:-:S06]  /*255a0*/  PRMT R0, RZ, 0x7610, R0 ;  /* 0x00007610ff007816 */ /* 0x008fcc0000000000 */
[----:B------:R-:W2:Y:S04]  /*255b0*/  @!P2 LDG.E.U16 R0, desc[UR8][R8.64] ;  /* 0x000000080800a981 */ /* 0x000ea8000c1e1500 */
[----:B--2---:R0:W-:Y:S04]  /*255c0*/  STL [R1+0x1c], R0 ;  /* 0x00001c0001007387 */ /* 0x0041e80000100800 */
[----:B0-----:R-:W2:Y:S04]  /*255d0*/  LDL.LU R0, [R1+0x2608] ;  /* 0x0026080001007983 */ /* 0x001ea80000300800 */
[----:B------:R-:W3:Y:S01]  /*255e0*/  LDL.LU R9, [R1+0x608] ;  /* 0x0006080001097983 */ /* 0x000ee20000300800 */
[----:B------:R-:W-:Y:S01]  /*255f0*/  PRMT R2, RZ, 0x7610, R2 ;  /* 0x00007610ff027816 */ /* 0x000fe20000000002 */
[----:B------:R-:W-:Y:S01]  /*25600*/  @!P2 IMAD.MOV.U32 R8, RZ, RZ, R3 ;  /* 0x000000ffff08a224 */ /* 0x000fe200078e0003 */
[----:B------:R-:W-:Y:S01]  /*25610*/  PRMT R7, RZ, 0x7610, R7 ;  /* 0x00007610ff077816 */ /* 0x000fe20000000007 */
[----:B------:R-:W2:Y:S04]  /*25620*/  LDL R3, [R1+0xa88] ;  /* 0x000a880001037983 */ /* 0x000ea80000100800 */
[----:B---3--:R0:W-:Y:S02]  /*25630*/  STS.U16 [R5+UR5+0x8700], R9 ;  /* 0x0087000905007988 */ /* 0x0081e40008000405 */
[----:B0-----:R-:W-:-:S02]  /*25640*/  @!P2 IMAD.MOV.U32 R9, RZ, RZ, R4 ;  /* 0x000000ffff09a224 */ /* 0x001fc400078e0004 */
[----:B------:R-:W3:Y:S04]  /*25650*/  LDL R4, [R1+0xa84] ;  /* 0x000a840001047983 */ /* 0x000ee80000100800 */
[----:B------:R4:W2:Y:S02]  /*25660*/  @!P2 LDG.E.U16 R2, desc[UR8][R8.64] ;  /* 0x000000080802a981 */ /* 0x0008a4000c1e1500 */
[----:B----4-:R-:W-:Y:S02]  /*25670*/  @!P2 IMAD.MOV.U32 R8, RZ, RZ, R14 ;  /* 0x000000ffff08a224 */ /* 0x010fe400078e000e */
[----:B------:R-:W-:-:S05]  /*25680*/  @!P2 IMAD.MOV.U32 R9, RZ, RZ, R15 ;  /* 0x000000ffff09a224 */ /* 0x000fca00078e000f */
[----:B------:R-:W4:Y:S04]  /*25690*/  @!P2 LDG.E.U16 R7, desc[UR8][R8.64] ;  /* 0x000000080807a981 */ /* 0x000f28000c1e1500 */
[----:B------:R0:W-:Y:S04]  /*256a0*/  STS.U16 [R5+UR5+0x8b00], R16 ;  /* 0x008b001005007988 */ /* 0x0001e80008000405 */
[----:B------:R1:W-:Y:S04]  /*256b0*/  STS.U16 [R5+UR5+0x8f00], R12 ;  /* 0x008f000c05007988 */ /* 0x0003e80008000405 */
[----:B--2---:R-:W-:Y:S04]  /*256c0*/  STL [R1+0x18], R2 ;  /* 0x0000180201007387 */ /* 0x004fe80000100800 */
[----:B------:R-:W2:Y:S04]  /*256d0*/  LDL R8, [R1+0xac4] ;  /* 0x000ac40001087983 */ /* 0x000ea80000100800 */
[----:B------:R-:W2:Y:S04]  /*256e0*/  LDL R9, [R1+0xac8] ;  /* 0x000ac80001097983 */ /* 0x000ea80000100800 */
[----:B0-----:R-:W3:Y:S04]  /*256f0*/  LDL R16, [R1+0xa44] ;  /* 0x000a440001107983 */ /* 0x001ee80000100800 */
[----:B------:R-:W3:Y:S04]  /*25700*/  LDL R15, [R1+0xa48] ;  /* 0x000a4800010f7983 */ /* 0x000ee80000100800 */
[----:B------:R-:W3:Y:S04]  /*25710*/  LDL.LU R14, [R1+0x618] ;  /* 0x00061800010e7983 */ /* 0x000ee80000300800 */
[----:B-1----:R-:W3:Y:S04]  /*25720*/  LDL R12, [R1+0xa04] ;  /* 0x000a0400010c7983 */ /* 0x002ee80000100800 */
[----:B----4-:R0:W-:Y:S04]  /*25730*/  STL [R1+0x14], R7 ;  /* 0x0000140701007387 */ /* 0x0101e80000100800 */
[----:B0-----:R-:W4:Y:S01]  /*25740*/  LDL R7, [R1+0xa08] ;  /* 0x000a080001077983 */ /* 0x001f220000100800 */
[----:B------:R-:W-:-:S02]  /*25750*/  PRMT R24, RZ, 0x7610, R24 ;  /* 0x00007610ff187816 */ /* 0x000fc40000000018 */
[----:B------:R-:W-:Y:S02]  /*25760*/  PRMT R20, RZ, 0x7610, R20 ;  /* 0x00007610ff147816 */ /* 0x000fe40000000014 */
[----:B------:R-:W-:Y:S02]  /*25770*/  PRMT R13, RZ, 0x7610, R13 ;  /* 0x00007610ff0d7816 */ /* 0x000fe4000000000d */
[----:B------:R-:W-:Y:S02]  /*25780*/  PRMT R6, RZ, 0x7610, R6 ;  /* 0x00007610ff067816 */ /* 0x000fe40000000006 */
[----:B--2---:R-:W-:-:S04]  /*25790*/  @!P2 LOP3.LUT R9, R9, R8, RZ, 0x3c, !PT ;  /* 0x000000080909a212 */ /* 0x004fc800078e3cff */
[----:B------:R-:W-:-:S04]  /*257a0*/  @!P2 LOP3.LUT R8, R9, R8, RZ, 0x3c, !PT ;  /* 0x000000080908a212 */ /* 0x000fc800078e3cff */
[----:B------:R-:W-:-:S05]  /*257b0*/  @!P2 LOP3.LUT R9, R9, R8, RZ, 0x3c, !PT ;  /* 0x000000080909a212 */ /* 0x000fca00078e3cff */
[----:B------:R0:W2:Y:S02]  /*257c0*/  @!P2 LDG.E.U16 R24, desc[UR8][R8.64] ;  /* 0x000000080818a981 */ /* 0x0000a4000c1e1500 */
[----:B0-----:R-:W-:Y:S02]  /*257d0*/  @!P2 IMAD.MOV.U32 R8, RZ, RZ, R3 ;  /* 0x000000ffff08a224 */ /* 0x001fe400078e0003 */
[----:B---3--:R-:W-:Y:S01]  /*257e0*/  @!P2 IMAD.MOV.U32 R9, RZ, RZ, R4 ;  /* 0x000000ffff09a224 */ /* 0x008fe200078e0004 */
[----:B------:R-:W3:Y:S04]  /*257f0*/  LDL R3, [R1+0x9c8] ;  /* 0x0009c80001037983 */ /* 0x000ee80000100800 */
[----:B------:R0:W3:Y:S04]  /*25800*/  @!P2 LDG.E.U16 R20, desc[UR8][R8.64] ;  /* 0x000000080814a981 */ /* 0x0000e8000c1e1500 */
[----:B------:R-:W3:Y:S01]  /*25810*/  LDL R4, [R1+0x9c4] ;  /* 0x0009c40001047983 */ /* 0x000ee20000100800 */
[----:B0-----:R-:W-:-:S02]  /*25820*/  @!P2 IMAD.MOV.U32 R8, RZ, RZ, R15 ;  /* 0x000000ffff08a224 */ /* 0x001fc400078e000f */
[----:B------:R-:W-:-:S05]  /*25830*/  @!P2 IMAD.MOV.U32 R9, RZ, RZ, R16 ;  /* 0x000000ffff09a224 */ /* 0x000fca00078e0010 */
[----:B------:R4:W3:Y:S02]  /*25840*/  @!P2 LDG.E.U16 R13, desc[UR8][R8.64] ;  /* 0x00000008080da981 */ /* 0x0008e4000c1e1500 */
[----:B----4-:R-:W-:Y:S02]  /*25850*/  @!P2 IMAD.MOV.U32 R8, RZ, RZ, R7 ;  /* 0x000000ffff08a224 */ /* 0x010fe400078e0007 */
[----:B------:R-:W-:-:S05]  /*25860*/  @!P2 IMAD.MOV.U32 R9, RZ, RZ, R12 ;  /* 0x000000ffff09a224 */ /* 0x000fca00078e000c */
[----:B------:R3:W4:Y:S04]  /*25870*/  @!P2 LDG.E.U16 R6, desc[UR8][R8.64] ;  /* 0x000000080806a981 */ /* 0x000728000c1e1500 */
[----:B------:R0:W-:Y:S04]  /*25880*/  STS.U16 [R5+UR5+0x9300], R10 ;  /* 0x0093000a05007988 */ /* 0x0001e80008000405 */
[----:B------:R-:W-:Y:S04]  /*25890*/  STS.U16 [R5+UR5+0x9700], R28 ;  /* 0x0097001c05007988 */ /* 0x000fe80008000405 */
[----:B------:R1:W-:Y:S04]  /*258a0*/  STS.U16 [R5+UR5+0x9b00], R11 ;  /* 0x009b000b05007988 */ /* 0x0003e80008000405 */
[----:B0-----:R-:W4:Y:S04]  /*258b0*/  LDL.LU R10, [R1+0x614] ;  /* 0x00061400010a7983 */ /* 0x001f280000300800 */
[----:B-1----:R-:W4:Y:S04]  /*258c0*/  LDL.LU R11, [R1+0x60c] ;  /* 0x00060c00010b7983 */ /* 0x002f280000300800 */
[----:B------:R-:W4:Y:S04]  /*258d0*/  LDL R12, [R1+0x984] ;  /* 0x00098400010c7983 */ /* 0x000f280000100800 */
[----:B------:R-:W4:Y:S04]  /*258e0*/  LDL R7, [R1+0x988] ;  /* 0x0009880001077983 */ /* 0x000f280000100800 */
[----:B------:R-:W-:Y:S01]  /*258f0*/  STS.U16 [R5+UR5+0x9f00], R0 ;  /* 0x009f000005007988 */ /* 0x000fe20008000405 */
[----:B------:R-:W-:-:S03]  /*25900*/  PRMT R26, RZ, 0x7610, R26 ;  /* 0x00007610ff1a7816 */ /* 0x000fc6000000001a */
[----:B--2---:R0:W-:Y:S04]  /*25910*/  STL [R1+0x10], R24 ;  /* 0x0000101801007387 */ /* 0x0041e80000100800 */
[----:B0-----:R-:W2:Y:S01]  /*25920*/  LDL.LU R24, [R1+0x604] ;  /* 0x0006040001187983 */ /* 0x001ea20000300800 */
[----:B---3--:R-:W-:Y:S02]  /*25930*/  @!P2 IMAD.MOV.U32 R8, RZ, RZ, R3 ;  /* 0x000000ffff08a224 */ /* 0x008fe400078e0003 */
[----:B------:R-:W-:-:S05]  /*25940*/  @!P2 IMAD.MOV.U32 R9, RZ, RZ, R4 ;  /* 0x000000ffff09a224 */ /* 0x000fca00078e0004 */
[----:B------:R0:W3:Y:S04]  /*25950*/  @!P2 LDG.E.U16 R26, desc[UR8][R8.64] ;  /* 0x00000008081aa981 */ /* 0x0000e8000c1e1500 */
[----:B----4-:R1:W-:Y:S04]  /*25960*/  STL [R1], R6 ;  /* 0x0000000601007387 */ /* 0x0103e80000100800 */
[----:B------:R-:W4:Y:S04]  /*25970*/  LDL R5, [R1+0x948] ;  /* 0x0009480001057983 */ /* 0x000f280000100800 */
[----:B-1----:R-:W2:Y:S01]  /*25980*/  LDL R6, [R1+0x944] ;  /* 0x0009440001067983 */ /* 0x002ea20000100800 */
[----:B------:R-:W-:-:S02]  /*25990*/  PRMT R22, RZ, 0x7610, R22 ;  /* 0x00007610ff167816 */ /* 0x000fc40000000016 */
[----:B------:R-:W-:Y:S01]  /*259a0*/  PRMT R18, RZ, 0x7610, R18 ;  /* 0x00007610ff127816 */ /* 0x000fe20000000012 */
[----:B0-----:R-:W-:Y:S02]  /*259b0*/  @!P2 IMAD.MOV.U32 R9, RZ, RZ, R12 ;  /* 0x000000ffff09a224 */ /* 0x001fe400078e000c */
[----:B------:R-:W-:-:S05]  /*259c0*/  @!P2 IMAD.MOV.U32 R8, RZ, RZ, R7 ;  /* 0x000000ffff08a224 */ /* 0x000fca00078e0007 */
[----:B------:R4:W2:Y:S04]  /*259d0*/  @!P2 LDG.E.U16 R22, desc[UR8][R8.64] ;  /* 0x000000080816a981 */ /* 0x0008a8000c1e1500 */
[----:B------:R0:W-:Y:S04]  /*259e0*/  STL [R1+0x8], R13 ;  /* 0x0000080d01007387 */ /* 0x0001e80000100800 */
[----:B0-----:R-:W2:Y:S04]  /*259f0*/  LDL.LU R13, [R1+0x5f8] ;  /* 0x0005f800010d7983 */ /* 0x001ea80000300800 */
[----:B---3--:R-:W-:Y:S04]  /*25a00*/  STL [R1+0x2580], R26 ;  /* 0x0025801a01007387 */ /* 0x008fe80000100800 */
[----:B------:R-:W3:Y:S04]  /*25a10*/  LDL R4, [R1+0x904] ;  /* 0x0009040001047983 */ /* 0x000ee80000100800 */
[----:B------:R-:W3:Y:S01]  /*25a20*/  LDL R3, [R1+0x908] ;  /* 0x0009080001037983 */ /* 0x000ee20000100800 */
[----:B------:R-:W0:Y:S03]  /*25a30*/  S2R R2, SR_TID.X ;  /* 0x0000000000027919 */ /* 0x000e260000002100 */
[----:B------:R-:W3:Y:S01]  /*25a40*/  LDL.LU R15, [R1+0x5ec] ;  /* 0x0005ec00010f7983 */ /* 0x000ee20000300800 */
[----:B----4-:R-:W-:-:S02]  /*25a50*/  @!P2 IMAD.MOV.U32 R8, RZ, RZ, R5 ;  /* 0x000000ffff08a224 */ /* 0x010fc400078e0005 */
[----:B--2---:R-:W-:-:S05]  /*25a60*/  @!P2 IMAD.MOV.U32 R9, RZ, RZ, R6 ;  /* 0x000000ffff09a224 */ /* 0x004fca00078e0006 */
[----:B------:R-:W2:Y:S01]  /*25a70*/  @!P2 LDG.E.U16 R18, desc[UR8][R8.64] ;  /* 0x000000080812a981 */ /* 0x000ea2000c1e1500 */
[----:B0-----:R-:W-:-:S05]  /*25a80*/  LOP3.LUT R2, R2, 0x3f, RZ, 0xc0, !PT ;  /* 0x0000003f02027812 */ /* 0x001fca00078ec0ff */
[----:B------:R-:W-:-:S05]  /*25a90*/  IMAD.SHL.U32 R2, R2, 0x2, RZ ;  /* 0x0000000202027824 */ /* 0x000fca00078e00ff */
[----:B------:R-:W-:-:S05]  /*25aa0*/  LOP3.LUT R0, R2, 0x70, RZ, 0x3c, !PT ;  /* 0x0000007002007812 */ /* 0x000fca00078e3cff */
[----:B------:R0:W-:Y:S04]  /*25ab0*/  STS.U16 [R0+UR5+0x8380], R14 ;  /* 0x0083800e00007988 */ /* 0x0001e80008000405 */
[----:B0-----:R-:W4:Y:S04]  /*25ac0*/  LDL.LU R14, [R1+0x5e0] ;  /* 0x0005e000010e7983 */ /* 0x001f280000300800 */
[----:B------:R-:W4:Y:S04]  /*25ad0*/  LDL.LU R28, [R1+0x5b4] ;  /* 0x0005b400011c7983 */ /* 0x000f280000300800 */
[----:B------:R0:W-:Y:S04]  /*25ae0*/  STL [R1+0xc], R20 ;  /* 0x00000c1401007387 */ /* 0x0001e80000100800 */
[----:B------:R-:W-:Y:S04]  /*25af0*/  STL [R1+0x2584], R22 ;  /* 0x0025841601007387 */ /* 0x000fe80000100800 */
[----:B------:R-:W4:Y:S04]  /*25b00*/  LDL R16, [R1+0x8c8] ;  /* 0x0008c80001107983 */ /* 0x000f280000100800 */
[----:B0-----:R-:W4:Y:S04]  /*25b10*/  LDL R20, [R1+0x8c4] ;  /* 0x0008c40001147983 */ /* 0x001f280000100800 */
[----:B------:R-:W4:Y:S04]  /*25b20*/  LDL R12, [R1+0x884] ;  /* 0x00088400010c7983 */ /* 0x000f280000100800 */
[----:B------:R-:W4:Y:S04]  /*25b30*/  LDL R7, [R1+0x888] ;  /* 0x0008880001077983 */ /* 0x000f280000100800 */
[----:B------:R-:W-:Y:S04]  /*25b40*/  STS.U16 [R0+UR5+0x8780], R10 ;  /* 0x0087800a00007988 */ /* 0x000fe80008000405 */
[----:B------:R3:W-:Y:S02]  /*25b50*/  STS.U16 [R0+UR5+0x8b80], R11 ;  /* 0x008b800b00007988 */ /* 0x0007e40008000405 */
[----:B---3--:R-:W-:-:S02]  /*25b60*/  @!P2 IMAD.MOV.U32 R11, RZ, RZ, R4 ;  /* 0x000000ffff0ba224 */ /* 0x008fc400078e0004 */
[----:B------:R-:W-:Y:S01]  /*25b70*/  @!P2 IMAD.MOV.U32 R10, RZ, RZ, R3 ;  /* 0x000000ffff0aa224 */ /* 0x000fe200078e0003 */
[----:B--2---:R-:W-:Y:S04]  /*25b80*/  STL [R1+0x2588], R18 ;  /* 0x0025881201007387 */ /* 0x004fe80000100800 */
[----:B------:R-:W2:Y:S04]  /*25b90*/  LDL R6, [R1+0x850] ;  /* 0x0008500001067983 */ /* 0x000ea80000100800 */
[----:B------:R-:W3:Y:S04]  /*25ba0*/  LDL R5, [R1+0xf9c] ;  /* 0x000f9c0001057983 */ /* 0x000ee80000100800 */
[----:B------:R-:W3:Y:S04]  /*25bb0*/  LDL R4, [R1+0xfa8] ;  /* 0x000fa80001047983 */ /* 0x000ee80000100800 */
[----:B------:R-:W3:Y:S01]  /*25bc0*/  LDL R3, [R1+0xfdc] ;  /* 0x000fdc0001037983 */ /* 0x000ee20000100800 */
[----:B------:R-:W-:-:S02]  /*25bd0*/  PRMT R8, RZ, 0x7610, R8 ;  /* 0x00007610ff087816 */ /* 0x000fc40000000008 */
[----:B------:R-:W-:-:S04]  /*25be0*/  PRMT R9, RZ, 0x7610, R9 ;  /* 0x00007610ff097816 */ /* 0x000fc80000000009 */
[----:B------:R4:W3:Y:S04]  /*25bf0*/  @!P2 LDG.E.U16 R8, desc[UR8][R10.64] ;  /* 0x000000080a08a981 */ /* 0x0008e8000c1e1500 */
[----:B------:R-:W-:Y:S04]  /*25c00*/  STS.U16 [R0+UR5+0x8f80], R24 ;  /* 0x008f801800007988 */ /* 0x000fe80008000405 */
[----:B------:R0:W-:Y:S01]  /*25c10*/  STS.U16 [R0+UR5+0x9380], R13 ;  /* 0x0093800d00007988 */ /* 0x0001e20008000405 */
[----:B----4-:R-:W-:Y:S02]  /*25c20*/  @!P2 IMAD.MOV.U32 R10, RZ, RZ, R16 ;  /* 0x000000ffff0aa224 */ /* 0x010fe400078e0010 */
[----:B------:R-:W-:-:S02]  /*25c30*/  @!P2 IMAD.MOV.U32 R11, RZ, RZ, R20 ;  /* 0x000000ffff0ba224 */ /* 0x000fc400078e0014 */
[----:B0-----:R-:W-:-:S03]  /*25c40*/  @!P2 IMAD.MOV.U32 R13, RZ, RZ, R12 ;  /* 0x000000ffff0da224 */ /* 0x001fc600078e000c */
[----:B------:R0:W4:Y:S01]  /*25c50*/  @!P2 LDG.E.U16 R9, desc[UR8][R10.64] ;  /* 0x000000080a09a981 */ /* 0x000122000c1e1500 */
[----:B------:R-:W-:Y:S01]  /*25c60*/  @!P2 IMAD.MOV.U32 R12, RZ, RZ, R7 ;  /* 0x000000ffff0ca224 */ /* 0x000fe200078e0007 */
[----:B0-----:R-:W-:Y:S02]  /*25c70*/  PRMT R10, RZ, 0x7610, R10 ;  /* 0x00007610ff0a7816 */ /* 0x001fe4000000000a */
[----:B------:R-:W-:-:S04]  /*25c80*/  PRMT R11, RZ, 0x7610, R11 ;  /* 0x00007610ff0b7816 */ /* 0x000fc8000000000b */
[----:B------:R2:W4:Y:S04]  /*25c90*/  @!P2 LDG.E.U16 R10, desc[UR8][R12.64] ;  /* 0x000000080c0aa981 */ /* 0x000528000c1e1500 */
[----:B------:R0:W-:Y:S04]  /*25ca0*/  STS.U16 [R0+UR5+0x9780], R15 ;  /* 0x0097800f00007988 */ /* 0x0001e80008000405 */
[----:B------:R1:W-:Y:S01]  /*25cb0*/  STS.U16 [R0+UR5+0x9b80], R14 ;  /* 0x009b800e00007988 */ /* 0x0003e20008000405 */
[----:B--2---:R-:W-:Y:S02]  /*25cc0*/  @!P2 IMAD.MOV.U32 R13, RZ, RZ, R6 ;  /* 0x000000ffff0da224 */ /* 0x004fe400078e0006 */
[----:B---3--:R-:W-:-:S05]  /*25cd0*/  @!P2 IMAD.MOV.U32 R12, RZ, RZ, R5 ;  /* 0x000000ffff0ca224 */ /* 0x008fca00078e0005 */
[----:B------:R2:W3:Y:S01]  /*25ce0*/  @!P2 LDG.E.U16 R11, desc[UR8][R12.64] ;  /* 0x000000080c0ba981 */ /* 0x0004e2000c1e1500 */
[----:B0-----:R-:W-:Y:S02]  /*25cf0*/  @!P2 IMAD.MOV.U32 R15, RZ, RZ, R4 ;  /* 0x000000ffff0fa224 */ /* 0x001fe400078e0004 */
[----:B-1----:R-:W-:Y:S01]  /*25d00*/  @!P2 IMAD.MOV.U32 R14, RZ, RZ, R3 ;  /* 0x000000ffff0ea224 */ /* 0x002fe200078e0003 */
[----:B--2---:R-:W-:-:S06]  /*25d10*/  PRMT R12, RZ, 0x7610, R12 ;  /* 0x00007610ff0c7816 */ /* 0x004fcc000000000c */
[----:B------:R-:W2:Y:S04]  /*25d20*/  @!P2 LDG.E.U16 R12, desc[UR8][R14.64] ;  /* 0x000000080e0ca981 */ /* 0x000ea8000c1e1500 */
[----:B------:R-:W-:Y:S04]  /*25d30*/  STL [R1+0x258c], R8 ;  /* 0x00258c0801007387 */ /* 0x000fe80000100800 */
[----:B----4-:R-:W-:Y:S04]  /*25d40*/  STL [R1+0x2590], R9 ;  /* 0x0025900901007387 */ /* 0x010fe80000100800 */
[----:B------:R-:W-:Y:S04]  /*25d50*/  STL [R1+0x2594], R10 ;  /* 0x0025940a01007387 */ /* 0x000fe80000100800 */
[----:B---3--:R-:W-:Y:S04]  /*25d60*/  STL [R1+0x2598], R11 ;  /* 0x0025980b01007387 */ /* 0x008fe80000100800 */
[----:B--2---:R-:W-:Y:S04]  /*25d70*/  STL [R1+0x259c], R12 ;  /* 0x00259c0c01007387 */ /* 0x004fe80000100800 */
[----:B------:R-:W2:Y:S04]  /*25d80*/  LDL R5, [R1+0xfe8] ;  /* 0x000fe80001057983 */ /* 0x000ea80000100800 */
[----:B------:R0:W-:Y:S04]  /*25d90*/  STS.U16 [R0+UR5+0x9f80], R28 ;  /* 0x009f801c00007988 */ /* 0x0001e80008000405 */
[----:B------:R-:W3:Y:S04]  /*25da0*/  LDL R3, [R1+0x1020] ;  /* 0x0010200001037983 */ /* 0x000ee80000100800 */
[----:B0-----:R-:W4:Y:S04]  /*25db0*/  LDL.LU R28, [R1+0x5a8] ;  /* 0x0005a800011c7983 */ /* 0x001f280000300800 */
[----:B------:R-:W4:Y:S04]  /*25dc0*/  LDL R9, [R1+0x830] ;  /* 0x0008300001097983 */ /* 0x000f280000100800 */
[----:B------:R-:W4:Y:S04]  /*25dd0*/  LDL R8, [R1+0xf78] ;  /* 0x000f780001087983 */ /* 0x000f280000100800 */
[----:B------:R-:W4:Y:S04]  /*25de0*/  LDL.LU R7, [R1+0x5b0] ;  /* 0x0005b00001077983 */ /* 0x000f280000300800 */
[----:B------:R-:W4:Y:S04]  /*25df0*/  LDL.LU R4, [R1+0x5b8] ;  /* 0x0005b80001047983 */ /* 0x000f280000300800 */
[----:B------:R-:W4:Y:S04]  /*25e00*/  LDL.LU R16, [R1+0x5c0] ;  /* 0x0005c00001107983 */ /* 0x000f280000300800 */
        /* <DEDUP_REMOVED lines=51> */
[----:B------:R-:W4:Y:S01]  /*26140*/  LDL R6, [R1+0xf3c] ;  /* 0x000f3c0001067983 */ /* 0x000f220000100800 */
[----:B------:R-:W-:-:S02]  /*26150*/  PRMT R13, RZ, 0x7610, R13 ;  /* 0x00007610ff0d7816 */ /* 0x000fc4000000000d */
[----:B------:R-:W-:Y:S02]  /*26160*/  PRMT R17, RZ, 0x7610, R17 ;  /* 0x00007610ff117816 */ /* 0x000fe40000000011 */
[----:B------:R-:W-:Y:S01]  /*26170*/  PRMT R19, RZ, 0x7610, R19 ;  /* 0x00007610ff137816 */ /* 0x000fe20000000013 */
[----:B0-----:R-:W4:Y:S01]  /*26180*/  LDL R0, [R1+0xf00] ;  /* 0x000f000001007983 */ /* 0x001f220000100800 */
[----:B--2---:R-:W-:-:S03]  /*26190*/  @!P2 IMAD.MOV.U32 R15, RZ, RZ, R5 ;  /* 0x000000ffff0fa224 */ /* 0x004fc600078e0005 */
[----:B------:R-:W2:Y:S01]  /*261a0*/  LDL R5, [R1+0xf40] ;  /* 0x000f400001057983 */ /* 0x000ea20000100800 */
[----:B---3--:R-:W-:-:S03]  /*261b0*/  @!P2 IMAD.MOV.U32 R14, RZ, RZ, R3 ;  /* 0x000000ffff0ea224 */ /* 0x008fc600078e0003 */
[----:B------:R-:W3:Y:S04]  /*261c0*/  LDL R3, [R1+0xefc] ;  /* 0x000efc0001037983 */ /* 0x000ee80000100800 */
[----:B------:R4:W3:Y:S04]  /*261d0*/  @!P2 LDG.E.U16 R13, desc[UR8][R14.64] ;  /* 0x000000080e0da981 */ /* 0x0008e8000c1e1500 */
[----:B------:R-:W3:Y:S04]  /*261e0*/  LDL.LU R20, [R1+0x5c4] ;  /* 0x0005c40001147983 */ /* 0x000ee80000300800 */
[----:B------:R-:W3:Y:S01]  /*261f0*/  LDL.LU R24, [R1+0x5cc] ;  /* 0x0005cc0001187983 */ /* 0x000ee20000300800 */
[----:B----4-:R-:W-:-:S02]  /*26200*/  @!P2 IMAD.MOV.U32 R14, RZ, RZ, R8 ;  /* 0x000000ffff0ea224 */ /* 0x010fc400078e0008 */
[----:B------:R-:W-:-:S05]  /*26210*/  @!P2 IMAD.MOV.U32 R15, RZ, RZ, R9 ;  /* 0x000000ffff0fa224 */ /* 0x000fca00078e0009 */
[----:B------:R0:W4:Y:S02]  /*26220*/  @!P2 LDG.E.U16 R17, desc[UR8][R14.64] ;  /* 0x000000080e11a981 */ /* 0x000124000c1e1500 */
[----:B0-----:R-:W-:Y:S02]  /*26230*/  @!P2 IMAD.MOV.U32 R15, RZ, RZ, R6 ;  /* 0x000000ffff0fa224 */ /* 0x001fe400078e0006 */
[----:B--2---:R-:W-:-:S05]  /*26240*/  @!P2 IMAD.MOV.U32 R14, RZ, RZ, R5 ;  /* 0x000000ffff0ea224 */ /* 0x004fca00078e0005 */
[----:B------:R-:W2:Y:S04]  /*26250*/  @!P2 LDG.E.U16 R19, desc[UR8][R14.64] ;  /* 0x000000080e13a981 */ /* 0x000ea8000c1e1500 */
[----:B------:R0:W-:Y:S04]  /*26260*/  STS.U16 [R2+UR5], R28 ;  /* 0x0000001c02007988 */ /* 0x0001e80008000405 */
[----:B---3--:R-:W-:Y:S04]  /*26270*/  STL [R1+0x25a0], R13 ;  /* 0x0025a00d01007387 */ /* 0x008fe80000100800 */
[----:B0-----:R-:W3:Y:S04]  /*26280*/  LDL.LU R28, [R1+0x5d0] ;  /* 0x0005d000011c7983 */ /* 0x001ee80000300800 */
[----:B------:R-:W3:Y:S04]  /*26290*/  LDL R9, [R1+0xebc] ;  /* 0x000ebc0001097983 */ /* 0x000ee80000100800 */
[----:B------:R-:W3:Y:S04]  /*262a0*/  LDL R8, [R1+0xec0] ;  /* 0x000ec00001087983 */ /* 0x000ee80000100800 */
[----:B----4-:R-:W-:Y:S04]  /*262b0*/  STL [R1+0x25a4], R17 ;  /* 0x0025a41101007387 */ /* 0x010fe80000100800 */
[----:B------:R0:W-:Y:S04]  /*262c0*/  STS.U16 [R2+UR5+0x400], R7 ;  /* 0x0004000702007988 */ /* 0x0001e80008000405 */
[----:B------:R-:W4:Y:S04]  /*262d0*/  LDL R6, [R1+0xe80] ;  /* 0x000e800001067983 */ /* 0x000f280000100800 */
[----:B0-----:R-:W4:Y:S04]  /*262e0*/  LDL R7, [R1+0xe7c] ;  /* 0x000e7c0001077983 */ /* 0x001f280000100800 */
[----:B------:R0:W-:Y:S04]  /*262f0*/  STS.U16 [R2+UR5+0x800], R4 ;  /* 0x0008000402007988 */ /* 0x0001e80008000405 */
[----:B--2---:R1:W-:Y:S04]  /*26300*/  STL [R1+0x25a8], R19 ;  /* 0x0025a81301007387 */ /* 0x0043e80000100800 */
[----:B------:R-:W2:Y:S04]  /*26310*/  LDL R5, [R1+0xe3c] ;  /* 0x000e3c0001057983 */ /* 0x000ea80000100800 */
[----:B0-----:R-:W2:Y:S01]  /*26320*/  LDL R4, [R1+0xe40] ;  /* 0x000e400001047983 */ /* 0x001ea20000100800 */
[----:B------:R-:W-:-:S02]  /*26330*/  @!P2 IMAD.MOV.U32 R14, RZ, RZ, R0 ;  /* 0x000000ffff0ea224 */ /* 0x000fc400078e0000 */
[----:B------:R-:W-:Y:S01]  /*26340*/  @!P2 IMAD.MOV.U32 R15, RZ, RZ, R3 ;  /* 0x000000ffff0fa224 */ /* 0x000fe200078e0003 */
[----:B------:R-:W2:Y:S04]  /*26350*/  LDL R0, [R1+0xe00] ;  /* 0x000e000001007983 */ /* 0x000ea80000100800 */
[----:B------:R-:W2:Y:S01]  /*26360*/  LDL R3, [R1+0xdfc] ;  /* 0x000dfc0001037983 */ /* 0x000ea20000100800 */
[----:B------:R-:W-:Y:S02]  /*26370*/  PRMT R21, RZ, 0x7610, R21 ;  /* 0x00007610ff157816 */ /* 0x000fe40000000015 */
[----:B------:R-:W-:-:S04]  /*26380*/  PRMT R23, RZ, 0x7610, R23 ;  /* 0x00007610ff177816 */ /* 0x000fc80000000017 */
[----:B------:R3:W2:Y:S01]  /*26390*/  @!P2 LDG.E.U16 R21, desc[UR8][R14.64] ;  /* 0x000000080e15a981 */ /* 0x0006a2000c1e1500 */
[----:B------:R-:W-:Y:S01]  /*263a0*/  PRMT R25, RZ, 0x7610, R25 ;  /* 0x00007610ff197816 */ /* 0x000fe20000000019 */
[----:B---3--:R-:W-:Y:S02]  /*263b0*/  @!P2 IMAD.MOV.U32 R14, RZ, RZ, R8 ;  /* 0x000000ffff0ea224 */ /* 0x008fe400078e0008 */
[----:B------:R-:W-:-:S05]  /*263c0*/  @!P2 IMAD.MOV.U32 R15, RZ, RZ, R9 ;  /* 0x000000ffff0fa224 */ /* 0x000fca00078e0009 */
[----:B------:R4:W3:Y:S01]  /*263d0*/  @!P2 LDG.E.U16 R23, desc[UR8][R14.64] ;  /* 0x000000080e17a981 */ /* 0x0008e2000c1e1500 */
[----:B------:R-:W-:Y:S01]  /*263e0*/  PRMT R27, RZ, 0x7610, R27 ;  /* 0x00007610ff1b7816 */ /* 0x000fe2000000001b */
[----:B----4-:R-:W-:Y:S02]  /*263f0*/  @!P2 IMAD.MOV.U32 R14, RZ, RZ, R6 ;  /* 0x000000ffff0ea224 */ /* 0x010fe400078e0006 */
[----:B------:R-:W-:-:S05]  /*26400*/  @!P2 IMAD.MOV.U32 R15, RZ, RZ, R7 ;  /* 0x000000ffff0fa224 */ /* 0x000fca00078e0007 */
[----:B------:R2:W4:Y:S02]  /*26410*/  @!P2 LDG.E.U16 R25, desc[UR8][R14.64] ;  /* 0x000000080e19a981 */ /* 0x000524000c1e1500 */
[----:B--2---:R-:W-:Y:S02]  /*26420*/  @!P2 IMAD.MOV.U32 R15, RZ, RZ, R5 ;  /* 0x000000ffff0fa224 */ /* 0x004fe400078e0005 */
[----:B------:R-:W-:-:S05]  /*26430*/  @!P2 IMAD.MOV.U32 R14, RZ, RZ, R4 ;  /* 0x000000ffff0ea224 */ /* 0x000fca00078e0004 */
[----:B------:R0:W2:Y:S01]  /*26440*/  @!P2 LDG.E.U16 R27, desc[UR8][R14.64] ;  /* 0x000000080e1ba981 */ /* 0x0000a2000c1e1500 */
[----:B------:R-:W-:Y:S01]  /*26450*/  PRMT R29, RZ, 0x7610, R29 ;  /* 0x00007610ff1d7816 */ /* 0x000fe2000000001d */
[----:B0-----:R-:W-:Y:S02]  /*26460*/  @!P2 IMAD.MOV.U32 R14, RZ, RZ, R0 ;  /* 0x000000ffff0ea224 */ /* 0x001fe400078e0000 */
[----:B------:R-:W-:-:S05]  /*26470*/  @!P2 IMAD.MOV.U32 R15, RZ, RZ, R3 ;  /* 0x000000ffff0fa224 */ /* 0x000fca00078e0003 */
[----:B------:R-:W2:Y:S04]  /*26480*/  @!P2 LDG.E.U16 R29, desc[UR8][R14.64] ;  /* 0x000000080e1da981 */ /* 0x000ea8000c1e1500 */
[----:B------:R-:W-:Y:S04]  /*26490*/  STL [R1+0x25ac], R21 ;  /* 0x0025ac1501007387 */ /* 0x000fe80000100800 */
[----:B---3--:R-:W-:Y:S04]  /*264a0*/  STL [R1+0x25b0], R23 ;  /* 0x0025b01701007387 */ /* 0x008fe80000100800 */
[----:B----4-:R-:W-:Y:S04]  /*264b0*/  STL [R1+0x25b4], R25 ;  /* 0x0025b41901007387 */ /* 0x010fe80000100800 */
[----:B--2---:R-:W-:Y:S04]  /*264c0*/  STL [R1+0x25b8], R27 ;  /* 0x0025b81b01007387 */ /* 0x004fe80000100800 */
[----:B-1----:R-:W2:Y:S04]  /*264d0*/  LDL.LU R19, [R1+0x5d8] ;  /* 0x0005d80001137983 */ /* 0x002ea80000300800 */
[----:B------:R-:W3:Y:S04]  /*264e0*/  LDL.LU R17, [R1+0x5c8] ;  /* 0x0005c80001117983 */ /* 0x000ee80000300800 */
[----:B------:R-:W4:Y:S04]  /*264f0*/  LDL.LU R13, [R1+0x5bc] ;  /* 0x0005bc00010d7983 */ /* 0x000f280000300800 */
[----:B------:R-:W2:Y:S04]  /*26500*/  LDL.LU R0, [R1+0x5ac] ;  /* 0x0005ac0001007983 */ /* 0x000ea80000300800 */
        /* <DEDUP_REMOVED lines=12> */
[----:B------:R0:W-:Y:S04]  /*265d0*/  STS.U16 [R2+UR5+0xc00], R16 ;  /* 0x000c001002007988 */ /* 0x0001e80008000405 */
[----:B------:R-:W3:Y:S04]  /*265e0*/  LDL.LU R3, [R1+0x564] ;  /* 0x0005640001037983 */ /* 0x000ee80000300800 */
[----:B------:R1:W-:Y:S04]  /*265f0*/  STS.U16 [R2+UR5+0x1000], R20 ;  /* 0x0010001402007988 */ /* 0x0003e80008000405 */
[----:B0-----:R-:W3:Y:S04]  /*26600*/  LDL.LU R16, [R1+0x560] ;  /* 0x0005600001107983 */ /* 0x001ee80000300800 */
[----:B------:R0:W-:Y:S04]  /*26610*/  STS.U16 [R2+UR5+0x1800], R28 ;  /* 0x0018001c02007988 */ /* 0x0001e80008000405 */
[----:B-1----:R-:W4:Y:S04]  /*26620*/  LDL.LU R20, [R1+0x55c] ;  /* 0x00055c0001147983 */ /* 0x002f280000300800 */
[----:B------:R1:W-:Y:S04]  /*26630*/  STS.U16 [R2+UR5+0x1400], R24 ;  /* 0x0014001802007988 */ /* 0x0003e80008000405 */
[----:B0-----:R-:W4:Y:S04]  /*26640*/  LDL.LU R28, [R1+0x558] ;  /* 0x00055800011c7983 */ /* 0x001f280000300800 */
[----:B-1----:R-:W4:Y:S04]  /*26650*/  LDL.LU R24, [R1+0x554] ;  /* 0x0005540001187983 */ /* 0x002f280000300800 */
        /* <DEDUP_REMOVED lines=43> */
[----:B--2---:R0:W-:Y:S04]  /*26910*/  STS.U16 [R2+UR5+0x5800], R4 ;  /* 0x0058000402007988 */ /* 0x0041e80008000405 */
[----:B0-----:R-:W2:Y:S04]  /*26920*/  LDL.LU R4, [R1+0x550] ;  /* 0x0005500001047983 */ /* 0x001ea80000300800 */
[----:B------:R-:W2:Y:S04]  /*26930*/  LDL.LU R14, [R1+0x548] ;  /* 0x00054800010e7983 */ /* 0x000ea80000300800 */
[----:B------:R-:W-:Y:S04]  /*26940*/  STS.U16 [R2+UR5+0x1c00], R19 ;  /* 0x001c001302007988 */ /* 0x000fe80008000405 */
[----:B---3--:R-:W-:Y:S04]  /*26950*/  STS.U16 [R2+UR5+0x2000], R17 ;  /* 0x0020001102007988 */ /* 0x008fe80008000405 */
[----:B----4-:R-:W-:Y:S04]  /*26960*/  STS.U16 [R2+UR5+0x6800], R28 ;  /* 0x0068001c02007988 */ /* 0x010fe80008000405 */
[----:B--2---:R0:W-:Y:S04]  /*26970*/  STL [R1+0x2604], R14 ;  /* 0x0026040e01007387 */ /* 0x0041e80000100800 */
[----:B0-----:R-:W2:Y:S04]  /*26980*/  LDL.LU R14, [R1+0x54c] ;  /* 0x00054c00010e7983 */ /* 0x001ea80000300800 */
[----:B------:R-:W3:Y:S04]  /*26990*/  LDL.LU R28, [R1+0x544] ;  /* 0x00054400011c7983 */ /* 0x000ee80000300800 */
[----:B------:R-:W4:Y:S04]  /*269a0*/  LDL.LU R15, [R1+0x540] ;  /* 0x00054000010f7983 */ /* 0x000f280000300800 */
[----:B------:R-:W3:Y:S04]  /*269b0*/  LDL.LU R29, [R1+0x53c] ;  /* 0x00053c00011d7983 */ /* 0x000ee80000300800 */
[----:B------:R-:W3:Y:S04]  /*269c0*/  LDL.LU R27, [R1+0x538] ;  /* 0x00053800011b7983 */ /* 0x000ee80000300800 */
[----:B------:R-:W4:Y:S04]  /*269d0*/  LDL.LU R25, [R1+0x534] ;  /* 0x0005340001197983 */ /* 0x000f280000300800 */
[----:B------:R-:W4:Y:S04]  /*269e0*/  LDL.LU R23, [R1+0x530] ;  /* 0x0005300001177983 */ /* 0x000f280000300800 */
[----:B------:R-:W4:Y:S04]  /*269f0*/  LDL.LU R21, [R1+0x52c] ;  /* 0x00052c0001157983 */ /* 0x000f280000300800 */
[----:B------:R-:W4:Y:S04]  /*26a00*/  LDL.LU R19, [R1+0x528] ;  /* 0x0005280001137983 */ /* 0x000f280000300800 */
[----:B------:R0:W-:Y:S04]  /*26a10*/  STS.U16 [R2+UR5+0x2400], R13 ;  /* 0x0024000d02007988 */ /* 0x0001e80008000405 */
[----:B------:R-:W4:Y:S04]  /*26a20*/  LDL.LU R17, [R1+0x524] ;  /* 0x0005240001117983 */ /* 0x000f280000300800 */
[----:B------:R1:W-:Y:S04]  /*26a30*/  STS.U16 [R2+UR5+0x2800], R0 ;  /* 0x0028000002007988 */ /* 0x0003e80008000405 */
[----:B0-----:R-:W4:Y:S04]  /*26a40*/  LDL.LU R13, [R1+0x520] ;  /* 0x00052000010d7983 */ /* 0x001f280000300800 */
[----:B------:R0:W-:Y:S04]  /*26a50*/  STS.U16 [R2+UR5+0x2c00], R12 ;  /* 0x002c000c02007988 */ /* 0x0001e80008000405 */
[----:B-1----:R-:W4:Y:S04]  /*26a60*/  LDL.LU R0, [R1+0x51c] ;  /* 0x00051c0001007983 */ /* 0x002f280000300800 */
        /* <DEDUP_REMOVED lines=28> */
[----:B0-----:R-:W4:Y:S04]  /*26c30*/  LDL.LU R24, [R1+0x4e0] ;  /* 0x0004e00001187983 */ /* 0x001f280000300800 */
[----:B--2---:R0:W-:Y:S04]  /*26c40*/  STS.U16 [R2+UR5+0x7400], R14 ;  /* 0x0074000e02007988 */ /* 0x0041e80008000405 */
[----:B0-----:R-:W2:Y:S04]  /*26c50*/  LDL.LU R14, [R1+0x2604] ;  /* 0x00260400010e7983 */ /* 0x001ea80000300800 */
[----:B------:R0:W-:Y:S04]  /*26c60*/  STS.U16 [R2+UR5+0x7000], R4 ;  /* 0x0070000402007988 */ /* 0x0001e80008000405 */
[----:B---3--:R1:W-:Y:S01]  /*26c70*/  STS.U16 [R2+UR5+0x7c00], R28 ;  /* 0x007c001c02007988 */ /* 0x0083e20008000405 */
[----:B0-----:R-:W-:-:S03]  /*26c80*/  LOP3.LUT R4, R2, 0x10, RZ, 0x3c, !PT ;  /* 0x0000001002047812 */ /* 0x001fc600078e3cff */
[----:B-1----:R-:W3:Y:S04]  /*26c90*/  LDL.LU R28, [R1+0x4dc] ;  /* 0x0004dc00011c7983 */ /* 0x002ee80000300800 */
[----:B--2---:R-:W-:Y:S04]  /*26ca0*/  STS.U16 [R2+UR5+0x7800], R14 ;  /* 0x0078000e02007988 */ /* 0x004fe80008000405 */
[----:B----4-:R-:W-:Y:S04]  /*26cb0*/  STS.U16 [R4+UR5+0x80], R15 ;  /* 0x0000800f04007988 */ /* 0x010fe80008000405 */
[----:B------:R-:W-:Y:S04]  /*26cc0*/  STS.U16 [R4+UR5+0x480], R29 ;  /* 0x0004801d04007988 */ /* 0x000fe80008000405 */
        /* <DEDUP_REMOVED lines=16> */
[----:B------:R0:W-:Y:S04]  /*26dd0*/  STS.U16 [R4+UR5+0x4880], R7 ;  /* 0x0048800704007988 */ /* 0x0001e80008000405 */
[----:B0-----:R-:W2:Y:S04]  /*26de0*/  LDL.LU R7, [R1+0xc4] ;  /* 0x0000c40001077983 */ /* 0x001ea80000300800 */
[----:B--2---:R0:W-:Y:S04]  /*26df0*/  STL [R1+0x25fc], R7 ;  /* 0x0025fc0701007387 */ /* 0x0041e80000100800 */
[----:B0-----:R-:W2:Y:S04]  /*26e00*/  LDL.LU R7, [R1+0xc8] ;  /* 0x0000c80001077983 */ /* 0x001ea80000300800 */
[----:B------:R-:W-:Y:S04]  /*26e10*/  STS.U16 [R4+UR5+0x4c80], R6 ;  /* 0x004c800604007988 */ /* 0x000fe80008000405 */
[----:B------:R-:W-:Y:S04]  /*26e20*/  STS.U16 [R4+UR5+0x5080], R5 ;  /* 0x0050800504007988 */ /* 0x000fe80008000405 */
[----:B------:R-:W-:Y:S04]  /*26e30*/  STS.U16 [R4+UR5+0x5480], R3 ;  /* 0x0054800304007988 */ /* 0x000fe80008000405 */
[----:B------:R-:W-:Y:S04]  /*26e40*/  STS.U16 [R4+UR5+0x5880], R16 ;  /* 0x0058801004007988 */ /* 0x000fe80008000405 */
[----:B------:R-:W-:Y:S04]  /*26e50*/  STS.U16 [R4+UR5+0x5c80], R20 ;  /* 0x005c801404007988 */ /* 0x000fe80008000405 */
[----:B--2---:R0:W-:Y:S04]  /*26e60*/  STL [R1+0x2600], R7 ;  /* 0x0026000701007387 */ /* 0x0041e80000100800 */
[----:B0-----:R-:W2:Y:S04]  /*26e70*/  LDL.LU R7, [R1+0xcc] ;  /* 0x0000cc0001077983 */ /* 0x001ea80000300800 */
[----:B------:R-:W4:Y:S04]  /*26e80*/  LDL.LU R6, [R1+0xc0] ;  /* 0x0000c00001067983 */ /* 0x000f280000300800 */
[----:B------:R-:W4:Y:S04]  /*26e90*/  LDL.LU R5, [R1+0xbc] ;  /* 0x0000bc0001057983 */ /* 0x000f280000300800 */
[----:B------:R-:W4:Y:S04]  /*26ea0*/  LDL.LU R3, [R1+0xb8] ;  /* 0x0000b80001037983 */ /* 0x000f280000300800 */
[----:B------:R-:W4:Y:S04]  /*26eb0*/  LDL.LU R16, [R1+0xb4] ;  /* 0x0000b40001107983 */ /* 0x000f280000300800 */
[----:B------:R0:W-:Y:S04]  /*26ec0*/  STS.U16 [R4+UR5+0x6080], R24 ;  /* 0x0060801804007988 */ /* 0x0001e80008000405 */
[----:B------:R-:W4:Y:S04]  /*26ed0*/  LDL.LU R20, [R1+0xb0] ;  /* 0x0000b00001147983 */ /* 0x000f280000300800 */
[----:B---3--:R1:W-:Y:S04]  /*26ee0*/  STS.U16 [R4+UR5+0x6480], R28 ;  /* 0x0064801c04007988 */ /* 0x0083e80008000405 */
[----:B0-----:R-:W3:Y:S04]  /*26ef0*/  LDL.LU R24, [R1+0xac] ;  /* 0x0000ac0001187983 */ /* 0x001ee80000300800 */
[----:B-1----:R-:W3:Y:S04]  /*26f00*/  LDL.LU R28, [R1+0xa8] ;  /* 0x0000a800011c7983 */ /* 0x002ee80000300800 */
        /* <DEDUP_REMOVED lines=19> */
[----:B--2---:R0:W-:Y:S04]  /*27040*/  STS.U16 [R4+UR5+0x6880], R7 ;  /* 0x0068800704007988 */ /* 0x0041e80008000405 */
[----:B0-----:R-:W2:Y:S01]  /*27050*/  LDL.LU R7, [R1+0x2600] ;  /* 0x0026000001077983 */ /* 0x001ea20000300800 */
[----:B------:R-:W0:Y:S03]  /*27060*/  S2R R22, SR_TID.X ;  /* 0x0000000000167919 */ /* 0x000e260000002100 */
[----:B--2---:R1:W-:Y:S04]  /*27070*/  STS.U16 [R4+UR5+0x6c80], R7 ;  /* 0x006c800704007988 */ /* 0x0043e80008000405 */
[----:B-1----:R-:W2:Y:S01]  /*27080*/  LDL.LU R7, [R1+0x25fc] ;  /* 0x0025fc0001077983 */ /* 0x002ea20000300800 */
[----:B0-----:R-:W-:-:S05]  /*27090*/  LOP3.LUT R22, R22, 0x3f, RZ, 0xc0, !PT ;  /* 0x0000003f16167812 */ /* 0x001fca00078ec0ff */
[----:B------:R-:W-:-:S05]  /*270a0*/  IMAD.SHL.U32 R22, R22, 0x2, RZ ;  /* 0x0000000216167824 */ /* 0x000fca00078e00ff */
[----:B------:R-:W-:Y:S01]  /*270b0*/  LOP3.LUT R22, R22, 0x20, RZ, 0x3c, !PT ;  /* 0x0000002016167812 */ /* 0x000fe200078e3cff */
[----:B--2---:R0:W-:Y:S04]  /*270c0*/  STS.U16 [R4+UR5+0x7080], R7 ;  /* 0x0070800704007988 */ /* 0x0041e80008000405 */
[----:B----4-:R1:W-:Y:S04]  /*270d0*/  STS.U16 [R4+UR5+0x7480], R6 ;  /* 0x0074800604007988 */ /* 0x0103e80008000405 */
[----:B------:R2:W-:Y:S04]  /*270e0*/  STS.U16 [R4+UR5+0x7880], R5 ;  /* 0x0078800504007988 */ /* 0x0005e80008000405 */
[----:B0-----:R-:W4:Y:S04]  /*270f0*/  LDL.LU R7, [R1+0x25f8] ;  /* 0x0025f80001077983 */ /* 0x001f280000300800 */
[----:B-1----:R-:W4:Y:S04]  /*27100*/  LDL.LU R6, [R1+0x25f4] ;  /* 0x0025f40001067983 */ /* 0x002f280000300800 */
[----:B--2---:R-:W2:Y:S04]  /*27110*/  LDL.LU R5, [R1+0x25f0] ;  /* 0x0025f00001057983 */ /* 0x004ea80000300800 */
[----:B------:R0:W-:Y:S04]  /*27120*/  STS.U16 [R4+UR5+0x7c80], R3 ;  /* 0x007c800304007988 */ /* 0x0001e80008000405 */
[----:B------:R1:W-:Y:S04]  /*27130*/  STS.U16 [R22+UR5+0x100], R16 ;  /* 0x0001001016007988 */ /* 0x0003e80008000405 */
[----:B------:R1:W-:Y:S04]  /*27140*/  STS.U16 [R22+UR5+0x500], R20 ;  /* 0x0005001416007988 */ /* 0x0003e80008000405 */
[----:B0-----:R-:W2:Y:S04]  /*27150*/  LDL.LU R4, [R1+0x25ec] ;  /* 0x0025ec0001047983 */ /* 0x001ea80000300800 */
[----:B------:R-:W2:Y:S04]  /*27160*/  LDL.LU R3, [R1+0x25e8] ;  /* 0x0025e80001037983 */ /* 0x000ea80000300800 */
[----:B-1----:R-:W2:Y:S04]  /*27170*/  LDL.LU R16, [R1+0x25e4] ;  /* 0x0025e40001107983 */ /* 0x002ea80000300800 */
[----:B------:R-:W2:Y:S04]  /*27180*/  LDL.LU R20, [R1+0x25e0] ;  /* 0x0025e00001147983 */ /* 0x000ea80000300800 */
[----:B---3--:R0:W-:Y:S04]  /*27190*/  STS.U16 [R22+UR5+0x900], R24 ;  /* 0x0009001816007988 */ /* 0x0081e80008000405 */
[----:B------:R1:W-:Y:S04]  /*271a0*/  STS.U16 [R22+UR5+0xd00], R28 ;  /* 0x000d001c16007988 */ /* 0x0003e80008000405 */
[----:B0-----:R-:W3:Y:S04]  /*271b0*/  LDL.LU R24, [R1+0x25dc] ;  /* 0x0025dc0001187983 */ /* 0x001ee80000300800 */
[----:B-1----:R-:W2:Y:S04]  /*271c0*/  LDL.LU R28, [R1+0x25d8] ;  /* 0x0025d800011c7983 */ /* 0x002ea80000300800 */
        /* <DEDUP_REMOVED lines=19> */
[----:B--2---:R-:W-:Y:S04]  /*27300*/  STL [R1+0x2410], R28 ;  /* 0x0024101c01007387 */ /* 0x004fe80000100800 */
[----:B------:R-:W-:Y:S04]  /*27310*/  STL [R1+0x2414], R28 ;  /* 0x0024141c01007387 */ /* 0x000fe80000100800 */
[----:B------:R-:W-:Y:S04]  /*27320*/  STS.U16 [R22+UR5+0x5d00], R28 ;  /* 0x005d001c16007988 */ /* 0x000fe80008000405 */
[----:B------:R-:W-:Y:S04]  /*27330*/  STL [R1+0x25c8], R28 ;  /* 0x0025c81c01007387 */ /* 0x000fe80000100800 */
[----:B---3--:R-:W-:Y:S04]  /*27340*/  STS.U16 [R22+UR5+0x6100], R24 ;  /* 0x0061001816007988 */ /* 0x008fe80008000405 */
[----:B------:R-:W-:Y:S04]  /*27350*/  STL [R1+0x25cc], R24 ;  /* 0x0025cc1801007387 */ /* 0x000fe80000100800 */
[----:B------:R-:W-:Y:S04]  /*27360*/  STS.U16 [R22+UR5+0x6500], R20 ;  /* 0x0065001416007988 */ /* 0x000fe80008000405 */
[----:B------:R0:W-:Y:S04]  /*27370*/  STL [R1+0x25d0], R20 ;  /* 0x0025d01401007387 */ /* 0x0001e80000100800 */
[----:B0-----:R-:W2:Y:S01]  /*27380*/  LDL.LU R20, [R1+0x5c] ;  /* 0x00005c0001147983 */ /* 0x001ea20000300800 */
[----:B------:R-:W0:Y:S02]  /*27390*/  S2R R26, SR_TID.X ;  /* 0x00000000001a7919 */ /* 0x000e240000002100 */
[----:B0-----:R-:W-:-:S02]  /*273a0*/  LOP3.LUT R0, R26, 0x3f, RZ, 0xc0, !PT ;  /* 0x0000003f1a007812 */ /* 0x001fc400078ec0ff */
[----:B------:R-:W-:Y:S01]  /*273b0*/  LOP3.LUT R26, R26, 0x3f, RZ, 0xc0, !PT ;  /* 0x0000003f1a1a7812 */ /* 0x000fe200078ec0ff */
[----:B--2---:R0:W-:Y:S04]  /*273c0*/  STL [R1+0x25d4], R20 ;  /* 0x0025d41401007387 */ /* 0x0041e80000100800 */
[----:B------:R-:W2:Y:S04]  /*273d0*/  LDL.LU R24, [R1+0x58] ;  /* 0x0000580001187983 */ /* 0x000ea80000300800 */
[----:B------:R-:W3:Y:S04]  /*273e0*/  LDL.LU R28, [R1+0x54] ;  /* 0x00005400011c7983 */ /* 0x000ee80000300800 */
[----:B------:R-:W2:Y:S04]  /*273f0*/  LDL.LU R14, [R1+0x50] ;  /* 0x00005000010e7983 */ /* 0x000ea80000300800 */
[----:B------:R-:W2:Y:S04]  /*27400*/  LDL.LU R15, [R1+0x4c] ;  /* 0x00004c00010f7983 */ /* 0x000ea80000300800 */
[----:B------:R-:W2:Y:S04]  /*27410*/  LDL.LU R29, [R1+0x48] ;  /* 0x00004800011d7983 */ /* 0x000ea80000300800 */
[----:B------:R-:W2:Y:S04]  /*27420*/  LDL.LU R27, [R1+0x44] ;  /* 0x00004400011b7983 */ /* 0x000ea80000300800 */
[----:B------:R-:W2:Y:S01]  /*27430*/  LDL.LU R25, [R1+0x40] ;  /* 0x0000400001197983 */ /* 0x000ea20000300800 */
[----:B0-----:R-:W-:-:S03]  /*27440*/  IMAD.SHL.U32 R20, R26, 0x2, RZ ;  /* 0x000000021a147824 */ /* 0x001fc600078e00ff */
[----:B------:R-:W2:Y:S04]  /*27450*/  LDL.LU R23, [R1+0x3c] ;  /* 0x00003c0001177983 */ /* 0x000ea80000300800 */
[----:B------:R-:W2:Y:S04]  /*27460*/  LDL.LU R21, [R1+0x38] ;  /* 0x0000380001157983 */ /* 0x000ea80000300800 */
[----:B------:R-:W2:Y:S04]  /*27470*/  LDL.LU R19, [R1+0x34] ;  /* 0x0000340001137983 */ /* 0x000ea80000300800 */
[----:B------:R-:W2:Y:S04]  /*27480*/  LDL.LU R17, [R1+0x30] ;  /* 0x0000300001117983 */ /* 0x000ea80000300800 */
[----:B------:R-:W2:Y:S01]  /*27490*/  LDL.LU R13, [R1+0x2c] ;  /* 0x00002c00010d7983 */ /* 0x000ea20000300800 */
[----:B------:R-:W-:-:S03]  /*274a0*/  LOP3.LUT R20, R20, 0x20, RZ, 0x3c, !PT ;  /* 0x0000002014147812 */ /* 0x000fc600078e3cff */
[----:B------:R-:W2:Y:S04]  /*274b0*/  LDL.LU R12, [R1+0x28] ;  /* 0x00002800010c7983 */ /* 0x000ea80000300800 */
[----:B------:R-:W2:Y:S04]  /*274c0*/  LDL.LU R11, [R1+0x24] ;  /* 0x00002400010b7983 */ /* 0x000ea80000300800 */
[----:B------:R-:W2:Y:S04]  /*274d0*/  LDL.LU R10, [R1+0x20] ;  /* 0x00002000010a7983 */ /* 0x000ea80000300800 */
[----:B------:R-:W2:Y:S04]  /*274e0*/  LDL.LU R9, [R1+0x1c] ;  /* 0x00001c0001097983 */ /* 0x000ea80000300800 */
[----:B------:R-:W2:Y:S04]  /*274f0*/  LDL.LU R8, [R1+0x18] ;  /* 0x0000180001087983 */ /* 0x000ea80000300800 */
[----:B------:R-:W-:Y:S04]  /*27500*/  STS.U16 [R20+UR5+0x6900], R16 ;  /* 0x0069001014007988 */ /* 0x000fe80008000405 */
[----:B------:R-:W2:Y:S04]  /*27510*/  LDL.LU R18, [R1+0x14] ;  /* 0x0000140001127983 */ /* 0x000ea80000300800 */
[----:B------:R-:W-:Y:S04]  /*27520*/  STS.U16 [R20+UR5+0x6d00], R3 ;  /* 0x006d000314007988 */ /* 0x000fe80008000405 */
[----:B------:R-:W2:Y:S04]  /*27530*/  LDL.LU R22, [R1+0x10] ;  /* 0x0000100001167983 */ /* 0x000ea80000300800 */
[----:B------:R0:W-:Y:S04]  /*27540*/  STS.U16 [R20+UR5+0x7100], R4 ;  /* 0x0071000414007988 */ /* 0x0001e80008000405 */
[----:B------:R-:W2:Y:S04]  /*27550*/  LDL.LU R26, [R1+0xc] ;  /* 0x00000c00011a7983 */ /* 0x000ea80000300800 */
[----:B------:R1:W-:Y:S04]  /*27560*/  STS.U16 [R20+UR5+0x7500], R5 ;  /* 0x0075000514007988 */ /* 0x0003e80008000405 */
[----:B----4-:R-:W-:Y:S04]  /*27570*/  STS.U16 [R20+UR5+0x7900], R6 ;  /* 0x0079000614007988 */ /* 0x010fe80008000405 */
[----:B------:R4:W-:Y:S04]  /*27580*/  STS.U16 [R20+UR5+0x7d00], R7 ;  /* 0x007d000714007988 */ /* 0x0009e80008000405 */
[----:B0-----:R-:W2:Y:S04]  /*27590*/  LDL.LU R4, [R1] ;  /* 0x0000000001047983 */ /* 0x001ea80000300800 */
[----:B-1----:R-:W2:Y:S04]  /*275a0*/  LDL.LU R5, [R1+0x8] ;  /* 0x0000080001057983 */ /* 0x002ea80000300800 */
[----:B----4-:R-:W4:Y:S01]  /*275b0*/  LDL.LU R20, [R1+0x25d4] ;  /* 0x0025d40001147983 */ /* 0x010f220000300800 */
[----:B------:R-:W-:-:S05]  /*275c0*/  IMAD.SHL.U32 R2, R0, 0x2, RZ ;  /* 0x0000000200027824 */ /* 0x000fca00078e00ff */
[----:B------:R-:W-:-:S05]  /*275d0*/  LOP3.LUT R2, R2, 0x30, RZ, 0x3c, !PT ;  /* 0x0000003002027812 */ /* 0x000fca00078e3cff */
[----:B----4-:R0:W-:Y:S04]  /*275e0*/  STS.U16 [R2+UR5+0x180], R20 ;  /* 0x0001801402007988 */ /* 0x0101e80008000405 */
[----:B--2---:R1:W-:Y:S04]  /*275f0*/  STS.U16 [R2+UR5+0x580], R24 ;  /* 0x0005801802007988 */ /* 0x0043e80008000405 */
[----:B---3--:R2:W-:Y:S04]  /*27600*/  STS.U16 [R2+UR5+0x980], R28 ;  /* 0x0009801c02007988 */ /* 0x0085e80008000405 */
[----:B------:R3:W-:Y:S04]  /*27610*/  STS.U16 [R2+UR5+0xd80], R14 ;  /* 0x000d800e02007988 */ /* 0x0007e80008000405 */
[----:B------:R4:W-:Y:S04]  /*27620*/  STS.U16 [R2+UR5+0x1180], R15 ;  /* 0x0011800f02007988 */ /* 0x0009e80008000405 */
[----:B------:R1:W-:Y:S04]  /*27630*/  STS.U16 [R2+UR5+0x1580], R29 ;  /* 0x0015801d02007988 */ /* 0x0003e80008000405 */
[----:B------:R2:W-:Y:S04]  /*27640*/  STS.U16 [R2+UR5+0x1980], R27 ;  /* 0x0019801b02007988 */ /* 0x0005e80008000405 */
[----:B0-----:R-:W4:Y:S04]  /*27650*/  LDL.LU R20, [R1+0x25d0] ;  /* 0x0025d00001147983 */ /* 0x001f280000300800 */
[----:B-1----:R-:W4:Y:S04]  /*27660*/  LDL.LU R24, [R1+0x25cc] ;  /* 0x0025cc0001187983 */ /* 0x002f280000300800 */
[----:B--2---:R-:W2:Y:S04]  /*27670*/  LDL.LU R28, [R1+0x25c8] ;  /* 0x0025c800011c7983 */ /* 0x004ea80000300800 */
[----:B---3--:R-:W3:Y:S04]  /*27680*/  LDL.LU R14, [R1+0x25c4] ;  /* 0x0025c400010e7983 */ /* 0x008ee80000300800 */
[----:B----4-:R-:W4:Y:S04]  /*27690*/  LDL.LU R15, [R1+0x25c0] ;  /* 0x0025c000010f7983 */ /* 0x010f280000300800 */
[----:B------:R-:W2:Y:S04]  /*276a0*/  LDL.LU R29, [R1+0x25bc] ;  /* 0x0025bc00011d7983 */ /* 0x000ea80000300800 */
[----:B------:R0:W-:Y:S04]  /*276b0*/  STS.U16 [R2+UR5+0x1d80], R25 ;  /* 0x001d801902007988 */ /* 0x0001e80008000405 */
[----:B------:R-:W2:Y:S04]  /*276c0*/  LDL.LU R27, [R1+0x25b8] ;  /* 0x0025b800011b7983 */ /* 0x000ea80000300800 */
[----:B------:R1:W-:Y:S04]  /*276d0*/  STS.U16 [R2+UR5+0x2180], R23 ;  /* 0x0021801702007988 */ /* 0x0003e80008000405 */
[----:B------:R0:W-:Y:S04]  /*276e0*/  STS.U16 [R2+UR5+0x2580], R21 ;  /* 0x0025801502007988 */ /* 0x0001e80008000405 */
[----:B------:R0:W-:Y:S04]  /*276f0*/  STS.U16 [R2+UR5+0x2980], R19 ;  /* 0x0029801302007988 */ /* 0x0001e80008000405 */
[----:B------:R1:W-:Y:S04]  /*27700*/  STS.U16 [R2+UR5+0x2d80], R17 ;  /* 0x002d801102007988 */ /* 0x0003e80008000405 */
[----:B------:R1:W-:Y:S04]  /*27710*/  STS.U16 [R2+UR5+0x3180], R13 ;  /* 0x0031800d02007988 */ /* 0x0003e80008000405 */
[----:B0-----:R-:W2:Y:S04]  /*27720*/  LDL.LU R25, [R1+0x25b4] ;  /* 0x0025b40001197983 */ /* 0x001ea80000300800 */
[----:B-1----:R-:W2:Y:S04]  /*27730*/  LDL.LU R23, [R1+0x25b0] ;  /* 0x0025b00001177983 */ /* 0x002ea80000300800 */
[----:B------:R-:W2:Y:S04]  /*27740*/  LDL.LU R21, [R1+0x25ac] ;  /* 0x0025ac0001157983 */ /* 0x000ea80000300800 */
[----:B------:R0:W-:Y:S04]  /*27750*/  STS.U16 [R2+UR5+0x3580], R12 ;  /* 0x0035800c02007988 */ /* 0x0001e80008000405 */
[----:B------:R-:W2:Y:S04]  /*27760*/  LDL.LU R19, [R1+0x25a8] ;  /* 0x0025a80001137983 */ /* 0x000ea80000300800 */
[----:B------:R-:W2:Y:S04]  /*27770*/  LDL.LU R17, [R1+0x25a4] ;  /* 0x0025a40001117983 */ /* 0x000ea80000300800 */
[----:B------:R-:W2:Y:S04]  /*27780*/  LDL.LU R13, [R1+0x25a0] ;  /* 0x0025a000010d7983 */ /* 0x000ea80000300800 */
[----:B------:R1:W-:Y:S04]  /*27790*/  STS.U16 [R2+UR5+0x3980], R11 ;  /* 0x0039800b02007988 */ /* 0x0003e80008000405 */
[----:B------:R0:W-:Y:S04]  /*277a0*/  STS.U16 [R2+UR5+0x3d80], R10 ;  /* 0x003d800a02007988 */ /* 0x0001e80008000405 */
[----:B------:R1:W-:Y:S04]  /*277b0*/  STS.U16 [R2+UR5+0x4180], R9 ;  /* 0x0041800902007988 */ /* 0x0003e80008000405 */
[----:B------:R1:W-:Y:S04]  /*277c0*/  STS.U16 [R2+UR5+0x4580], R8 ;  /* 0x0045800802007988 */ /* 0x0003e80008000405 */
[----:B0-----:R-:W2:Y:S04]  /*277d0*/  LDL.LU R12, [R1+0x259c] ;  /* 0x00259c00010c7983 */ /* 0x001ea80000300800 */
[----:B------:R0:W-:Y:S04]  /*277e0*/  STS.U16 [R2+UR5+0x4980], R18 ;  /* 0x0049801202007988 */ /* 0x0001e80008000405 */
[----:B-1----:R-:W2:Y:S04]  /*277f0*/  LDL.LU R11, [R1+0x2598] ;  /* 0x00259800010b7983 */ /* 0x002ea80000300800 */
[----:B------:R-:W2:Y:S04]  /*27800*/  LDL.LU R10, [R1+0x2594] ;  /* 0x00259400010a7983 */ /* 0x000ea80000300800 */
[----:B------:R1:W-:Y:S04]  /*27810*/  STS.U16 [R2+UR5+0x4d80], R22 ;  /* 0x004d801602007988 */ /* 0x0003e80008000405 */
[----:B------:R-:W2:Y:S04]  /*27820*/  LDL.LU R9, [R1+0x2590] ;  /* 0x0025900001097983 */ /* 0x000ea80000300800 */
[----:B------:R-:W2:Y:S04]  /*27830*/  LDL.LU R8, [R1+0x258c] ;  /* 0x00258c0001087983 */ /* 0x000ea80000300800 */
[----:B------:R1:W-:Y:S04]  /*27840*/  STS.U16 [R2+UR5+0x5180], R26 ;  /* 0x0051801a02007988 */ /* 0x0003e80008000405 */
[----:B------:R1:W-:Y:S04]  /*27850*/  STS.U16 [R2+UR5+0x5580], R5 ;  /* 0x0055800502007988 */ /* 0x0003e80008000405 */
[----:B0-----:R-:W2:Y:S04]  /*27860*/  LDL.LU R18, [R1+0x2588] ;  /* 0x0025880001127983 */ /* 0x001ea80000300800 */
[----:B-1----:R-:W2:Y:S04]  /*27870*/  LDL.LU R22, [R1+0x2584] ;  /* 0x0025840001167983 */ /* 0x002ea80000300800 */
[----:B------:R0:W-:Y:S04]  /*27880*/  STS.U16 [R2+UR5+0x5980], R4 ;  /* 0x0059800402007988 */ /* 0x0001e80008000405 */
[----:B------:R-:W2:Y:S04]  /*27890*/  LDL.LU R26, [R1+0x2580] ;  /* 0x00258000011a7983 */ /* 0x000ea80000300800 */
[----:B------:R-:W2:Y:S04]  /*278a0*/  LDL R5, [R1+0x82c] ;  /* 0x00082c0001057983 */ /* 0x000ea80000100800 */
[----:B0-----:R-:W2:Y:S01]  /*278b0*/  LDL R4, [R1+0xf74] ;  /* 0x000f740001047983 */ /* 0x001ea20000100800 */
[----:B---3--:R-:W-:-:S06]  /*278c0*/  PRMT R14, RZ, 0x7610, R14 ;  /* 0x00007610ff0e7816 */ /* 0x008fcc000000000e */
[----:B--2---:R-:W2:Y:S01]  /*278d0*/  @!P2 LDG.E.U16 R14, desc[UR8][R4.64] ;  /* 0x00000008040ea981 */ /* 0x004ea2000c1e1500 */
[----:B------:R-:W-:-:S03]  /*278e0*/  IMAD.SHL.U32 R0, R0, 0x2, RZ ;  /* 0x0000000200007824 */ /* 0x000fc600078e00ff */
[----:B------:R-:W-:Y:S04]  /*278f0*/  STS.U16 [R2+UR5+0x5d80], R26 ;  /* 0x005d801a02007988 */ /* 0x000fe80008000405 */
[----:B------:R-:W-:Y:S04]  /*27900*/  STS.U16 [R2+UR5+0x6180], R22 ;  /* 0x0061801602007988 */ /* 0x000fe80008000405 */
[----:B------:R-:W-:Y:S04]  /*27910*/  STS.U16 [R2+UR5+0x6580], R18 ;  /* 0x0065801202007988 */ /* 0x000fe80008000405 */
[----:B------:R-:W-:Y:S04]  /*27920*/  STS.U16 [R2+UR5+0x6980], R8 ;  /* 0x0069800802007988 */ /* 0x000fe80008000405 */
[----:B------:R-:W-:Y:S01]  /*27930*/  STS.U16 [R2+UR5+0x6d80], R9 ;  /* 0x006d800902007988 */ /* 0x000fe20008000405 */
[----:B------:R-:W-:-:S03]  /*27940*/  LOP3.LUT R0, R0, 0x40, RZ, 0x3c, !PT ;  /* 0x0000004000007812 */ /* 0x000fc600078e3cff */
[----:B------:R-:W-:Y:S04]  /*27950*/  STS.U16 [R2+UR5+0x7180], R10 ;  /* 0x0071800a02007988 */ /* 0x000fe80008000405 */
[----:B------:R-:W-:Y:S04]  /*27960*/  STS.U16 [R2+UR5+0x7580], R11 ;  /* 0x0075800b02007988 */ /* 0x000fe80008000405 */
[----:B------:R-:W-:Y:S04]  /*27970*/  STS.U16 [R2+UR5+0x7980], R12 ;  /* 0x0079800c02007988 */ /* 0x000fe80008000405 */
[----:B------:R0:W-:Y:S04]  /*27980*/  STS.U16 [R2+UR5+0x7d80], R13 ;  /* 0x007d800d02007988 */ /* 0x0001e80008000405 */
[----:B------:R-:W-:Y:S04]  /*27990*/  STS.U16 [R0+UR5+0x200], R17 ;  /* 0x0002001100007988 */ /* 0x000fe80008000405 */
[----:B------:R-:W-:Y:S04]  /*279a0*/  STS.U16 [R0+UR5+0x600], R19 ;  /* 0x0006001300007988 */ /* 0x000fe80008000405 */
[----:B------:R-:W-:Y:S04]  /*279b0*/  STS.U16 [R0+UR5+0xa00], R21 ;  /* 0x000a001500007988 */ /* 0x000fe80008000405 */
[----:B------:R-:W-:Y:S04]  /*279c0*/  STS.U16 [R0+UR5+0xe00], R23 ;  /* 0x000e001700007988 */ /* 0x000fe80008000405 */
[----:B------:R-:W-:Y:S04]  /*279d0*/  STS.U16 [R0+UR5+0x1200], R25 ;  /* 0x0012001900007988 */ /* 0x000fe80008000405 */
[----:B------:R-:W-:Y:S04]  /*279e0*/  STS.U16 [R0+UR5+0x1600], R27 ;  /* 0x0016001b00007988 */ /* 0x000fe80008000405 */
[----:B------:R1:W-:Y:S04]  /*279f0*/  STS.U16 [R0+UR5+0x1a00], R29 ;  /* 0x001a001d00007988 */ /* 0x0003e80008000405 */
[----:B0-----:R-:W3:Y:S04]  /*27a00*/  LDL.LU R2, [R1+0x1008] ;  /* 0x0010080001027983 */ /* 0x001ee80000300800 */
[----:B-1----:R-:W3:Y:S04]  /*27a10*/  LDL.LU R0, [R1+0x257c] ;  /* 0x00257c0001007983 */ /* 0x002ee80000300800 */
[----:B--2---:R0:W-:Y:S04]  /*27a20*/  STL [R1+0x588], R14 ;  /* 0x0005880e01007387 */ /* 0x0041e80000100800 */
[----:B0-----:R-:W2:Y:S04]  /*27a30*/  LDL.LU R14, [R1+0x2578] ;  /* 0x00257800010e7983 */ /* 0x001ea80000300800 */
[----:B------:R-:W2:Y:S04]  /*27a40*/  LDL R4, [R1+0xf6c] ;  /* 0x000f6c0001047983 */ /* 0x000ea80000100800 */
[----:B------:R-:W2:Y:S01]  /*27a50*/  LDL R5, [R1+0xf70] ;  /* 0x000f700001057983 */ /* 0x000ea20000100800 */
[----:B---3--:R-:W-:-:S02]  /*27a60*/  PRMT R0, RZ, 0x7610, R0 ;  /* 0x00007610ff007816 */ /* 0x008fc40000000000 */
[----:B--2---:R-:W-:-:S04]  /*27a70*/  @!P2 LOP3.LUT R5, R5, R4, RZ, 0x3c, !PT ;  /* 0x000000040505a212 */ /* 0x004fc800078e3cff */
[----:B------:R-:W-:-:S04]  /*27a80*/  @!P2 LOP3.LUT R4, R5, R4, RZ, 0x3c, !PT ;  /* 0x000000040504a212 */ /* 0x000fc800078e3cff */
[----:B------:R-:W-:-:S05]  /*27a90*/  @!P2 LOP3.LUT R5, R5, R4, RZ, 0x3c, !PT ;  /* 0x000000040505a212 */ /* 0x000fca00078e3cff */
[----:B------:R-:W2:Y:S04]  /*27aa0*/  @!P2 LDG.E.U16 R0, desc[UR8][R4.64] ;  /* 0x000000080400a981 */ /* 0x000ea8000c1e1500 */
[----:B--2---:R0:W-:Y:S04]  /*27ab0*/  STL [R1+0x584], R0 ;  /* 0x0005840001007387 */ /* 0x0041e80000100800 */
[----:B0-----:R-:W2:Y:S04]  /*27ac0*/  LDL.LU R0, [R1+0x2574] ;  /* 0x0025740001007983 */ /* 0x001ea80000300800 */
[----:B------:R-:W3:Y:S04]  /*27ad0*/  LDL R4, [R1+0xf64] ;  /* 0x000f640001047983 */ /* 0x000ee80000100800 */
[----:B------:R-:W3:Y:S01]  /*27ae0*/  LDL R5, [R1+0xf68] ;  /* 0x000f680001057983 */ /* 0x000ee20000100800 */
[----:B----4-:R-:W-:-:S02]  /*27af0*/  PRMT R15, RZ, 0x7610, R15 ;  /* 0x00007610ff0f7816 */ /* 0x010fc4000000000f */
[----:B---3--:R-:W-:-:S04]  /*27b00*/  @!P2 LOP3.LUT R5, R5, R4, RZ, 0x3c, !PT ;  /* 0x000000040505a212 */ /* 0x008fc800078e3cff */
[----:B------:R-:W-:-:S04]  /*27b10*/  @!P2 LOP3.LUT R4, R5, R4, RZ, 0x3c, !PT ;  /* 0x000000040504a212 */ /* 0x000fc800078e3cff */
[----:B------:R-:W-:-:S05]  /*27b20*/  @!P2 LOP3.LUT R5, R5, R4, RZ, 0x3c, !PT ;  /* 0x000000040505a212 */ /* 0x000fca00078e3cff */
[----:B------:R-:W3:Y:S04]  /*27b30*/  @!P2 LDG.E.U16 R15, desc[UR8][R4.64] ;  /* 0x00000008040fa981 */ /* 0x000ee8000c1e1500 */
[----:B---3--:R0:W-:Y:S04]  /*27b40*/  STL [R1+0x580], R15 ;  /* 0x0005800f01007387 */ /* 0x0081e80000100800 */
[----:B0-----:R-:W3:Y:S04]  /*27b50*/  LDL.LU R15, [R1+0x2570] ;  /* 0x00257000010f7983 */ /* 0x001ee80000300800 */
[----:B------:R-:W4:Y:S04]  /*27b60*/  LDL R4, [R1+0xf34] ;  /* 0x000f340001047983 */ /* 0x000f280000100800 */
[----:B------:R-:W4:Y:S01]  /*27b70*/  LDL R5, [R1+0xf38] ;  /* 0x000f380001057983 */ /* 0x000f220000100800 */
[----:B--2---:R-:W-:-:S02]  /*27b80*/  PRMT R0, RZ, 0x7610, R0 ;  /* 0x00007610ff007816 */ /* 0x004fc40000000000 */
[----:B----4-:R-:W-:-:S04]  /*27b90*/  @!P2 LOP3.LUT R5, R5, R4, RZ, 0x3c, !PT ;  /* 0x000000040505a212 */ /* 0x010fc800078e3cff */
[----:B------:R-:W-:-:S04]  /*27ba0*/  @!P2 LOP3.LUT R4, R5, R4, RZ, 0x3c, !PT ;  /* 0x000000040504a212 */ /* 0x000fc800078e3cff */
[----:B------:R-:W-:-:S05]  /*27bb0*/  @!P2 LOP3.LUT R5, R5, R4, RZ, 0x3c, !PT ;  /* 0x000000040505a212 */ /* 0x000fca00078e3cff */
[----:B------:R-:W2:Y:S04]  /*27bc0*/  @!P2 LDG.E.U16 R0, desc[UR8][R4.64] ;  /* 0x000000080400a981 */ /* 0x000ea8000c1e1500 */
[----:B--2---:R0:W-:Y:S04]  /*27bd0*/  STL [R1+0x57c], R0 ;  /* 0x00057c0001007387 */ /* 0x0041e80000100800 */
[----:B0-----:R-:W2:Y:S04]  /*27be0*/  LDL.LU R0, [R1+0x256c] ;  /* 0x00256c0001007983 */ /* 0x001ea80000300800 */
[----:B------:R-:W4:Y:S04]  /*27bf0*/  LDL R4, [R1+0xf2c] ;  /* 0x000f2c0001047983 */ /* 0x000f280000100800 */
[----:B------:R-:W4:Y:S01]  /*27c00*/  LDL R5, [R1+0xf30] ;  /* 0x000f300001057983 */ /* 0x000f220000100800 */
[----:B---3--:R-:W-:-:S02]  /*27c10*/  PRMT R15, RZ, 0x7610, R15 ;  /* 0x00007610ff0f7816 */ /* 0x008fc4000000000f */
[----:B----4-:R-:W-:-:S04]  /*27c20*/  @!P2 LOP3.LUT R5, R5, R4, RZ, 0x3c, !PT ;  /* 0x000000040505a212 */ /* 0x010fc800078e3cff */
        /* <DEDUP_REMOVED lines=537> */
[----:B------:R-:W4:Y:S02]  /*29dc0*/  LDL R5, [R1+0xb28] ;  /* 0x000b280001057983 */ /* 0x000f240000100800 */
[----:B----4-:R-:W-:-:S02]  /*29dd0*/  @!P2 LOP3.LUT R5, R5, R4, RZ, 0x3c, !PT ;  /* 0x000000040505a212 */ /* 0x010fc400078e3cff */
[----:B--2---:R-:W-:Y:S02]  /*29de0*/  PRMT R0, RZ, 0x7610, R0 ;  /* 0x00007610ff007816 */ /* 0x004fe40000000000 */
        /* <DEDUP_REMOVED lines=163> */
[----:B---3--:R0:W-:Y:S04]  /*2a820*/  STL [R1+0x34], R15 ;  /* 0x0000340f01007387 */ /* 0x0081e80000100800 */
[----:B0-----:R-:W3:Y:S04]  /*2a830*/  LDL.LU R15, [R1+0x2434] ;  /* 0x00243400010f7983 */ /* 0x001ee80000300800 */
[----:B------:R-:W4:Y:S04]  /*2a840*/  LDL R4, [R1+0x9ec] ;  /* 0x0009ec0001047983 */ /* 0x000f280000100800 */
[----:B------:R-:W4:Y:S02]  /*2a850*/  LDL R5, [R1+0x9f0] ;  /* 0x0009f00001057983 */ /* 0x000f240000100800 */
[----:B----4-:R-:W-:-:S02]  /*2a860*/  @!P2 LOP3.LUT R5, R5, R4, RZ, 0x3c, !PT ;  /* 0x000000040505a212 */ /* 0x010fc400078e3cff */
[----:B---3--:R-:W-:Y:S02]  /*2a870*/  PRMT R15, RZ, 0x7610, R15 ;  /* 0x00007610ff0f7816 */ /* 0x008fe4000000000f */
[----:B------:R-:W-:-:S04]  /*2a880*/  @!P2 LOP3.LUT R4, R5, R4, RZ, 0x3c, !PT ;  /* 0x000000040504a212 */ /* 0x000fc800078e3cff */
        /* <DEDUP_REMOVED lines=13> */
[----:B---3--:R-:W-:Y:S02]  /*2a960*/  PRMT R15, RZ, 0x7610, R15 ;  /* 0x00007610ff0f7816 */ /* 0x008fe4000000000f */
[----:B0-----:R-:W-:-:S04]  /*2a970*/  @!P2 LOP3.LUT R5, R5, R4, RZ, 0x3c, !PT ;  /* 0x000000040505a212 */ /* 0x001fc800078e3cff */
[----:B------:R-:W-:-:S04]  /*2a980*/  @!P2 LOP3.LUT R4, R5, R4, RZ, 0x3c, !PT ;  /* 0x000000040504a212 */ /* 0x000fc800078e3cff */
[----:B------:R-:W-:-:S05]  /*2a990*/  @!P2 LOP3.LUT R5, R5, R4, RZ, 0x3c, !PT ;  /* 0x000000040505a212 */ /* 0x000fca00078e3cff */
[----:B------:R-:W3:Y:S04]  /*2a9a0*/  @!P2 LDG.E.U16 R15, desc[UR8][R4.64] ;  /* 0x00000008040fa981 */ /* 0x000ee8000c1e1500 */
[----:B----4-:R0:W-:Y:S04]  /*2a9b0*/  STL [R1+0x2c], R13 ;  /* 0x00002c0d01007387 */ /* 0x0101e80000100800 */
[----:B0-----:R-:W4:Y:S04]  /*2a9c0*/  LDL R13, [R1+0x978] ;  /* 0x00097800010d7983 */ /* 0x001f280000100800 */
[----:B---3--:R0:W-:Y:S04]  /*2a9d0*/  STL [R1+0x28], R15 ;  /* 0x0000280f01007387 */ /* 0x0081e80000100800 */
[----:B0-----:R-:W3:Y:S04]  /*2a9e0*/  LDL.LU R15, [R1+0x242c] ;  /* 0x00242c00010f7983 */ /* 0x001ee80000300800 */
[----:B------:R-:W2:Y:S04]  /*2a9f0*/  LDL R4, [R1+0x9b4] ;  /* 0x0009b40001047983 */ /* 0x000ea80000100800 */
[----:B------:R-:W2:Y:S02]  /*2aa00*/  LDL R5, [R1+0x9b8] ;  /* 0x0009b80001057983 */ /* 0x000ea40000100800 */
[----:B--2---:R-:W-:-:S02]  /*2aa10*/  @!P2 LOP3.LUT R5, R5, R4, RZ, 0x3c, !PT ;  /* 0x000000040505a212 */ /* 0x004fc400078e3cff */
[----:B---3--:R-:W-:Y:S02]  /*2aa20*/  PRMT R15, RZ, 0x7610, R15 ;  /* 0x00007610ff0f7816 */ /* 0x008fe4000000000f */
[----:B------:R-:W-:-:S04]  /*2aa30*/  @!P2 LOP3.LUT R4, R5, R4, RZ, 0x3c, !PT ;  /* 0x000000040504a212 */ /* 0x000fc800078e3cff */
[----:B------:R-:W-:-:S05]  /*2aa40*/  @!P2 LOP3.LUT R5, R5, R4, RZ, 0x3c, !PT ;  /* 0x000000040505a212 */ /* 0x000fca00078e3cff */
[----:B------:R0:W2:Y:S04]  /*2aa50*/  @!P2 LDG.E.U16 R15, desc[UR8][R4.64] ;  /* 0x00000008040fa981 */ /* 0x0000a8000c1e1500 */
[----:B------:R-:W0:Y:S04]  /*2aa60*/  LDL R4, [R1+0x9ac] ;  /* 0x0009ac0001047983 */ /* 0x000e280000100800 */
[----:B------:R-:W0:Y:S01]  /*2aa70*/  LDL R5, [R1+0x9b0] ;  /* 0x0009b00001057983 */ /* 0x000e220000100800 */
[----:B------:R-:W-:Y:S02]  /*2aa80*/  PRMT R14, RZ, 0x7610, R14 ;  /* 0x00007610ff0e7816 */ /* 0x000fe4000000000e */
[----:B0-----:R-:W-:-:S04]  /*2aa90*/  @!P2 LOP3.LUT R5, R5, R4, RZ, 0x3c, !PT ;  /* 0x000000040505a212 */ /* 0x001fc800078e3cff */
[----:B------:R-:W-:-:S04]  /*2aaa0*/  @!P2 LOP3.LUT R4, R5, R4, RZ, 0x3c, !PT ;  /* 0x000000040504a212 */ /* 0x000fc800078e3cff */
[----:B------:R-:W-:-:S05]  /*2aab0*/  @!P2 LOP3.LUT R5, R5, R4, RZ, 0x3c, !PT ;  /* 0x000000040505a212 */ /* 0x000fca00078e3cff */
[----:B------:R-:W3:Y:S04]  /*2aac0*/  @!P2 LDG.E.U16 R14, desc[UR8][R4.64] ;  /* 0x00000008040ea981 */ /* 0x000ee8000c1e1500 */
[----:B--2---:R0:W-:Y:S04]  /*2aad0*/  STL [R1+0x24], R15 ;  /* 0x0000240f01007387 */ /* 0x0041e80000100800 */
[----:B0-----:R-:W2:Y:S04]  /*2aae0*/  LDL R15, [R1+0x968] ;  /* 0x00096800010f7983 */ /* 0x001ea80000100800 */
        /* <DEDUP_REMOVED lines=8> */
[----:B------:R-:W2:Y:S04]  /*2ab70*/  @!P2 LDG.E.U16 R14, desc[UR8][R4.64] ;  /* 0x00000008040ea981 */ /* 0x000ea8000c1e1500 */
[----:B--2---:R0:W-:Y:S04]  /*2ab80*/  STL [R1+0x1c], R14 ;  /* 0x00001c0e01007387 */ /* 0x0041e80000100800 */
[----:B0-----:R-:W2:Y:S04]  /*2ab90*/  LDL.LU R14, [R1+0x2424] ;  /* 0x00242400010e7983 */ /* 0x001ea80000300800 */
[----:B------:R-:W3:Y:S04]  /*2aba0*/  LDL R4, [R1+0x97c] ;  /* 0x00097c0001047983 */ /* 0x000ee80000100800 */
[----:B------:R-:W3:Y:S02]  /*2abb0*/  LDL R5, [R1+0x980] ;  /* 0x0009800001057983 */ /* 0x000ee40000100800 */
[----:B---3--:R-:W-:-:S02]  /*2abc0*/  @!P2 LOP3.LUT R5, R5, R4, RZ, 0x3c, !PT ;  /* 0x000000040505a212 */ /* 0x008fc400078e3cff */
[----:B--2---:R-:W-:Y:S02]  /*2abd0*/  PRMT R14, RZ, 0x7610, R14 ;  /* 0x00007610ff0e7816 */ /* 0x004fe4000000000e */
[----:B------:R-:W-:-:S04]  /*2abe0*/  @!P2 LOP3.LUT R4, R5, R4, RZ, 0x3c, !PT ;  /* 0x000000040504a212 */ /* 0x000fc800078e3cff */
[----:B------:R-:W-:-:S05]  /*2abf0*/  @!P2 LOP3.LUT R5, R5, R4, RZ, 0x3c, !PT ;  /* 0x000000040505a212 */ /* 0x000fca00078e3cff */
[----:B------:R-:W2:Y:S04]  /*2ac00*/  @!P2 LDG.E.U16 R14, desc[UR8][R4.64] ;  /* 0x00000008040ea981 */ /* 0x000ea8000c1e1500 */
[----:B--2---:R0:W-:Y:S04]  /*2ac10*/  STL [R1+0x18], R14 ;  /* 0x0000180e01007387 */ /* 0x0041e80000100800 */
[----:B0-----:R-:W2:Y:S04]  /*2ac20*/  LDL.LU R14, [R1+0x2420] ;  /* 0x00242000010e7983 */ /* 0x001ea80000300800 */
[----:B------:R-:W3:Y:S01]  /*2ac30*/  LDL R5, [R1+0x974] ;  /* 0x0009740001057983 */ /* 0x000ee20000100800 */
[----:B----4-:R-:W-:-:S03]  /*2ac40*/  @!P2 IMAD.MOV.U32 R4, RZ, RZ, R13 ;  /* 0x000000ffff04a224 */ /* 0x010fc600078e000d */
[----:B------:R-:W4:Y:S01]  /*2ac50*/  LDL R13, [R1+0x930] ;  /* 0x00093000010d7983 */ /* 0x000f220000100800 */
[----:B--2---:R-:W-:-:S06]  /*2ac60*/  PRMT R14, RZ, 0x7610, R14 ;  /* 0x00007610ff0e7816 */ /* 0x004fcc000000000e */
[----:B---3--:R-:W2:Y:S04]  /*2ac70*/  @!P2 LDG.E.U16 R14, desc[UR8][R4.64] ;  /* 0x00000008040ea981 */ /* 0x008ea8000c1e1500 */
        /* <DEDUP_REMOVED lines=12> */
[----:B------:R-:W-:Y:S01]  /*2ad40*/  @!P2 IMAD.MOV.U32 R4, RZ, RZ, R15 ;  /* 0x000000ffff04a224 */ /* 0x000fe200078e000f */
[----:B------:R-:W-:-:S02]  /*2ad50*/  PRMT R28, RZ, 0x7610, R28 ;  /* 0x00007610ff1c7816 */ /* 0x000fc4000000001c */
[----:B------:R-:W4:Y:S01]  /*2ad60*/  LDL R15, [R1+0x8fc] ;  /* 0x0008fc00010f7983 */ /* 0x000f220000100800 */
[----:B--2---:R-:W-:-:S06]  /*2ad70*/  PRMT R14, RZ, 0x7610, R14 ;  /* 0x00007610ff0e7816 */ /* 0x004fcc000000000e */
[----:B---3--:R0:W2:Y:S04]  /*2ad80*/  @!P2 LDG.E.U16 R14, desc[UR8][R4.64] ;  /* 0x00000008040ea981 */ /* 0x0080a8000c1e1500 */
[----:B------:R-:W0:Y:S04]  /*2ad90*/  LDL R4, [R1+0x93c] ;  /* 0x00093c0001047983 */ /* 0x000e280000100800 */
[----:B------:R-:W0:Y:S02]  /*2ada0*/  LDL R5, [R1+0x940] ;  /* 0x0009400001057983 */ /* 0x000e240000100800 */
        /* <DEDUP_REMOVED lines=14> */
[----:B------:R-:W2:Y:S01]  /*2ae90*/  @!P2 LDG.E.U16 R28, desc[UR8][R4.64] ;  /* 0x00000008041ca981 */ /* 0x000ea2000c1e1500 */
[----:B------:R-:W-:-:S03]  /*2aea0*/  PRMT R12, RZ, 0x7610, R12 ;  /* 0x00007610ff0c7816 */ /* 0x000fc6000000000c */
[----:B--2---:R0:W-:Y:S04]  /*2aeb0*/  STL [R1+0x4], R28 ;  /* 0x0000041c01007387 */ /* 0x0041e80000100800 */
[----:B0-----:R-:W2:Y:S04]  /*2aec0*/  LDL.LU R28, [R1+0x2410] ;  /* 0x00241000011c7983 */ /* 0x001ea80000300800 */
[----:B------:R-:W3:Y:S01]  /*2aed0*/  LDL R5, [R1+0x92c] ;  /* 0x00092c0001057983 */ /* 0x000ee20000100800 */
[----:B----4-:R-:W-:Y:S01]  /*2aee0*/  @!P2 IMAD.MOV.U32 R4, RZ, RZ, R13 ;  /* 0x000000ffff04a224 */ /* 0x010fe200078e000d */
[----:B------:R-:W-:-:S02]  /*2aef0*/  PRMT R26, RZ, 0x7610, R26 ;  /* 0x00007610ff1a7816 */ /* 0x000fc4000000001a */
[----:B------:R-:W4:Y:S04]  /*2af00*/  LDL R13, [R1+0x8ec] ;  /* 0x0008ec00010d7983 */ /* 0x000f280000100800 */
[----:B---3--:R0:W3:Y:S04]  /*2af10*/  @!P2 LDG.E.U16 R12, desc[UR8][R4.64] ;  /* 0x00000008040ca981 */ /* 0x0080e8000c1e1500 */
[----:B------:R-:W0:Y:S04]  /*2af20*/  LDL R4, [R1+0x924] ;  /* 0x0009240001047983 */ /* 0x000e280000100800 */
[----:B------:R-:W0:Y:S01]  /*2af30*/  LDL R5, [R1+0x928] ;  /* 0x0009280001057983 */ /* 0x000e220000100800 */
[----:B--2---:R-:W-:-:S02]  /*2af40*/  PRMT R28, RZ, 0x7610, R28 ;  /* 0x00007610ff1c7816 */ /* 0x004fc4000000001c */
[----:B0-----:R-:W-:-:S04]  /*2af50*/  @!P2 LOP3.LUT R5, R5, R4, RZ, 0x3c, !PT ;  /* 0x000000040505a212 */ /* 0x001fc800078e3cff */
[----:B------:R-:W-:-:S04]  /*2af60*/  @!P2 LOP3.LUT R4, R5, R4, RZ, 0x3c, !PT ;  /* 0x000000040504a212 */ /* 0x000fc800078e3cff */
[----:B------:R-:W-:-:S05]  /*2af70*/  @!P2 LOP3.LUT R5, R5, R4, RZ, 0x3c, !PT ;  /* 0x000000040505a212 */ /* 0x000fca00078e3cff */
[----:B------:R0:W2:Y:S04]  /*2af80*/  @!P2 LDG.E.U16 R28, desc[UR8][R4.64] ;  /* 0x00000008041ca981 */ /* 0x0000a8000c1e1500 */
[----:B---3--:R1:W-:Y:S01]  /*2af90*/  STL [R1], R12 ;  /* 0x0000000c01007387 */ /* 0x0083e20000100800 */
[----:B0-----:R-:W-:Y:S02]  /*2afa0*/  @!P2 IMAD.MOV.U32 R4, RZ, RZ, R14 ;  /* 0x000000ffff04a224 */ /* 0x001fe400078e000e */
[----:B------:R-:W-:Y:S01]  /*2afb0*/  @!P2 IMAD.MOV.U32 R5, RZ, RZ, R15 ;  /* 0x000000ffff05a224 */ /* 0x000fe200078e000f */
[----:B-1----:R-:W3:Y:S04]  /*2afc0*/  LDL R12, [R1+0x8f0] ;  /* 0x0008f000010c7983 */ /* 0x002ee80000100800 */
[----:B------:R0:W3:Y:S04]  /*2afd0*/  @!P2 LDG.E.U16 R26, desc[UR8][R4.64] ;  /* 0x00000008041aa981 */ /* 0x0000e8000c1e1500 */
[----:B--2---:R1:W-:Y:S04]  /*2afe0*/  STL [R1+0x23c0], R28 ;  /* 0x0023c01c01007387 */ /* 0x0043e80000100800 */
[----:B------:R-:W0:Y:S04]  /*2aff0*/  LDL R4, [R1+0x8f4] ;  /* 0x0008f40001047983 */ /* 0x000e280000100800 */
[----:B------:R-:W0:Y:S01]  /*2b000*/  LDL R5, [R1+0x8f8] ;  /* 0x0008f80001057983 */ /* 0x000e220000100800 */
[----:B------:R-:W-:-:S03]  /*2b010*/  PRMT R24, RZ, 0x7610, R24 ;  /* 0x00007610ff187816 */ /* 0x000fc60000000018 */
[----:B------:R-:W2:Y:S04]  /*2b020*/  LDL R15, [R1+0x87c] ;  /* 0x00087c00010f7983 */ /* 0x000ea80000100800 */
[----:B------:R-:W2:Y:S04]  /*2b030*/  LDL R14, [R1+0x880] ;  /* 0x00088000010e7983 */ /* 0x000ea80000100800 */
[----:B-1----:R-:W2:Y:S01]  /*2b040*/  LDL R28, [R1+0x8c0] ;  /* 0x0008c000011c7983 */ /* 0x002ea20000100800 */
[----:B0-----:R-:W-:-:S04]  /*2b050*/  @!P2 LOP3.LUT R5, R5, R4, RZ, 0x3c, !PT ;  /* 0x000000040505a212 */ /* 0x001fc800078e3cff */
[----:B------:R-:W-:-:S04]  /*2b060*/  @!P2 LOP3.LUT R4, R5, R4, RZ, 0x3c, !PT ;  /* 0x000000040504a212 */ /* 0x000fc800078e3cff */
[----:B------:R-:W-:-:S05]  /*2b070*/  @!P2 LOP3.LUT R5, R5, R4, RZ, 0x3c, !PT ;  /* 0x000000040505a212 */ /* 0x000fca00078e3cff */
[----:B------:R3:W2:Y:S01]  /*2b080*/  @!P2 LDG.E.U16 R24, desc[UR8][R4.64] ;  /* 0x000000080418a981 */ /* 0x0006a2000c1e1500 */
[----:B------:R-:W-:Y:S01]  /*2b090*/  PRMT R22, RZ, 0x7610, R22 ;  /* 0x00007610ff167816 */ /* 0x000fe20000000016 */
[----:B---3--:R-:W-:Y:S02]  /*2b0a0*/  @!P2 IMAD.MOV.U32 R4, RZ, RZ, R12 ;  /* 0x000000ffff04a224 */ /* 0x008fe400078e000c */
[----:B----4-:R-:W-:-:S05]  /*2b0b0*/  @!P2 IMAD.MOV.U32 R5, RZ, RZ, R13 ;  /* 0x000000ffff05a224 */ /* 0x010fca00078e000d */
[----:B------:R0:W3:Y:S04]  /*2b0c0*/  @!P2 LDG.E.U16 R22, desc[UR8][R4.64] ;  /* 0x000000080416a981 */ /* 0x0000e8000c1e1500 */
[----:B--2---:R1:W-:Y:S01]  /*2b0d0*/  STL [R1+0x23f4], R24 ;  /* 0x0023f41801007387 */ /* 0x0043e20000100800 */
[----:B------:R-:W-:Y:S01]  /*2b0e0*/  PRMT R20, RZ, 0x7610, R20 ;  /* 0x00007610ff147816 */ /* 0x000fe20000000014 */
[----:B0-----:R-:W-:Y:S01]  /*2b0f0*/  @!P2 IMAD.MOV.U32 R4, RZ, RZ, R28 ;  /* 0x000000ffff04a224 */ /* 0x001fe200078e001c */
[----:B------:R-:W-:Y:S01]  /*2b100*/  PRMT R10, RZ, 0x7610, R10 ;  /* 0x00007610ff0a7816 */ /* 0x000fe2000000000a */
[----:B------:R-:W2:Y:S04]  /*2b110*/  LDL R13, [R1+0xfb0] ;  /* 0x000fb000010d7983 */ /* 0x000ea80000100800 */
[----:B------:R-:W4:Y:S04]  /*2b120*/  LDL R12, [R1+0xfe4] ;  /* 0x000fe400010c7983 */ /* 0x000f280000100800 */
[----:B-1----:R-:W2:Y:S04]  /*2b130*/  LDL R24, [R1+0x8bc] ;  /* 0x0008bc0001187983 */ /* 0x002ea80000100800 */
[----:B---3--:R0:W-:Y:S01]  /*2b140*/  STL [R1+0x23d4], R22 ;  /* 0x0023d41601007387 */ /* 0x0081e20000100800 */
[----:B------:R-:W-:-:S02]  /*2b150*/  PRMT R9, RZ, 0x7610, R9 ;  /* 0x00007610ff097816 */ /* 0x000fc40000000009 */
[----:B------:R-:W-:Y:S01]  /*2b160*/  PRMT R8, RZ, 0x7610, R8 ;  /* 0x00007610ff087816 */ /* 0x000fe20000000008 */
[----:B------:R-:W3:Y:S04]  /*2b170*/  LDL R28, [R1+0x101c] ;  /* 0x00101c00011c7983 */ /* 0x000ee80000100800 */
[----:B0-----:R-:W3:Y:S01]  /*2b180*/  LDL R22, [R1+0x8b8] ;  /* 0x0008b80001167983 */ /* 0x001ee20000100800 */
[----:B--2---:R-:W-:-:S03]  /*2b190*/  @!P2 IMAD.MOV.U32 R5, RZ, RZ, R24 ;  /* 0x000000ffff05a224 */ /* 0x004fc600078e0018 */
[----:B------:R-:W2:Y:S04]  /*2b1a0*/  LDL R24, [R1+0x8b4] ;  /* 0x0008b40001187983 */ /* 0x000ea80000100800 */
[----:B------:R0:W2:Y:S02]  /*2b1b0*/  @!P2 LDG.E.U16 R20, desc[UR8][R4.64] ;  /* 0x000000080414a981 */ /* 0x0000a4000c1e1500 */
[----:B0-----:R-:W-:Y:S02]  /*2b1c0*/  @!P2 IMAD.MOV.U32 R4, RZ, RZ, R14 ;  /* 0x000000ffff04a224 */ /* 0x001fe400078e000e */
[----:B------:R-:W-:Y:S01]  /*2b1d0*/  @!P2 IMAD.MOV.U32 R5, RZ, RZ, R15 ;  /* 0x000000ffff05a224 */ /* 0x000fe200078e000f */
[----:B------:R-:W2:Y:S04]  /*2b1e0*/  LDL R14, [R1+0x878] ;  /* 0x00087800010e7983 */ /* 0x000ea80000100800 */
[----:B------:R-:W2:Y:S04]  /*2b1f0*/  LDL R15, [R1+0x874] ;  /* 0x00087400010f7983 */ /* 0x000ea80000100800 */
[----:B------:R0:W2:Y:S04]  /*2b200*/  @!P2 LDG.E.U16 R10, desc[UR8][R4.64] ;  /* 0x00000008040aa981 */ /* 0x0000a8000c1e1500 */
[----:B------:R-:W0:Y:S04]  /*2b210*/  LDL R4, [R1+0x84c] ;  /* 0x00084c0001047983 */ /* 0x000e280000100800 */
[----:B------:R-:W0:Y:S02]  /*2b220*/  LDL R5, [R1+0xfa4] ;  /* 0x000fa40001057983 */ /* 0x000e240000100800 */
[----:B0-----:R-:W-:-:S04]  /*2b230*/  @!P2 LOP3.LUT R5, R5, R4, RZ, 0x3c, !PT ;  /* 0x000000040505a212 */ /* 0x001fc800078e3cff */
[----:B------:R-:W-:-:S04]  /*2b240*/  @!P2 LOP3.LUT R4, R5, R4, RZ, 0x3c, !PT ;  /* 0x000000040504a212 */ /* 0x000fc800078e3cff */
[----:B------:R-:W-:-:S05]  /*2b250*/  @!P2 LOP3.LUT R5, R5, R4, RZ, 0x3c, !PT ;  /* 0x000000040505a212 */ /* 0x000fca00078e3cff */
[----:B------:R4:W2:Y:S02]  /*2b260*/  @!P2 LDG.E.U16 R9, desc[UR8][R4.64] ;  /* 0x000000080409a981 */ /* 0x0008a4000c1e1500 */
[----:B----4-:R-:W-:Y:S02]  /*2b270*/  @!P2 IMAD.MOV.U32 R4, RZ, RZ, R12 ;  /* 0x000000ffff04a224 */ /* 0x010fe400078e000c */
[----:B------:R-:W-:Y:S01]  /*2b280*/  @!P2 IMAD.MOV.U32 R5, RZ, RZ, R13 ;  /* 0x000000ffff05a224 */ /* 0x000fe200078e000d */
[----:B------:R-:W-:Y:S02]  /*2b290*/  PRMT R7, RZ, 0x7610, R7 ;  /* 0x00007610ff077816 */ /* 0x000fe40000000007 */
[----:B------:R-:W-:Y:S02]  /*2b2a0*/  PRMT R18, RZ, 0x7610, R18 ;  /* 0x00007610ff127816 */ /* 0x000fe40000000012 */
[----:B------:R-:W-:Y:S01]  /*2b2b0*/  PRMT R6, RZ, 0x7610, R6 ;  /* 0x00007610ff067816 */ /* 0x000fe20000000006 */
[----:B------:R-:W4:Y:S04]  /*2b2c0*/  LDL R13, [R1+0x848] ;  /* 0x00084800010d7983 */ /* 0x000f280000100800 */
[----:B------:R3:W2:Y:S04]  /*2b2d0*/  @!P2 LDG.E.U16 R8, desc[UR8][R4.64] ;  /* 0x000000080408a981 */ /* 0x0006a8000c1e1500 */
[----:B------:R-:W4:Y:S04]  /*2b2e0*/  LDL R12, [R1+0xfac] ;  /* 0x000fac00010c7983 */ /* 0x000f280000100800 */
[----:B------:R-:W2:Y:S01]  /*2b2f0*/  LDL R5, [R1+0xff0] ;  /* 0x000ff00001057983 */ /* 0x000ea20000100800 */
[----:B---3--:R-:W-:-:S05]  /*2b300*/  @!P2 IMAD.MOV.U32 R4, RZ, RZ, R28 ;  /* 0x000000ffff04a224 */ /* 0x008fca00078e001c */
[----:B--2---:R0:W2:Y:S02]  /*2b310*/  @!P2 LDG.E.U16 R7, desc[UR8][R4.64] ;  /* 0x000000080407a981 */ /* 0x0040a4000c1e1500 */
[----:B0-----:R-:W-:Y:S02]  /*2b320*/  @!P2 IMAD.MOV.U32 R4, RZ, RZ, R22 ;  /* 0x000000ffff04a224 */ /* 0x001fe400078e0016 */
[----:B------:R-:W-:-:S05]  /*2b330*/  @!P2 IMAD.MOV.U32 R5, RZ, RZ, R24 ;  /* 0x000000ffff05a224 */ /* 0x000fca00078e0018 */
[----:B------:R0:W3:Y:S02]  /*2b340*/  @!P2 LDG.E.U16 R18, desc[UR8][R4.64] ;  /* 0x000000080412a981 */ /* 0x0000e4000c1e1500 */
[----:B0-----:R-:W-:Y:S02]  /*2b350*/  @!P2 IMAD.MOV.U32 R4, RZ, RZ, R14 ;  /* 0x000000ffff04a224 */ /* 0x001fe400078e000e */
[----:B------:R-:W-:-:S05]  /*2b360*/  @!P2 IMAD.MOV.U32 R5, RZ, RZ, R15 ;  /* 0x000000ffff05a224 */ /* 0x000fca00078e000f */
[----:B------:R0:W2:Y:S02]  /*2b370*/  @!P2 LDG.E.U16 R6, desc[UR8][R4.64] ;  /* 0x000000080406a981 */ /* 0x0000a4000c1e1500 */
[----:B0-----:R-:W-:-:S06]  /*2b380*/  PRMT R5, RZ, 0x7610, R5 ;  /* 0x00007610ff057816 */ /* 0x001fcc0000000005 */
[----:B----4-:R-:W4:Y:S04]  /*2b390*/  @!P2 LDG.E.U16 R5, desc[UR8][R12.64] ;  /* 0x000000080c05a981 */ /* 0x010f28000c1e1500 */
[----:B---3--:R0:W-:Y:S04]  /*2b3a0*/  STL [R1+0x23f8], R18 ;  /* 0x0023f81201007387 */ /* 0x0081e80000100800 */
[----:B------:R-:W3:Y:S04]  /*2b3b0*/  LDL R28, [R1+0xff8] ;  /* 0x000ff800011c7983 */ /* 0x000ee80000100800 */
[----:B------:R-:W3:Y:S04]  /*2b3c0*/  LDL R24, [R1+0x1018] ;  /* 0x0010180001187983 */ /* 0x000ee80000100800 */
[----:B------:R-:W3:Y:S04]  /*2b3d0*/  LDL R22, [R1+0x8ac] ;  /* 0x0008ac0001167983 */ /* 0x000ee80000100800 */
[----:B0-----:R-:W3:Y:S04]  /*2b3e0*/  LDL R18, [R1+0x8b0] ;  /* 0x0008b00001127983 */ /* 0x001ee80000100800 */
[----:B--2---:R0:W-:Y:S04]  /*2b3f0*/  STL [R1+0x23fc], R6 ;  /* 0x0023fc0601007387 */ /* 0x0041e80000100800 */
[----:B------:R-:W2:Y:S04]  /*2b400*/  LDL R13, [R1+0xfb8] ;  /* 0x000fb800010d7983 */ /* 0x000ea80000100800 */
[----:B------:R-:W2:Y:S04]  /*2b410*/  LDL R15, [R1+0x86c] ;  /* 0x00086c00010f7983 */ /* 0x000ea80000100800 */
[----:B------:R-:W2:Y:S04]  /*2b420*/  LDL R14, [R1+0x870] ;  /* 0x00087000010e7983 */ /* 0x000ea80000100800 */
[----:B0-----:R-:W2:Y:S04]  /*2b430*/  LDL R6, [R1+0xfec] ;  /* 0x000fec0001067983 */ /* 0x001ea80000100800 */
[----:B----4-:R0:W-:Y:S04]  /*2b440*/  STL [R1+0x2400], R5 ;  /* 0x0024000501007387 */ /* 0x0101e80000100800 */
[----:B0-----:R-:W4:Y:S01]  /*2b450*/  LDL R5, [R1+0xfb4] ;  /* 0x000fb40001057983 */ /* 0x001f220000100800 */
[----:B------:R-:W-:-:S02]  /*2b460*/  PRMT R4, RZ, 0x7610, R4 ;  /* 0x00007610ff047816 */ /* 0x000fc40000000004 */
[----:B------:R-:W-:Y:S01]  /*2b470*/  PRMT R3, RZ, 0x7610, R3 ;  /* 0x00007610ff037816 */ /* 0x000fe20000000003 */
[----:B--2---:R-:W-:Y:S02]  /*2b480*/  @!P2 IMAD.MOV.U32 R12, RZ, RZ, R6 ;  /* 0x000000ffff0ca224 */ /* 0x004fe400078e0006 */
[----:B------:R-:W2:Y:S04]  /*2b490*/  LDL R6, [R1+0x844] ;  /* 0x0008440001067983 */ /* 0x000ea80000100800 */
[----:B------:R3:W2:Y:S01]  /*2b4a0*/  @!P2 LDG.E.U16 R4, desc[UR8][R12.64] ;  /* 0x000000080c04a981 */ /* 0x0006a2000c1e1500 */
[----:B------:R-:W-:Y:S01]  /*2b4b0*/  PRMT R16, RZ, 0x7610, R16 ;  /* 0x00007610ff107816 */ /* 0x000fe20000000010 */
[----:B---3--:R-:W-:Y:S02]  /*2b4c0*/  @!P2 IMAD.MOV.U32 R12, RZ, RZ, R24 ;  /* 0x000000ffff0ca224 */ /* 0x008fe400078e0018 */
[----:B------:R-:W-:-:S05]  /*2b4d0*/  @!P2 IMAD.MOV.U32 R13, RZ, RZ, R28 ;  /* 0x000000ffff0da224 */ /* 0x000fca00078e001c */
[----:B------:R0:W3:Y:S01]  /*2b4e0*/  @!P2 LDG.E.U16 R3, desc[UR8][R12.64] ;  /* 0x000000080c03a981 */ /* 0x0000e2000c1e1500 */
[----:B------:R-:W-:Y:S01]  /*2b4f0*/  PRMT R11, RZ, 0x7610, R11 ;  /* 0x00007610ff0b7816 */ /* 0x000fe2000000000b */
[----:B0-----:R-:W-:Y:S02]  /*2b500*/  @!P2 IMAD.MOV.U32 R12, RZ, RZ, R18 ;  /* 0x000000ffff0ca224 */ /* 0x001fe400078e0012 */
[----:B------:R-:W-:-:S05]  /*2b510*/  @!P2 IMAD.MOV.U32 R13, RZ, RZ, R22 ;  /* 0x000000ffff0da224 */ /* 0x000fca00078e0016 */
[----:B------:R0:W3:Y:S02]  /*2b520*/  @!P2 LDG.E.U16 R16, desc[UR8][R12.64] ;  /* 0x000000080c10a981 */ /* 0x0000e4000c1e1500 */
[----:B0-----:R-:W-:Y:S02]  /*2b530*/  @!P2 IMAD.MOV.U32 R12, RZ, RZ, R14 ;  /* 0x000000ffff0ca224 */ /* 0x001fe400078e000e */
[----:B------:R-:W-:-:S05]  /*2b540*/  @!P2 IMAD.MOV.U32 R13, RZ, RZ, R15 ;  /* 0x000000ffff0da224 */ /* 0x000fca00078e000f */
[----:B------:R0:W3:Y:S01]  /*2b550*/  @!P2 LDG.E.U16 R11, desc[UR8][R12.64] ;  /* 0x000000080c0ba981 */ /* 0x0000e2000c1e1500 */
[----:B----4-:R-:W-:Y:S01]  /*2b560*/  @!P2 IMAD.MOV.U32 R14, RZ, RZ, R5 ;  /* 0x000000ffff0ea224 */ /* 0x010fe200078e0005 */
[----:B0-----:R-:W-:Y:S01]  /*2b570*/  PRMT R12, RZ, 0x7610, R12 ;  /* 0x00007610ff0c7816 */ /* 0x001fe2000000000c */
[----:B--2---:R-:W-:-:S05]  /*2b580*/  @!P2 IMAD.MOV.U32 R15, RZ, RZ, R6 ;  /* 0x000000ffff0fa224 */ /* 0x004fca00078e0006 */
[----:B------:R-:W2:Y:S04]  /*2b590*/  @!P2 LDG.E.U16 R12, desc[UR8][R14.64] ;  /* 0x000000080e0ca981 */ /* 0x000ea8000c1e1500 */
[----:B------:R0:W-:Y:S04]  /*2b5a0*/  STL [R1+0x2404], R4 ;  /* 0x0024040401007387 */ /* 0x0001e80000100800 */
[----:B---3--:R1:W-:Y:S04]  /*2b5b0*/  STL [R1+0x2408], R3 ;  /* 0x0024080301007387 */ /* 0x0083e80000100800 */
[----:B0-----:R-:W3:Y:S04]  /*2b5c0*/  LDL R4, [R1+0xfc0] ;  /* 0x000fc00001047983 */ /* 0x001ee80000100800 */
[----:B-1----:R-:W4:Y:S04]  /*2b5d0*/  LDL R3, [R1+0xff4] ;  /* 0x000ff40001037983 */ /* 0x002f280000100800 */
[----:B------:R0:W-:Y:S04]  /*2b5e0*/  STL [R1+0x23d8], R16 ;  /* 0x0023d81001007387 */ /* 0x0001e80000100800 */
[----:B------:R-:W4:Y:S04]  /*2b5f0*/  LDL R28, [R1+0x1000] ;  /* 0x00100000011c7983 */ /* 0x000f280000100800 */
[----:B------:R-:W4:Y:S04]  /*2b600*/  LDL R24, [R1+0x1014] ;  /* 0x0010140001187983 */ /* 0x000f280000100800 */
[----:B------:R1:W-:Y:S04]  /*2b610*/  STL [R1+0x23dc], R11 ;  /* 0x0023dc0b01007387 */ /* 0x0003e80000100800 */
[----:B------:R-:W4:Y:S04]  /*2b620*/  LDL R22, [R1+0x8e4] ;  /* 0x0008e40001167983 */ /* 0x000f280000100800 */
[----:B------:R-:W4:Y:S04]  /*2b630*/  LDL R18, [R1+0x8e8] ;  /* 0x0008e80001127983 */ /* 0x000f280000100800 */
[----:B0-----:R-:W4:Y:S04]  /*2b640*/  LDL R16, [R1+0x8a4] ;  /* 0x0008a40001107983 */ /* 0x001f280000100800 */
[----:B-1----:R-:W4:Y:S04]  /*2b650*/  LDL R11, [R1+0x8a8] ;  /* 0x0008a800010b7983 */ /* 0x002f280000100800 */
[----:B--2---:R-:W-:Y:S04]  /*2b660*/  STL [R1+0x23e0], R12 ;  /* 0x0023e00c01007387 */ /* 0x004fe80000100800 */
[----:B------:R-:W2:Y:S04]  /*2b670*/  LDL R6, [R1+0x864] ;  /* 0x0008640001067983 */ /* 0x000ea80000100800 */
[----:B------:R-:W2:Y:S01]  /*2b680*/  LDL R5, [R1+0x868] ;  /* 0x0008680001057983 */ /* 0x000ea20000100800 */
[----:B------:R-:W-:-:S02]  /*2b690*/  PRMT R13, RZ, 0x7610, R13 ;  /* 0x00007610ff0d7816 */ /* 0x000fc4000000000d */
[----:B------:R-:W-:Y:S01]  /*2b6a0*/  PRMT R17, RZ, 0x7610, R17 ;  /* 0x00007610ff117816 */ /* 0x000fe20000000011 */
[----:B---3--:R-:W-:Y:S01]  /*2b6b0*/  @!P2 IMAD.MOV.U32 R15, RZ, RZ, R4 ;  /* 0x000000ffff0fa224 */ /* 0x008fe200078e0004 */
[----:B------:R-:W-:Y:S02]  /*2b6c0*/  PRMT R19, RZ, 0x7610, R19 ;  /* 0x00007610ff137816 */ /* 0x000fe40000000013 */
[----:B------:R-:W-:Y:S02]  /*2b6d0*/  PRMT R21, RZ, 0x7610, R21 ;  /* 0x00007610ff157816 */ /* 0x000fe40000000015 */
[----:B------:R-:W-:Y:S01]  /*2b6e0*/  PRMT R23, RZ, 0x7610, R23 ;  /* 0x00007610ff177816 */ /* 0x000fe20000000017 */
[----:B------:R-:W3:Y:S01]  /*2b6f0*/  LDL R4, [R1+0xf88] ;  /* 0x000f880001047983 */ /* 0x000ee20000100800 */
[----:B----4-:R-:W-:-:S03]  /*2b700*/  @!P2 IMAD.MOV.U32 R14, RZ, RZ, R3 ;  /* 0x000000ffff0ea224 */ /* 0x010fc600078e0003 */
[----:B------:R-:W4:Y:S04]  /*2b710*/  LDL R3, [R1+0xfbc] ;  /* 0x000fbc0001037983 */ /* 0x000f280000100800 */
[----:B------:R0:W3:Y:S02]  /*2b720*/  @!P2 LDG.E.U16 R13, desc[UR8][R14.64] ;  /* 0x000000080e0da981 */ /* 0x0000e4000c1e1500 */
[----:B0-----:R-:W-:Y:S02]  /*2b730*/  @!P2 IMAD.MOV.U32 R14, RZ, RZ, R24 ;  /* 0x000000ffff0ea224 */ /* 0x001fe400078e0018 */
[----:B------:R-:W-:-:S05]  /*2b740*/  @!P2 IMAD.MOV.U32 R15, RZ, RZ, R28 ;  /* 0x000000ffff0fa224 */ /* 0x000fca00078e001c */
[----:B------:R0:W4:Y:S02]  /*2b750*/  @!P2 LDG.E.U16 R17, desc[UR8][R14.64] ;  /* 0x000000080e11a981 */ /* 0x000124000c1e1500 */
[----:B0-----:R-:W-:Y:S02]  /*2b760*/  @!P2 IMAD.MOV.U32 R14, RZ, RZ, R18 ;  /* 0x000000ffff0ea224 */ /* 0x001fe400078e0012 */
[----:B------:R-:W-:-:S05]  /*2b770*/  @!P2 IMAD.MOV.U32 R15, RZ, RZ, R22 ;  /* 0x000000ffff0fa224 */ /* 0x000fca00078e0016 */
[----:B------:R0:W4:Y:S02]  /*2b780*/  @!P2 LDG.E.U16 R19, desc[UR8][R14.64] ;  /* 0x000000080e13a981 */ /* 0x000124000c1e1500 */
[----:B0-----:R-:W-:Y:S02]  /*2b790*/  @!P2 IMAD.MOV.U32 R14, RZ, RZ, R11 ;  /* 0x000000ffff0ea224 */ /* 0x001fe400078e000b */
[----:B------:R-:W-:-:S05]  /*2b7a0*/  @!P2 IMAD.MOV.U32 R15, RZ, RZ, R16 ;  /* 0x000000ffff0fa224 */ /* 0x000fca00078e0010 */
[----:B------:R2:W4:Y:S02]  /*2b7b0*/  @!P2 LDG.E.U16 R21, desc[UR8][R14.64] ;  /* 0x000000080e15a981 */ /* 0x000524000c1e1500 */
[----:B--2---:R-:W-:Y:S02]  /*2b7c0*/  @!P2 IMAD.MOV.U32 R15, RZ, RZ, R6 ;  /* 0x000000ffff0fa224 */ /* 0x004fe400078e0006 */
[----:B------:R-:W-:-:S05]  /*2b7d0*/  @!P2 IMAD.MOV.U32 R14, RZ, RZ, R5 ;  /* 0x000000ffff0ea224 */ /* 0x000fca00078e0005 */
[----:B------:R4:W2:Y:S01]  /*2b7e0*/  @!P2 LDG.E.U16 R23, desc[UR8][R14.64] ;  /* 0x000000080e17a981 */ /* 0x0008a2000c1e1500 */
[----:B------:R-:W-:-:S03]  /*2b7f0*/  PRMT R25, RZ, 0x7610, R25 ;  /* 0x00007610ff197816 */ /* 0x000fc60000000019 */
[----:B---3--:R-:W-:Y:S01]  /*2b800*/  STL [R1+0x23e4], R13 ;  /* 0x0023e40d01007387 */ /* 0x008fe20000100800 */
[----:B----4-:R-:W-:Y:S02]  /*2b810*/  @!P2 IMAD.MOV.U32 R14, RZ, RZ, R3 ;  /* 0x000000ffff0ea224 */ /* 0x010fe400078e0003 */
[----:B------:R-:W-:-:S05]  /*2b820*/  @!P2 IMAD.MOV.U32 R15, RZ, RZ, R4 ;  /* 0x000000ffff0fa224 */ /* 0x000fca00078e0004 */
[----:B------:R-:W3:Y:S04]  /*2b830*/  @!P2 LDG.E.U16 R25, desc[UR8][R14.64] ;  /* 0x000000080e19a981 */ /* 0x000ee8000c1e1500 */
[----:B------:R-:W-:Y:S04]  /*2b840*/  STL [R1+0x23e8], R17 ;  /* 0x0023e81101007387 */ /* 0x000fe80000100800 */
[----:B------:R-:W-:Y:S04]  /*2b850*/  STL [R1+0x23c4], R19 ;  /* 0x0023c41301007387 */ /* 0x000fe80000100800 */
[----:B------:R-:W-:Y:S04]  /*2b860*/  STL [R1+0x23c8], R21 ;  /* 0x0023c81501007387 */ /* 0x000fe80000100800 */
[----:B--2---:R0:W-:Y:S04]  /*2b870*/  STL [R1+0x23cc], R23 ;  /* 0x0023cc1701007387 */ /* 0x0041e80000100800 */
[----:B0-----:R-:W2:Y:S04]  /*2b880*/  LDL.LU R23, [R1+0x514] ;  /* 0x0005140001177983 */ /* 0x001ea80000300800 */
        /* <DEDUP_REMOVED lines=15> */
[----:B------:R-:W2:Y:S04]  /*2b980*/  LDL R14, [R1+0xfc8] ;  /* 0x000fc800010e7983 */ /* 0x000ea80000100800 */
[----:B------:R-:W2:Y:S01]  /*2b990*/  LDL R15, [R1+0xffc] ;  /* 0x000ffc00010f7983 */ /* 0x000ea20000100800 */
[----:B------:R-:W-:-:S03]  /*2b9a0*/  PRMT R27, RZ, 0x7610, R27 ;  /* 0x00007610ff1b7816 */ /* 0x000fc6000000001b */
[----:B---3--:R0:W-:Y:S04]  /*2b9b0*/  STL [R1+0x23ec], R25 ;  /* 0x0023ec1901007387 */ /* 0x0081e80000100800 */
[----:B0-----:R-:W3:Y:S01]  /*2b9c0*/  LDL.LU R25, [R1+0x524] ;  /* 0x0005240001197983 */ /* 0x001ee20000300800 */
[----:B--2---:R-:W-:-:S04]  /*2b9d0*/  @!P2 LOP3.LUT R15, R15, R14, RZ, 0x3c, !PT ;  /* 0x0000000e0f0fa212 */ /* 0x004fc800078e3cff */
[----:B------:R-:W-:-:S04]  /*2b9e0*/  @!P2 LOP3.LUT R14, R15, R14, RZ, 0x3c, !PT ;  /* 0x0000000e0f0ea212 */ /* 0x000fc800078e3cff */
[----:B------:R-:W-:-:S05]  /*2b9f0*/  @!P2 LOP3.LUT R15, R15, R14, RZ, 0x3c, !PT ;  /* 0x0000000e0f0fa212 */ /* 0x000fca00078e3cff */
[----:B------:R0:W2:Y:S04]  /*2ba00*/  @!P2 LDG.E.U16 R27, desc[UR8][R14.64] ;  /* 0x000000080e1ba981 */ /* 0x0000a8000c1e1500 */
[----:B------:R-:W0:Y:S01]  /*2ba10*/  LDL R15, [R1+0x1010] ;  /* 0x00101000010f7983 */ /* 0x000e220000100800 */
[----:B------:R-:W-:Y:S01]  /*2ba20*/  PRMT R29, RZ, 0x7610, R29 ;  /* 0x00007610ff1d7816 */ /* 0x000fe2000000001d */
[----:B0-----:R-:W-:Y:S02]  /*2ba30*/  @!P2 IMAD.MOV.U32 R14, RZ, RZ, R15 ;  /* 0x000000ffff0ea224 */ /* 0x001fe400078e000f */
[----:B------:R-:W-:-:S05]  /*2ba40*/  @!P2 IMAD.MOV.U32 R15, RZ, RZ, R2 ;  /* 0x000000ffff0fa224 */ /* 0x000fca00078e0002 */
[----:B------:R-:W3:Y:S04]  /*2ba50*/  @!P2 LDG.E.U16 R29, desc[UR8][R14.64] ;  /* 0x000000080e1da981 */ /* 0x000ee8000c1e1500 */
[----:B--2---:R0:W-:Y:S04]  /*2ba60*/  STL [R1+0x23f0], R27 ;  /* 0x0023f01b01007387 */ /* 0x0041e80000100800 */
[----:B0-----:R-:W2:Y:S04]  /*2ba70*/  LDL.LU R27, [R1+0x534] ;  /* 0x00053400011b7983 */ /* 0x001ea80000300800 */
[----:B------:R0:W-:Y:S02]  /*2ba80*/  STL [R1+0x1058], R2 ;  /* 0x0010580201007387 */ /* 0x0001e40000100800 */
[----:B0-----:R-:W0:Y:S02]  /*2ba90*/  S2R R2, SR_TID.X ;  /* 0x0000000000027919 */ /* 0x001e240000002100 */
[----:B0-----:R-:W-:Y:S01]  /*2baa0*/  LOP3.LUT R2, R2, 0x3f, RZ, 0xc0, !PT ;  /* 0x0000003f02027812 */ /* 0x001fe200078ec0ff */
[----:B---3--:R0:W-:Y:S04]  /*2bab0*/  STL [R1+0x240c], R29 ;  /* 0x00240c1d01007387 */ /* 0x0081e80000100800 */
[----:B0-----:R-:W-:-:S05]  /*2bac0*/  IMAD.SHL.U32 R29, R2, 0x2, RZ ;  /* 0x00000002021d7824 */ /* 0x001fca00078e00ff */
[----:B------:R-:W-:-:S05]  /*2bad0*/  LOP3.LUT R29, R29, 0x40, RZ, 0x3c, !PT ;  /* 0x000000401d1d7812 */ /* 0x000fca00078e3cff */
[----:B--2---:R-:W-:Y:S04]  /*2bae0*/  STS.U16 [R29+UR5+0x1e00], R27 ;  /* 0x001e001b1d007988 */ /* 0x004fe80008000405 */
[----:B------:R-:W-:Y:S04]  /*2baf0*/  STS.U16 [R29+UR5+0x2200], R25 ;  /* 0x002200191d007988 */ /* 0x000fe80008000405 */
[----:B------:R-:W-:Y:S04]  /*2bb00*/  STS.U16 [R29+UR5+0x2600], R23 ;  /* 0x002600171d007988 */ /* 0x000fe80008000405 */
[----:B----4-:R-:W-:Y:S04]  /*2bb10*/  STS.U16 [R29+UR5+0x2a00], R21 ;  /* 0x002a00151d007988 */ /* 0x010fe80008000405 */
[----:B------:R-:W-:Y:S04]  /*2bb20*/  STS.U16 [R29+UR5+0x2e00], R19 ;  /* 0x002e00131d007988 */ /* 0x000fe80008000405 */
[----:B------:R-:W-:Y:S04]  /*2bb30*/  STS.U16 [R29+UR5+0x3200], R17 ;  /* 0x003200111d007988 */ /* 0x000fe80008000405 */
[----:B------:R-:W-:Y:S04]  /*2bb40*/  STS.U16 [R29+UR5+0x3600], R13 ;  /* 0x0036000d1d007988 */ /* 0x000fe80008000405 */
[----:B------:R-:W-:Y:S04]  /*2bb50*/  STS.U16 [R29+UR5+0x3a00], R12 ;  /* 0x003a000c1d007988 */ /* 0x000fe80008000405 */
[----:B------:R-:W-:Y:S04]  /*2bb60*/  STS.U16 [R29+UR5+0x3e00], R11 ;  /* 0x003e000b1d007988 */ /* 0x000fe80008000405 */
[----:B------:R-:W-:Y:S04]  /*2bb70*/  STS.U16 [R29+UR5+0x4200], R16 ;  /* 0x004200101d007988 */ /* 0x000fe80008000405 */
[----:B------:R0:W-:Y:S04]  /*2bb80*/  STS.U16 [R29+UR5+0x4600], R3 ;  /* 0x004600031d007988 */ /* 0x0001e80008000405 */
[----:B------:R1:W-:Y:S04]  /*2bb90*/  STS.U16 [R29+UR5+0x4a00], R4 ;  /* 0x004a00041d007988 */ /* 0x0003e80008000405 */
[----:B------:R2:W-:Y:S04]  /*2bba0*/  STS.U16 [R29+UR5+0x4e00], R5 ;  /* 0x004e00051d007988 */ /* 0x0005e80008000405 */
[----:B------:R3:W-:Y:S04]  /*2bbb0*/  STS.U16 [R29+UR5+0x5200], R6 ;  /* 0x005200061d007988 */ /* 0x0007e80008000405 */
[----:B------:R4:W-:Y:S04]  /*2bbc0*/  STS.U16 [R29+UR5+0x5600], R18 ;  /* 0x005600121d007988 */ /* 0x0009e80008000405 */
[----:B------:R-:W-:Y:S04]  /*2bbd0*/  STS.U16 [R29+UR5+0x5a00], R0 ;  /* 0x005a00001d007988 */ /* 0x000fe80008000405 */
[----:B------:R-:W-:Y:S04]  /*2bbe0*/  STS.U16 [R29+UR5+0x5e00], R22 ;  /* 0x005e00161d007988 */ /* 0x000fe80008000405 */
[----:B0-----:R-:W4:Y:S04]  /*2bbf0*/  LDL.LU R3, [R1+0x588] ;  /* 0x0005880001037983 */ /* 0x001f280000300800 */
[----:B-1----:R-:W4:Y:S04]  /*2bc00*/  LDL.LU R4, [R1+0x57c] ;  /* 0x00057c0001047983 */ /* 0x002f280000300800 */
[----:B--2---:R-:W2:Y:S04]  /*2bc10*/  LDL.LU R5, [R1+0x570] ;  /* 0x0005700001057983 */ /* 0x004ea80000300800 */
[----:B---3--:R-:W3:Y:S04]  /*2bc20*/  LDL.LU R6, [R1+0x564] ;  /* 0x0005640001067983 */ /* 0x008ee80000300800 */
[----:B------:R0:W-:Y:S04]  /*2bc30*/  STS.U16 [R29+UR5+0x6200], R24 ;  /* 0x006200181d007988 */ /* 0x0001e80008000405 */
[----:B----4-:R-:W4:Y:S04]  /*2bc40*/  LDL.LU R18, [R1+0x558] ;  /* 0x0005580001127983 */ /* 0x010f280000300800 */
[----:B0-----:R-:W4:Y:S04]  /*2bc50*/  LDL.LU R24, [R1+0x54c] ;  /* 0x00054c0001187983 */ /* 0x001f280000300800 */
[----:B------:R-:W4:Y:S04]  /*2bc60*/  LDL.LU R14, [R1+0x4e0] ;  /* 0x0004e000010e7983 */ /* 0x000f280000300800 */
        /* <DEDUP_REMOVED lines=11> */
[----:B------:R0:W-:Y:S04]  /*2bd20*/  STS.U16 [R29+UR5+0x6600], R28 ;  /* 0x0066001c1d007988 */ /* 0x0001e80008000405 */
[----:B------:R-:W4:Y:S04]  /*2bd30*/  LDL.LU R22, [R1+0x14] ;  /* 0x0000140001167983 */ /* 0x000f280000300800 */
[----:B------:R1:W-:Y:S04]  /*2bd40*/  STS.U16 [R29+UR5+0x6a00], R26 ;  /* 0x006a001a1d007988 */ /* 0x0003e80008000405 */
[----:B------:R0:W-:Y:S04]  /*2bd50*/  STS.U16 [R29+UR5+0x6e00], R20 ;  /* 0x006e00141d007988 */ /* 0x0001e80008000405 */
[----:B------:R0:W-:Y:S04]  /*2bd60*/  STS.U16 [R29+UR5+0x7200], R10 ;  /* 0x0072000a1d007988 */ /* 0x0001e80008000405 */
[----:B------:R1:W-:Y:S04]  /*2bd70*/  STS.U16 [R29+UR5+0x7600], R9 ;  /* 0x007600091d007988 */ /* 0x0003e80008000405 */
[----:B------:R1:W-:Y:S04]  /*2bd80*/  STS.U16 [R29+UR5+0x7a00], R8 ;  /* 0x007a00081d007988 */ /* 0x0003e80008000405 */
[----:B0-----:R-:W4:Y:S04]  /*2bd90*/  LDL.LU R28, [R1+0x4] ;  /* 0x00000400011c7983 */ /* 0x001f280000300800 */
[----:B-1----:R-:W4:Y:S04]  /*2bda0*/  LDL.LU R26, [R1+0x4f0] ;  /* 0x0004f000011a7983 */ /* 0x002f280000300800 */
[----:B------:R-:W4:Y:S04]  /*2bdb0*/  LDL.LU R20, [R1+0x500] ;  /* 0x0005000001147983 */ /* 0x000f280000300800 */
[----:B------:R-:W4:Y:S04]  /*2bdc0*/  LDL.LU R10, [R1+0x510] ;  /* 0x00051000010a7983 */ /* 0x000f280000300800 */
[----:B------:R-:W4:Y:S04]  /*2bdd0*/  LDL.LU R9, [R1+0x520] ;  /* 0x0005200001097983 */ /* 0x000f280000300800 */
[----:B------:R-:W4:Y:S04]  /*2bde0*/  LDL.LU R8, [R1+0x530] ;  /* 0x0005300001087983 */ /* 0x000f280000300800 */
[----:B------:R0:W-:Y:S04]  /*2bdf0*/  STS.U16 [R29+UR5+0x7e00], R7 ;  /* 0x007e00071d007988 */ /* 0x0001e80008000405 */
[----:B0-----:R-:W4:Y:S04]  /*2be00*/  LDL.LU R29, [R1+0x240c] ;  /* 0x00240c00011d7983 */ /* 0x001f280000300800 */
[----:B------:R-:W4:Y:S01]  /*2be10*/  LDL.LU R7, [R1+0x540] ;  /* 0x0005400001077983 */ /* 0x000f220000300800 */
[----:B------:R-:W0:Y:S02]  /*2be20*/  S2R R0, SR_TID.X ;  /* 0x0000000000007919 */ /* 0x000e240000002100 */
[----:B0-----:R-:W-:-:S05]  /*2be30*/  LOP3.LUT R0, R0, 0x3f, RZ, 0xc0, !PT ;  /* 0x0000003f00007812 */ /* 0x001fca00078ec0ff */
[----:B------:R-:W-:-:S05]  /*2be40*/  IMAD.SHL.U32 R27, R0, 0x2, RZ ;  /* 0x00000002001b7824 */ /* 0x000fca00078e00ff */
[----:B------:R-:W-:-:S05]  /*2be50*/  LOP3.LUT R27, R27, 0x50, RZ, 0x3c, !PT ;  /* 0x000000501b1b7812 */ /* 0x000fca00078e3cff */
[----:B------:R0:W-:Y:S04]  /*2be60*/  STS.U16 [R27+UR5+0x280], R3 ;  /* 0x000280031b007988 */ /* 0x0001e80008000405 */
[----:B------:R1:W-:Y:S04]  /*2be70*/  STS.U16 [R27+UR5+0x680], R4 ;  /* 0x000680041b007988 */ /* 0x0003e80008000405 */
[----:B--2---:R2:W-:Y:S04]  /*2be80*/  STS.U16 [R27+UR5+0xa80], R5 ;  /* 0x000a80051b007988 */ /* 0x0045e80008000405 */
[----:B---3--:R3:W-:Y:S04]  /*2be90*/  STS.U16 [R27+UR5+0xe80], R6 ;  /* 0x000e80061b007988 */ /* 0x0087e80008000405 */
[----:B----4-:R4:W-:Y:S04]  /*2bea0*/  STS.U16 [R27+UR5+0x1280], R18 ;  /* 0x001280121b007988 */ /* 0x0109e80008000405 */
[----:B0-----:R-:W4:Y:S04]  /*2beb0*/  LDL.LU R3, [R1+0x2408] ;  /* 0x0024080001037983 */ /* 0x001f280000300800 */
[----:B-1----:R-:W4:Y:S04]  /*2bec0*/  LDL.LU R4, [R1+0x2404] ;  /* 0x0024040001047983 */ /* 0x002f280000300800 */
[----:B--2---:R-:W2:Y:S04]  /*2bed0*/  LDL.LU R5, [R1+0x2400] ;  /* 0x0024000001057983 */ /* 0x004ea80000300800 */
[----:B---3--:R-:W3:Y:S04]  /*2bee0*/  LDL.LU R6, [R1+0x23fc] ;  /* 0x0023fc0001067983 */ /* 0x008ee80000300800 */
[----:B------:R0:W-:Y:S04]  /*2bef0*/  STS.U16 [R27+UR5+0x1680], R24 ;  /* 0x001680181b007988 */ /* 0x0001e80008000405 */
[----:B----4-:R-:W4:Y:S04]  /*2bf00*/  LDL.LU R18, [R1+0x23f8] ;  /* 0x0023f80001127983 */ /* 0x010f280000300800 */
[----:B0-----:R-:W2:Y:S04]  /*2bf10*/  LDL.LU R24, [R1+0x23f4] ;  /* 0x0023f40001187983 */ /* 0x001ea80000300800 */
        /* <DEDUP_REMOVED lines=10> */
[----:B------:R-:W-:Y:S04]  /*2bfc0*/  STS.U16 [R27+UR5+0x4280], R23 ;  /* 0x004280171b007988 */ /* 0x000fe80008000405 */
[----:B------:R-:W-:Y:S04]  /*2bfd0*/  STS.U16 [R27+UR5+0x4680], R21 ;  /* 0x004680151b007988 */ /* 0x000fe80008000405 */
[----:B------:R-:W-:Y:S04]  /*2bfe0*/  STS.U16 [R27+UR5+0x4a80], R19 ;  /* 0x004a80131b007988 */ /* 0x000fe80008000405 */
[----:B------:R1:W-:Y:S04]  /*2bff0*/  STS.U16 [R27+UR5+0x4e80], R17 ;  /* 0x004e80111b007988 */ /* 0x0003e80008000405 */
[----:B------:R0:W-:Y:S04]  /*2c000*/  STS.U16 [R27+UR5+0x5280], R13 ;  /* 0x0052800d1b007988 */ /* 0x0001e80008000405 */
[----:B------:R1:W-:Y:S04]  /*2c010*/  STS.U16 [R27+UR5+0x5680], R12 ;  /* 0x0056800c1b007988 */ /* 0x0003e80008000405 */
[----:B------:R1:W-:Y:S04]  /*2c020*/  STS.U16 [R27+UR5+0x5a80], R11 ;  /* 0x005a800b1b007988 */ /* 0x0003e80008000405 */
[----:B0-----:R-:W3:Y:S04]  /*2c030*/  LDL.LU R25, [R1+0x584] ;  /* 0x0005840001197983 */ /* 0x001ee80000300800 */
[----:B------:R0:W-:Y:S04]  /*2c040*/  STS.U16 [R27+UR5+0x5e80], R16 ;  /* 0x005e80101b007988 */ /* 0x0001e80008000405 */
[----:B------:R0:W-:Y:S04]  /*2c050*/  STS.U16 [R27+UR5+0x6280], R22 ;  /* 0x006280161b007988 */ /* 0x0001e80008000405 */
[----:B-1----:R-:W3:Y:S04]  /*2c060*/  LDL.LU R17, [R1+0x578] ;  /* 0x0005780001117983 */ /* 0x002ee80000300800 */
[----:B------:R-:W3:Y:S04]  /*2c070*/  LDL.LU R13, [R1+0x56c] ;  /* 0x00056c00010d7983 */ /* 0x000ee80000300800 */
[----:B------:R-:W3:Y:S04]  /*2c080*/  LDL.LU R12, [R1+0x560] ;  /* 0x00056000010c7983 */ /* 0x000ee80000300800 */
[----:B------:R-:W3:Y:S04]  /*2c090*/  LDL.LU R11, [R1+0x554] ;  /* 0x00055400010b7983 */ /* 0x000ee80000300800 */
[----:B0-----:R-:W3:Y:S04]  /*2c0a0*/  LDL.LU R16, [R1+0x548] ;  /* 0x0005480001107983 */ /* 0x001ee80000300800 */
        /* <DEDUP_REMOVED lines=12> */
[----:B------:R0:W-:Y:S04]  /*2c170*/  STS.U16 [R27+UR5+0x6680], R28 ;  /* 0x0066801c1b007988 */ /* 0x0001e80008000405 */
[----:B------:R-:W3:Y:S04]  /*2c180*/  LDL.LU R19, [R1+0x10] ;  /* 0x0000100001137983 */ /* 0x000ee80000300800 */
[----:B0-----:R-:W3:Y:S01]  /*2c190*/  LDL.LU R28, [R1] ;  /* 0x00000000011c7983 */ /* 0x001ee20000300800 */
[----:B------:R-:W-:-:S05]  /*2c1a0*/  IMAD.SHL.U32 R0, R0, 0x2, RZ ;  /* 0x0000000200007824 */ /* 0x000fca00078e00ff */
[----:B------:R-:W-:Y:S01]  /*2c1b0*/  LOP3.LUT R0, R0, 0x60, RZ, 0x3c, !PT ;  /* 0x0000006000007812 */ /* 0x000fe200078e3cff */
[----:B--2---:R0:W-:Y:S04]  /*2c1c0*/  STS.U16 [R27+UR5+0x6a80], R24 ;  /* 0x006a80181b007988 */ /* 0x0041e80008000405 */
[----:B----4-:R1:W-:Y:S04]  /*2c1d0*/  STS.U16 [R27+UR5+0x6e80], R18 ;  /* 0x006e80121b007988 */ /* 0x0103e80008000405 */
[----:B---3--:R2:W-:Y:S04]  /*2c1e0*/  STS.U16 [R27+UR5+0x7280], R6 ;  /* 0x007280061b007988 */ /* 0x0085e80008000405 */
[----:B------:R3:W-:Y:S04]  /*2c1f0*/  STS.U16 [R27+UR5+0x7680], R5 ;  /* 0x007680051b007988 */ /* 0x0007e80008000405 */
[----:B------:R4:W-:Y:S04]  /*2c200*/  STS.U16 [R27+UR5+0x7a80], R4 ;  /* 0x007a80041b007988 */ /* 0x0009e80008000405 */
[----:B------:R2:W-:Y:S04]  /*2c210*/  STS.U16 [R27+UR5+0x7e80], R3 ;  /* 0x007e80031b007988 */ /* 0x0005e80008000405 */
[----:B0-----:R-:W3:Y:S04]  /*2c220*/  LDL.LU R24, [R1+0x4dc] ;  /* 0x0004dc0001187983 */ /* 0x001ee80000300800 */
[----:B-1----:R-:W3:Y:S04]  /*2c230*/  LDL.LU R18, [R1+0x4ec] ;  /* 0x0004ec0001127983 */ /* 0x002ee80000300800 */
[----:B--2---:R-:W2:Y:S04]  /*2c240*/  LDL.LU R6, [R1+0x4fc] ;  /* 0x0004fc0001067983 */ /* 0x004ea80000300800 */
[----:B---3--:R-:W3:Y:S04]  /*2c250*/  LDL.LU R5, [R1+0x50c] ;  /* 0x00050c0001057983 */ /* 0x008ee80000300800 */
[----:B----4-:R-:W4:Y:S04]  /*2c260*/  LDL.LU R4, [R1+0x51c] ;  /* 0x00051c0001047983 */ /* 0x010f280000300800 */
[----:B------:R-:W2:Y:S04]  /*2c270*/  LDL.LU R27, [R1+0x23f0] ;  /* 0x0023f000011b7983 */ /* 0x000ea80000300800 */
[----:B------:R-:W2:Y:S04]  /*2c280*/  LDL.LU R3, [R1+0x52c] ;  /* 0x00052c0001037983 */ /* 0x000ea80000300800 */
        /* <DEDUP_REMOVED lines=10> */
[----:B------:R1:W-:Y:S04]  /*2c330*/  STS.U16 [R0+UR5+0x1b00], R22 ;  /* 0x001b001600007988 */ /* 0x0003e80008000405 */
[----:B0-----:R-:W3:Y:S04]  /*2c340*/  LDL.LU R11, [R1+0x23dc] ;  /* 0x0023dc00010b7983 */ /* 0x001ee80000300800 */
[----:B------:R-:W3:Y:S04]  /*2c350*/  LDL.LU R16, [R1+0x23d8] ;  /* 0x0023d80001107983 */ /* 0x000ee80000300800 */
[----:B-1----:R-:W3:Y:S04]  /*2c360*/  LDL.LU R22, [R1+0x23d4] ;  /* 0x0023d40001167983 */ /* 0x002ee80000300800 */
[----:B--2---:R-:W-:Y:S04]  /*2c370*/  STS.U16 [R0+UR5+0x1f00], R3 ;  /* 0x001f000300007988 */ /* 0x004fe80008000405 */
[----:B----4-:R-:W-:Y:S04]  /*2c380*/  STS.U16 [R0+UR5+0x2300], R4 ;  /* 0x0023000400007988 */ /* 0x010fe80008000405 */
[----:B---3--:R-:W-:Y:S04]  /*2c390*/  STS.U16 [R0+UR5+0x2700], R5 ;  /* 0x0027000500007988 */ /* 0x008fe80008000405 */
        /* <DEDUP_REMOVED lines=44> */
[----:B------:R-:W2:Y:S04]  /*2c660*/  LDL.LU R12, [R1+0x538] ;  /* 0x00053800010c7983 */ /* 0x000ea80000300800 */
[----:B------:R-:W2:Y:S04]  /*2c670*/  LDL.LU R13, [R1+0x544] ;  /* 0x00054400010d7983 */ /* 0x000ea80000300800 */
[----:B------:R-:W4:Y:S04]  /*2c680*/  LDL.LU R0, [R1+0x23d0] ;  /* 0x0023d00001007983 */ /* 0x000f280000300800 */
[----:B------:R-:W2:Y:S04]  /*2c690*/  LDL.LU R17, [R1+0x550] ;  /* 0x0005500001117983 */ /* 0x000ea80000300800 */
[----:B----4-:R0:W-:Y:S04]  /*2c6a0*/  STS.U16 [R0+UR5+0x380], R23 ;  /* 0x0003801700007988 */ /* 0x0101e80008000405 */
[----:B------:R1:W-:Y:S04]  /*2c6b0*/  STS.U16 [R0+UR5+0x780], R21 ;  /* 0x0007801500007988 */ /* 0x0003e80008000405 */
[----:B--2---:R2:W-:Y:S04]  /*2c6c0*/  STS.U16 [R0+UR5+0xb80], R19 ;  /* 0x000b801300007988 */ /* 0x0045e80008000405 */
[----:B---3--:R3:W-:Y:S04]  /*2c6d0*/  STS.U16 [R0+UR5+0xf80], R28 ;  /* 0x000f801c00007988 */ /* 0x0087e80008000405 */
[----:B0-----:R-:W4:Y:S04]  /*2c6e0*/  LDL.LU R23, [R1+0x23cc] ;  /* 0x0023cc0001177983 */ /* 0x001f280000300800 */
[----:B-1----:R-:W4:Y:S04]  /*2c6f0*/  LDL.LU R21, [R1+0x23c8] ;  /* 0x0023c80001157983 */ /* 0x002f280000300800 */
[----:B--2---:R-:W2:Y:S04]  /*2c700*/  LDL.LU R19, [R1+0x23c4] ;  /* 0x0023c40001137983 */ /* 0x004ea80000300800 */
[----:B---3--:R-:W3:Y:S04]  /*2c710*/  LDL.LU R28, [R1+0x23c0] ;  /* 0x0023c000011c7983 */ /* 0x008ee80000300800 */
        /* <DEDUP_REMOVED lines=8> */
[----:B0-----:R-:W4:Y:S04]  /*2c7a0*/  LDL R4, [R1+0x4d4] ;  /* 0x0004d40001047983 */ /* 0x001f280000100800 */
        /* <DEDUP_REMOVED lines=12> */
[----:B------:R0:W-:Y:S02]  /*2c870*/  STS.U16 [R0+UR5+0x6380], R2 ;  /* 0x0063800200007988 */ /* 0x0001e40008000405 */
[----:B0-----:R-:W0:Y:S02]  /*2c880*/  S2R R2, SR_TID.X ;  /* 0x0000000000027919 */ /* 0x001e240000002100 */
[C---:B0-----:R-:W-:Y:S01]  /*2c890*/  LOP3.LUT R20, R2.reuse, 0x7, RZ, 0xc0, !PT ;  /* 0x0000000702147812 */ /* 0x041fe200078ec0ff */
[----:B------:R-:W-:-:S04]  /*2c8a0*/  IMAD.SHL.U32 R22, R2, 0x40, RZ ;  /* 0x0000004002167824 */ /* 0x000fc800078e00ff */
[----:B------:R-:W-:Y:S01]  /*2c8b0*/  IMAD R20, R20, 0x90, RZ ;  /* 0x0000009014147824 */ /* 0x000fe200078e02ff */
[----:B---3--:R-:W-:Y:S04]  /*2c8c0*/  STS.U16 [R0+UR5+0x6780], R28 ;  /* 0x0067801c00007988 */ /* 0x008fe80008000405 */
[----:B--2---:R-:W-:Y:S04]  /*2c8d0*/  STS.U16 [R0+UR5+0x6b80], R19 ;  /* 0x006b801300007988 */ /* 0x004fe80008000405 */
[----:B----4-:R-:W-:Y:S04]  /*2c8e0*/  STS.U16 [R0+UR5+0x6f80], R21 ;  /* 0x006f801500007988 */ /* 0x010fe80008000405 */
[----:B------:R0:W-:Y:S04]  /*2c8f0*/  STS.U16 [R0+UR5+0x7380], R23 ;  /* 0x0073801700007988 */ /* 0x0001e80008000405 */
[----:B------:R-:W-:Y:S04]  /*2c900*/  STS.U16 [R0+UR5+0x7780], R25 ;  /* 0x0077801900007988 */ /* 0x000fe80008000405 */
[----:B------:R-:W-:Y:S04]  /*2c910*/  STS.U16 [R0+UR5+0x7b80], R27 ;  /* 0x007b801b00007988 */ /* 0x000fe80008000405 */
[----:B------:R-:W-:Y:S01]  /*2c920*/  STS.U16 [R0+UR5+0x7f80], R29 ;  /* 0x007f801d00007988 */ /* 0x000fe20008000405 */
[----:B------:R-:W-:Y:S06]  /*2c930*/  BAR.SYNC.DEFER_BLOCKING 0x0 ;  /* 0x0000000000007b1d */ /* 0x000fec0000010000 */
[----:B------:R-:W1:Y:S01]  /*2c940*/  LDSM.16.M88.4 R8, [R4+UR5] ;  /* 0x000000050408783b */ /* 0x000e620008000200 */
[----:B0-----:R-:W-:-:S03]  /*2c950*/  IMAD.SHL.U32 R23, R2, 0x2, RZ ;  /* 0x0000000202177824 */ /* 0x001fc600078e00ff */
[----:B------:R-:W0:Y:S02]  /*2c960*/  LDSM.16.M88.4 R12, [R4+UR5+0x800] ;  /* 0x00080005040c783b */ /* 0x000e240008000200 */
[----:B------:R-:W-:-:S04]  /*2c970*/  LOP3.LUT R24, R20, 0x10, R23, 0x78, !PT ;  /* 0x0000001014187812 */ /* 0x000fc800078e7817 */
[----:B------:R-:W-:-:S05]  /*2c980*/  LOP3.LUT R24, R24, 0x400, R22, 0xf8, !PT ;  /* 0x0000040018187812 */ /* 0x000fca00078ef816 */
[----:B------:R-:W-:Y:S04]  /*2c990*/  STL [R1+0x20f8], R24 ;  /* 0x0020f81801007387 */ /* 0x000fe80000100800 */
[----:B------:R-:W-:Y:S04]  /*2c9a0*/  LDSM.16.MT88.4 R16, [R24+UR5+0x8000] ;  /* 0x008000051810783b */ /* 0x000fe80008004200 */
[----:B------:R-:W-:Y:S04]  /*2c9b0*/  LDSM.16.M88.4 R24, [R4+UR5+0x1000] ;  /* 0x001000050418783b */ /* 0x000fe80008000200 */
[----:B-1----:R-:W-:Y:S01]  /*2c9c0*/  STL.64 [R1+0xc0], R8 ;  /* 0x0000c00801007387 */ /* 0x002fe20000100a00 */
[----:B------:R-:W-:-:S03]  /*2c9d0*/  IMAD.MOV.U32 R21, RZ, RZ, R8 ;  /* 0x000000ffff157224 */ /* 0x000fc600078e0008 */
[----:B------:R-:W-:Y:S01]  /*2c9e0*/  STL.64 [R1+0xc8], R10 ;  /* 0x0000c80a01007387 */ /* 0x000fe20000100a00 */
[----:B------:R-:W-:-:S03]  /*2c9f0*/  IMAD.MOV.U32 R29, RZ, RZ, R9 ;  /* 0x000000ffff1d7224 */ /* 0x000fc600078e0009 */
[----:B------:R-:W1:Y:S04]  /*2ca00*/  LDSM.16.M88.4 R8, [R4+UR5+0x1800] ;  /* 0x001800050408783b */ /* 0x000e680008000200 */
[----:B0-----:R-:W-:Y:S04]  /*2ca10*/  STL.64 [R1+0xb0], R12 ;  /* 0x0000b00c01007387 */ /* 0x001fe80000100a00 */
[----:B------:R-:W-:Y:S04]  /*2ca20*/  STL.64 [R1+0xb8], R14 ;  /* 0x0000b80e01007387 */ /* 0x000fe80000100a00 */
[----:B------:R-:W0:Y:S04]  /*2ca30*/  LDSM.16.M88.4 R12, [R4+UR5+0x2000] ;  /* 0x00200005040c783b */ /* 0x000e280008000200 */
[----:B-1----:R-:W-:Y:S04]  /*2ca40*/  STL.64 [R1+0x90], R8 ;  /* 0x0000900801007387 */ /* 0x002fe80000100a00 */
[----:B------:R-:W-:Y:S04]  /*2ca50*/  STL.64 [R1+0x98], R10 ;  /* 0x0000980a01007387 */ /* 0x000fe80000100a00 */
[----:B------:R-:W1:Y:S04]  /*2ca60*/  LDSM.16.M88.4 R8, [R4+UR5+0x2800] ;  /* 0x002800050408783b */ /* 0x000e680008000200 */
[----:B------:R-:W-:Y:S04]  /*2ca70*/  STL.64 [R1+0xa8], R26 ;  /* 0x0000a81a01007387 */ /* 0x000fe80000100a00 */
[----:B0-----:R-:W-:Y:S04]  /*2ca80*/  STL.64 [R1+0x80], R12 ;  /* 0x0000800c01007387 */ /* 0x001fe80000100a00 */
[----:B------:R-:W-:Y:S04]  /*2ca90*/  STL.64 [R1+0x88], R14 ;  /* 0x0000880e01007387 */ /* 0x000fe80000100a00 */
[----:B------:R-:W-:Y:S04]  /*2caa0*/  STL.64 [R1+0x23b0], R24 ;  /* 0x0023b01801007387 */ /* 0x000fe80000100a00 */
[----:B------:R-:W-:Y:S04]  /*2cab0*/  LDSM.16.M88.4 R24, [R4+UR5+0x4000] ;  /* 0x004000050418783b */ /* 0x000fe80008000200 */
[----:B------:R-:W-:Y:S04]  /*2cac0*/  LDSM.16.M88.4 R12, [R4+UR5+0x5000] ;  /* 0x00500005040c783b */ /* 0x000fe80008000200 */
[----:B-1----:R-:W-:Y:S04]  /*2cad0*/  STL.64 [R1+0x70], R8 ;  /* 0x0000700801007387 */ /* 0x002fe80000100a00 */
[----:B------:R-:W-:Y:S04]  /*2cae0*/  STL.64 [R1+0x78], R10 ;  /* 0x0000780a01007387 */ /* 0x000fe80000100a00 */
[----:B------:R-:W0:Y:S04]  /*2caf0*/  LDSM.16.M88.4 R8, [R4+UR5+0x3000] ;  /* 0x003000050408783b */ /* 0x000e280008000200 */
[----:B0-----:R-:W-:Y:S01]  /*2cb00*/  STL.64 [R1+0x60], R8 ;  /* 0x0000600801007387 */ /* 0x001fe20000100a00 */
[----:B------:R-:W-:-:S03]  /*2cb10*/  IMAD.MOV.U32 R28, RZ, RZ, R8 ;  /* 0x000000ffff1c7224 */ /* 0x000fc600078e0008 */
[----:B------:R-:W-:Y:S01]  /*2cb20*/  STL.64 [R1+0x68], R10 ;  /* 0x0000680a01007387 */ /* 0x000fe20000100a00 */
[----:B------:R-:W-:-:S03]  /*2cb30*/  IMAD.MOV.U32 R3, RZ, RZ, R9 ;  /* 0x000000ffff037224 */ /* 0x000fc600078e0009 */
[----:B------:R-:W0:Y:S04]  /*2cb40*/  LDSM.16.M88.4 R8, [R4+UR5+0x3800] ;  /* 0x003800050408783b */ /* 0x000e280008000200 */
[----:B0-----:R-:W-:Y:S01]  /*2cb50*/  STL.64 [R1+0x50], R8 ;  /* 0x0000500801007387 */ /* 0x001fe20000100a00 */
[----:B------:R-:W-:-:S03]  /*2cb60*/  IMAD.MOV.U32 R2, RZ, RZ, R8 ;  /* 0x000000ffff027224 */ /* 0x000fc600078e0008 */
[----:B------:R-:W-:Y:S01]  /*2cb70*/  STL.64 [R1+0x58], R10 ;  /* 0x0000580a01007387 */ /* 0x000fe20000100a00 */
[----:B------:R-:W-:-:S03]  /*2cb80*/  IMAD.MOV.U32 R0, RZ, RZ, R9 ;  /* 0x000000ffff007224 */ /* 0x000fc600078e0009 */
[----:B------:R-:W0:Y:S04]  /*2cb90*/  LDSM.16.M88.4 R8, [R4+UR5+0x4800] ;  /* 0x004800050408783b */ /* 0x000e280008000200 */
[----:B------:R-:W-:Y:S04]  /*2cba0*/  STL.64 [R1+0x40], R24 ;  /* 0x0000401801007387 */ /* 0x000fe80000100a00 */
[----:B------:R-:W-:Y:S04]  /*2cbb0*/  STL.64 [R1+0x48], R26 ;  /* 0x0000481a01007387 */ /* 0x000fe80000100a00 */
[----:B------:R-:W1:Y:S04]  /*2cbc0*/  LDSM.16.M88.4 R24, [R4+UR5+0x5800] ;  /* 0x005800050418783b */ /* 0x000e680008000200 */
[----:B0-----:R-:W-:Y:S04]  /*2cbd0*/  STL.64 [R1+0x30], R8 ;  /* 0x0000300801007387 */ /* 0x001fe80000100a00 */
[----:B------:R-:W-:Y:S04]  /*2cbe0*/  STL.64 [R1+0x38], R10 ;  /* 0x0000380a01007387 */ /* 0x000fe80000100a00 */
[----:B------:R-:W-:Y:S04]  /*2cbf0*/  STL.64 [R1+0x20], R12 ;  /* 0x0000200c01007387 */ /* 0x000fe80000100a00 */
[----:B------:R-:W-:Y:S04]  /*2cc00*/  STL.64 [R1+0x28], R14 ;  /* 0x0000280e01007387 */ /* 0x000fe80000100a00 */
[----:B------:R-:W0:Y:S04]  /*2cc10*/  LDSM.16.M88.4 R12, [R4+UR5+0x6800] ;  /* 0x00680005040c783b */ /* 0x000e280008000200 */
[----:B------:R-:W2:Y:S04]  /*2cc20*/  LDSM.16.M88.4 R8, [R4+UR5+0x6000] ;  /* 0x006000050408783b */ /* 0x000ea80008000200 */
[----:B-1----:R-:W-:Y:S04]  /*2cc30*/  STL.64 [R1+0x10], R24 ;  /* 0x0000101801007387 */ /* 0x002fe80000100a00 */
[----:B------:R-:W-:Y:S04]  /*2cc40*/  STL.64 [R1+0x18], R26 ;  /* 0x0000181a01007387 */ /* 0x000fe80000100a00 */
[----:B0-----:R-:W-:Y:S04]  /*2cc50*/  STL [R1+0x1fd4], R14 ;  /* 0x001fd40e01007387 */ /* 0x001fe80000100800 */
[----:B--2---:R-:W-:Y:S04]  /*2cc60*/  STL.64 [R1], R8 ;  /* 0x0000000801007387 */ /* 0x004fe80000100a00 */
[----:B------:R-:W-:Y:S04]  /*2cc70*/  STL.64 [R1+0x8], R10 ;  /* 0x0000080a01007387 */ /* 0x000fe80000100a00 */
[----:B------:R-:W0:Y:S04]  /*2cc80*/  LDSM.16.M88.4 R8, [R4+UR5+0x7000] ;  /* 0x007000050408783b */ /* 0x000e280008000200 */
[----:B------:R-:W-:Y:S04]  /*2cc90*/  STL [R1+0x1fd0], R15 ;  /* 0x001fd00f01007387 */ /* 0x000fe80000100800 */
[----:B------:R1:W-:Y:S04]  /*2cca0*/  STL.64 [R1+0x23b8], R12 ;  /* 0x0023b80c01007387 */ /* 0x0003e80000100a00 */
[----:B------:R-:W2:Y:S04]  /*2ccb0*/  LDSM.16.M88.4 R4, [R4+UR5+0x7800] ;  /* 0x007800050404783b */ /* 0x000ea80008000200 */
[----:B-1----:R-:W3:Y:S04]  /*2ccc0*/  LDL.LU.64 R12, [R1+0x350] ;  /* 0x00035000010c7983 */ /* 0x002ee80000300a00 */
[----:B------:R-:W3:Y:S04]  /*2ccd0*/  LDL.LU.64 R14, [R1+0x358] ;  /* 0x00035800010e7983 */ /* 0x000ee80000300a00 */
[----:B0-----:R-:W-:Y:S04]  /*2cce0*/  STL [R1+0x1fac], R10 ;  /* 0x001fac0a01007387 */ /* 0x001fe80000100800 */
[----:B------:R-:W-:Y:S04]  /*2ccf0*/  STL [R1+0x1fa8], R11 ;  /* 0x001fa80b01007387 */ /* 0x000fe80000100800 */
[----:B------:R0:W-:Y:S04]  /*2cd00*/  STL.64 [R1+0x2398], R8 ;  /* 0x0023980801007387 */ /* 0x0001e80000100a00 */
[----:B------:R-:W4:Y:S04]  /*2cd10*/  LDL.LU.64 R24, [R1+0x340] ;  /* 0x0003400001187983 */ /* 0x000f280000300a00 */
[----:B------:R-:W4:Y:S04]  /*2cd20*/  LDL.LU.64 R26, [R1+0x348] ;  /* 0x00034800011a7983 */ /* 0x000f280000300a00 */
[----:B0-----:R-:W2:Y:S04]  /*2cd30*/  LDL.LU.64 R8, [R1+0x320] ;  /* 0x0003200001087983 */ /* 0x001ea80000300a00 */
[----:B------:R-:W2:Y:S01]  /*2cd40*/  LDL.LU.64 R10, [R1+0x328] ;  /* 0x00032800010a7983 */ /* 0x000ea20000300a00 */
[----:B------:R-:W-:-:S04]  /*2cd50*/  LOP3.LUT R20, R20, 0x10, R23, 0x78, !PT ;  /* 0x0000001014147812 */ /* 0x000fc800078e7817 */
[----:B------:R-:W-:-:S04]  /*2cd60*/  LOP3.LUT R20, R20, 0x400, R22, 0xf8, !PT ;  /* 0x0000040014147812 */ /* 0x000fc800078ef816 */
[----:B------:R-:W-:Y:S01]  /*2cd70*/  LOP3.LUT R20, R20, 0x20, RZ, 0x3c, !PT ;  /* 0x0000002014147812 */ /* 0x000fe200078e3cff */
[----:B--2---:R-:W-:Y:S04]  /*2cd80*/  STL.64 [R1+0x23a8], R10 ;  /* 0x0023a80a01007387 */ /* 0x004fe80000100a00 */
[----:B------:R0:W-:Y:S04]  /*2cd90*/  STL.64 [R1+0x23a0], R8 ;  /* 0x0023a00801007387 */ /* 0x0001e80000100a00 */
[----:B0-----:R-:W2:Y:S04]  /*2cda0*/  LDL.LU.64 R8, [R1+0x330] ;  /* 0x0003300001087983 */ /* 0x001ea80000300a00 */
[----:B------:R-:W2:Y:S04]  /*2cdb0*/  LDL.LU.64 R10, [R1+0x338] ;  /* 0x00033800010a7983 */ /* 0x000ea80000300a00 */
[----:B------:R-:W-:Y:S04]  /*2cdc0*/  STL [R1+0x22f4], R4 ;  /* 0x0022f40401007387 */ /* 0x000fe80000100800 */
[----:B------:R-:W-:Y:S04]  /*2cdd0*/  STL [R1+0x22f0], R5 ;  /* 0x0022f00501007387 */ /* 0x000fe80000100800 */
[----:B------:R0:W-:Y:S02]  /*2cde0*/  STL [R1+0x1ef8], R6 ;  /* 0x001ef80601007387 */ /* 0x0001e40000100800 */
[----:B0-----:R-:W-:-:S02]  /*2cdf0*/  IMAD.MOV.U32 R6, RZ, RZ, R21 ;  /* 0x000000ffff067224 */ /* 0x001fc400078e0015 */
[----:B------:R-:W0:Y:S04]  /*2ce00*/  LDSM.16.MT88.4 R20, [R20+UR5+0x8000] ;  /* 0x008000051414783b */ /* 0x000e280008004200 */
[----:B------:R-:W-:Y:S04]  /*2ce10*/  STL [R1+0x1ee0], R7 ;  /* 0x001ee00701007387 */ /* 0x000fe80000100800 */
[----:B------:R-:W4:Y:S04]  /*2ce20*/  LDL.64 R4, [R1+0xb0] ;  /* 0x0000b00001047983 */ /* 0x000f280000100a00 */
[----:B0-----:R-:W-:Y:S04]  /*2ce30*/  STL.64 [R1+0x2300], R22 ;  /* 0x0023001601007387 */ /* 0x001fe80000100a00 */
[----:B------:R0:W-:Y:S02]  /*2ce40*/  STL.64 [R1+0x22f8], R20 ;  /* 0x0022f81401007387 */ /* 0x0001e40000100a00 */
[----:B0-----:R-:W-:-:S02]  /*2ce50*/  IMAD.MOV.U32 R20, RZ, RZ, R6 ;  /* 0x000000ffff147224 */ /* 0x001fc400078e0006 */
[----:B------:R-:W-:-:S07]  /*2ce60*/  IMAD.MOV.U32 R21, RZ, RZ, R29 ;  /* 0x000000ffff157224 */ /* 0x000fce00078e001d */
[----:B---3--:R-:W-:Y:S01]  /*2ce70*/  HMMA.16816.F32 R20, R16, R20, R12 ;  /* 0x000000141014723c */ /* 0x008fe2000000180c */
[----:B------:R-:W3:-:S15]  /*2ce80*/  LDL.LU.64 R12, [R1+0x23b8] ;  /* 0x0023b800010c7983 */ /* 0x000ede0000300a00 */
[----:B------:R-:W-:-:S03]  /*2ce90*/  NOP ;  /* 0x0000000000007918 */ /* 0x000fc60000000000 */
[----:B------:R-:W-:Y:S02]  /*2cea0*/  IMAD.MOV.U32 R14, RZ, RZ, R22 ;  /* 0x000000ffff0e7224 */ /* 0x000fe400078e0016 */
[----:B------:R-:W-:Y:S01]  /*2ceb0*/  IMAD.MOV.U32 R15, RZ, RZ, R23 ;  /* 0x000000ffff0f7224 */ /* 0x000fe200078e0017 */
[----:B------:R0:W-:Y:S04]  /*2cec0*/  STL.64 [R1+0x350], R20 ;  /* 0x0003501401007387 */ /* 0x0001e80000100a00 */
[----:B0-----:R-:W2:Y:S04]  /*2ced0*/  LDL.LU.64 R20, [R1+0x310] ;  /* 0x0003100001147983 */ /* 0x001ea80000300a00 */
[----:B------:R-:W2:Y:S04]  /*2cee0*/  LDL.LU.64 R22, [R1+0x318] ;  /* 0x0003180001167983 */ /* 0x000ea80000300a00 */
[----:B------:R-:W-:Y:S01]  /*2cef0*/  STL.64 [R1+0x2310], R14 ;  /* 0x0023100e01007387 */ /* 0x000fe20000100a00 */
[----:B----4-:R-:W-:Y:S03]  /*2cf00*/  HMMA.16816.F32 R24, R16, R4, R24 ;  /* 0x000000041018723c */ /* 0x010fe60000001818 */
[----:B---3--:R0:W-:Y:S04]  /*2cf10*/  STL.64 [R1+0x2308], R12 ;  /* 0x0023080c01007387 */ /* 0x0081e80000100a00 */
[----:B0-----:R-:W3:-:S12]  /*2cf20*/  LDL.64 R12, [R1+0x90] ;  /* 0x00009000010c7983 */ /* 0x001ed80000100a00 */
[----:B------:R0:W-:Y:S04]  /*2cf30*/  STL.64 [R1+0x340], R24 ;  /* 0x0003401801007387 */ /* 0x0001e80000100a00 */
[----:B------:R-:W-:Y:S04]  /*2cf40*/  STL [R1+0x348], R26 ;  /* 0x0003481a01007387 */ /* 0x000fe80000100800 */
[----:B0-----:R-:W2:Y:S01]  /*2cf50*/  LDL.LU.64 R24, [R1+0x23b0] ;  /* 0x0023b00001187983 */ /* 0x001ea20000300a00 */
[----:B------:R-:W-:-:S05]  /*2cf60*/  IMAD.MOV.U32 R6, RZ, RZ, R27 ;  /* 0x000000ffff067224 */ /* 0x000fca00078e001b */
[----:B------:R-:W-:Y:S01]  /*2cf70*/  STL [R1+0x2104], R6 ;  /* 0x0021040601007387 */ /* 0x000fe20000100800 */
[----:B--2---:R-:W-:-:S15]  /*2cf80*/  HMMA.16816.F32 R8, R16, R24, R8 ;  /* 0x000000181008723c */ /* 0x004fde0000001808 */
[----:B------:R-:W-:-:S04]  /*2cf90*/  NOP ;  /* 0x0000000000007918 */ /* 0x000fc80000000000 */
[----:B------:R-:W-:Y:S04]  /*2cfa0*/  STL.64 [R1+0x330], R8 ;  /* 0x0003300801007387 */ /* 0x000fe80000100a00 */
[----:B------:R0:W-:Y:S04]  /*2cfb0*/  STL.64 [R1+0x338], R10 ;  /* 0x0003380a01007387 */ /* 0x0001e80000100a00 */
[----:B0-----:R-:W2:Y:S04]  /*2cfc0*/  LDL.LU.64 R10, [R1+0x23a8] ;  /* 0x0023a800010a7983 */ /* 0x001ea80000300a00 */
[----:B------:R-:W2:Y:S01]  /*2cfd0*/  LDL.LU.64 R8, [R1+0x23a0] ;  /* 0x0023a00001087983 */ /* 0x000ea20000300a00 */
[----:B---3--:R-:W-:-:S02]  /*2cfe0*/  IMAD.MOV.U32 R27, RZ, RZ, R12 ;  /* 0x000000ffff1b7224 */ /* 0x008fc400078e000c */
[----:B------:R-:W-:Y:S01]  /*2cff0*/  IMAD.MOV.U32 R26, RZ, RZ, R13 ;  /* 0x000000ffff1a7224 */ /* 0x000fe200078e000d */
[----:B--2---:R-:W-:-:S15]  /*2d000*/  HMMA.16816.F32 R8, R16, R12, R8 ;  /* 0x0000000c1008723c */ /* 0x004fde0000001808 */
[----:B------:R-:W-:-:S04]  /*2d010*/  NOP ;  /* 0x0000000000007918 */ /* 0x000fc80000000000 */
[----:B------:R0:W-:Y:S04]  /*2d020*/  STL.64 [R1+0x320], R8 ;  /* 0x0003200801007387 */ /* 0x0001e80000100a00 */
[----:B------:R-:W-:Y:S04]  /*2d030*/  STL.64 [R1+0x328], R10 ;  /* 0x0003280a01007387 */ /* 0x000fe80000100a00 */
[----:B0-----:R-:W2:Y:S04]  /*2d040*/  LDL.LU.64 R8, [R1+0x2398] ;  /* 0x0023980001087983 */ /* 0x001ea80000300a00 */
[----:B------:R-:W3:Y:S04]  /*2d050*/  LDL.64 R12, [R1] ;  /* 0x00000000010c7983 */ /* 0x000ee80000100a00 */
[----:B---3--:R0:W-:Y:S04]  /*2d060*/  STL.64 [R1+0x2328], R12 ;  /* 0x0023280c01007387 */ /* 0x0081e80000100a00 */
[----:B0-----:R-:W3:Y:S04]  /*2d070*/  LDL.64 R12, [R1+0x80] ;  /* 0x00008000010c7983 */ /* 0x001ee80000100a00 */
[----:B------:R-:W-:Y:S04]  /*2d080*/  STL [R1+0x22cc], R26 ;  /* 0x0022cc1a01007387 */ /* 0x000fe80000100800 */
[----:B------:R-:W-:Y:S01]  /*2d090*/  STL [R1+0x22c8], R27 ;  /* 0x0022c81b01007387 */ /* 0x000fe20000100800 */
[----:B---3--:R-:W-:-:S15]  /*2d0a0*/  HMMA.16816.F32 R20, R16, R12, R20 ;  /* 0x0000000c1014723c */ /* 0x008fde0000001814 */
[----:B------:R-:W-:-:S04]  /*2d0b0*/  NOP ;  /* 0x0000000000007918 */ /* 0x000fc80000000000 */
[----:B------:R0:W-:Y:S04]  /*2d0c0*/  STL.64 [R1+0x310], R20 ;  /* 0x0003101401007387 */ /* 0x0001e80000100a00 */
[----:B------:R-:W-:Y:S04]  /*2d0d0*/  STL [R1+0x318], R22 ;  /* 0x0003181601007387 */ /* 0x000fe80000100800 */
[----:B0-----:R-:W3:Y:S01]  /*2d0e0*/  LDL.64 R20, [R1+0x40] ;  /* 0x0000400001147983 */ /* 0x001ee20000100a00 */
[----:B------:R-:W-:Y:S02]  /*2d0f0*/  IMAD.MOV.U32 R10, RZ, RZ, R23 ;  /* 0x000000ffff0a7224 */ /* 0x000fe400078e0017 */
[----:B------:R-:W-:Y:S01]  /*2d100*/  IMAD.MOV.U32 R6, RZ, RZ, R13 ;  /* 0x000000ffff067224 */ /* 0x000fe200078e000d */
[----:B---3--:R0:W-:Y:S02]  /*2d110*/  STL.64 [R1+0x2370], R20 ;  /* 0x0023701401007387 */ /* 0x0081e40000100a00 */
[----:B0-----:R-:W-:-:S02]  /*2d120*/  IMAD.MOV.U32 R20, RZ, RZ, R28 ;  /* 0x000000ffff147224 */ /* 0x001fc400078e001c */
[----:B------:R-:W-:-:S05]  /*2d130*/  IMAD.MOV.U32 R21, RZ, RZ, R3 ;  /* 0x000000ffff157224 */ /* 0x000fca00078e0003 */
[----:B------:R0:W-:Y:S04]  /*2d140*/  STL.64 [R1+0x2380], R20 ;  /* 0x0023801401007387 */ /* 0x0001e80000100a00 */
[----:B0-----:R-:W3:Y:S04]  /*2d150*/  LDL.LU.64 R20, [R1+0x300] ;  /* 0x0003000001147983 */ /* 0x001ee80000300a00 */
[----:B------:R-:W3:Y:S04]  /*2d160*/  LDL.LU.64 R22, [R1+0x308] ;  /* 0x0003080001167983 */ /* 0x000ee80000300a00 */
[----:B------:R-:W4:Y:S04]  /*2d170*/  LDL.64 R12, [R1+0x10] ;  /* 0x00001000010c7983 */ /* 0x000f280000100a00 */
[----:B----4-:R0:W-:Y:S04]  /*2d180*/  STL.64 [R1+0x2340], R12 ;  /* 0x0023400c01007387 */ /* 0x0101e80000100a00 */
[----:B0-----:R-:W4:Y:S04]  /*2d190*/  LDL.64 R12, [R1+0x20] ;  /* 0x00002000010c7983 */ /* 0x001f280000100a00 */
[----:B----4-:R0:W-:Y:S04]  /*2d1a0*/  STL.64 [R1+0x2358], R12 ;  /* 0x0023580c01007387 */ /* 0x0101e80000100a00 */
[----:B0-----:R-:W4:Y:S04]  /*2d1b0*/  LDL.64 R12, [R1+0x30] ;  /* 0x00003000010c7983 */ /* 0x001f280000100a00 */
[----:B----4-:R0:W-:Y:S02]  /*2d1c0*/  STL.64 [R1+0x2368], R12 ;  /* 0x0023680c01007387 */ /* 0x0101e40000100a00 */
[----:B0-----:R-:W-:-:S02]  /*2d1d0*/  IMAD.MOV.U32 R12, RZ, RZ, R2 ;  /* 0x000000ffff0c7224 */ /* 0x001fc400078e0002 */
[----:B------:R-:W-:-:S05]  /*2d1e0*/  IMAD.MOV.U32 R13, RZ, RZ, R0 ;  /* 0x000000ffff0d7224 */ /* 0x000fca00078e0000 */
[----:B------:R0:W-:Y:S04]  /*2d1f0*/  STL.64 [R1+0x2378], R12 ;  /* 0x0023780c01007387 */ /* 0x0001e80000100a00 */
[----:B0-----:R-:W4:Y:S04]  /*2d200*/  LDL.LU.64 R12, [R1+0x2f0] ;  /* 0x0002f000010c7983 */ /* 0x001f280000300a00 */
[----:B------:R-:W2:Y:S04]  /*2d210*/  LDL.LU.64 R14, [R1+0x2f8] ;  /* 0x0002f800010e7983 */ /* 0x000ea80000300a00 */
[----:B--2---:R-:W-:Y:S04]  /*2d220*/  STL.64 [R1+0x2390], R14 ;  /* 0x0023900e01007387 */ /* 0x004fe80000100a00 */
[----:B----4-:R0:W-:Y:S04]  /*2d230*/  STL.64 [R1+0x2388], R12 ;  /* 0x0023880c01007387 */ /* 0x0101e80000100a00 */
[----:B0-----:R-:W3:Y:S04]  /*2d240*/  LDL.64 R12, [R1+0x70] ;  /* 0x00007000010c7983 */ /* 0x001ee80000100a00 */
[----:B------:R-:W-:Y:S04]  /*2d250*/  STL [R1+0x22d0], R6 ;  /* 0x0022d00601007387 */ /* 0x000fe80000100800 */
[----:B------:R-:W-:Y:S04]  /*2d260*/  STL [R1+0x1fb0], R10 ;  /* 0x001fb00a01007387 */ /* 0x000fe80000100800 */
[----:B------:R-:W2:Y:S01]  /*2d270*/  LDL.LU.64 R14, [R1+0x2390] ;  /* 0x00239000010e7983 */ /* 0x000ea20000300a00 */
[----:B---3--:R-:W-:Y:S01]  /*2d280*/  HMMA.16816.F32 R20, R16, R12, R20 ;  /* 0x0000000c1014723c */ /* 0x008fe20000001814 */
[----:B------:R-:W-:-:S02]  /*2d290*/  IMAD.MOV.U32 R26, RZ, RZ, R12 ;  /* 0x000000ffff1a7224 */ /* 0x000fc400078e000c */
[----:B------:R-:W-:Y:S02]  /*2d2a0*/  IMAD.MOV.U32 R27, RZ, RZ, R13 ;  /* 0x000000ffff1b7224 */ /* 0x000fe400078e000d */
[----:B------:R-:W2:-:S14]  /*2d2b0*/  LDL.LU.64 R12, [R1+0x2388] ;  /* 0x00238800010c7983 */ /* 0x000e9c0000300a00 */
[----:B------:R0:W-:Y:S04]  /*2d2c0*/  STL [R1+0x304], R21 ;  /* 0x0003041501007387 */ /* 0x0001e80000100800 */
[----:B------:R-:W-:Y:S01]  /*2d2d0*/  STL.64 [R1+0x308], R22 ;  /* 0x0003081601007387 */ /* 0x000fe20000100a00 */
[----:B------:R-:W-:-:S03]  /*2d2e0*/  IMAD.MOV.U32 R11, RZ, RZ, R20 ;  /* 0x000000ffff0b7224 */ /* 0x000fc600078e0014 */
[----:B0-----:R-:W2:Y:S04]  /*2d2f0*/  LDL.LU.64 R20, [R1+0x2380] ;  /* 0x0023800001147983 */ /* 0x001ea80000300a00 */
[----:B------:R-:W-:Y:S04]  /*2d300*/  STL [R1+0x22d8], R27 ;  /* 0x0022d81b01007387 */ /* 0x000fe80000100800 */
[----:B------:R-:W-:Y:S04]  /*2d310*/  STL [R1+0x22d4], R26 ;  /* 0x0022d41a01007387 */ /* 0x000fe80000100800 */
[----:B------:R0:W-:Y:S04]  /*2d320*/  STL.64 [R1+0x2360], R24 ;  /* 0x0023601801007387 */ /* 0x0001e80000100a00 */
[----:B0-----:R-:W3:Y:S04]  /*2d330*/  LDL.LU.64 R24, [R1+0x4c0] ;  /* 0x0004c00001187983 */ /* 0x001ee80000300a00 */
[----:B------:R-:W3:Y:S04]  /*2d340*/  LDL.LU.64 R26, [R1+0x4c8] ;  /* 0x0004c800011a7983 */ /* 0x000ee80000300a00 */
[----:B------:R-:W-:Y:S01]  /*2d350*/  STL [R1+0x1fb4], R11 ;  /* 0x001fb40b01007387 */ /* 0x000fe20000100800 */
[----:B--2---:R-:W-:Y:S03]  /*2d360*/  HMMA.16816.F32 R20, R16, R20, R12 ;  /* 0x000000141014723c */ /* 0x004fe6000000180c */
[----:B------:R-:W3:-:S15]  /*2d370*/  LDL.LU.64 R12, [R1+0x2378] ;  /* 0x00237800010c7983 */ /* 0x000ede0000300a00 */
[----:B------:R-:W-:Y:S01]  /*2d380*/  NOP ;  /* 0x0000000000007918 */ /* 0x000fe20000000000 */
[----:B------:R0:W-:Y:S04]  /*2d390*/  STL.64 [R1+0x2f0], R20 ;  /* 0x0002f01401007387 */ /* 0x0001e80000100a00 */
[----:B------:R-:W-:Y:S04]  /*2d3a0*/  STL.64 [R1+0x2f8], R22 ;  /* 0x0002f81601007387 */ /* 0x000fe80000100a00 */
[----:B0-----:R-:W2:Y:S01]  /*2d3b0*/  LDL.LU.64 R20, [R1+0x2370] ;  /* 0x0023700001147983 */ /* 0x001ea20000300a00 */
[----:B---3--:R-:W-:-:S15]  /*2d3c0*/  HMMA.16816.F32 R12, R16, R12, R24 ;  /* 0x0000000c100c723c */ /* 0x008fde0000001818 */
[----:B------:R-:W-:-:S04]  /*2d3d0*/  NOP ;  /* 0x0000000000007918 */ /* 0x000fc80000000000 */
[----:B------:R-:W-:Y:S01]  /*2d3e0*/  IMAD.MOV.U32 R11, RZ, RZ, R14 ;  /* 0x000000ffff0b7224 */ /* 0x000fe200078e000e */
[----:B------:R0:W-:Y:S01]  /*2d3f0*/  STL.64 [R1+0x4c0], R12 ;  /* 0x0004c00c01007387 */ /* 0x0001e20000100a00 */
[----:B------:R-:W-:-:S03]  /*2d400*/  IMAD.MOV.U32 R10, RZ, RZ, R15 ;  /* 0x000000ffff0a7224 */ /* 0x000fc600078e000f */
[----:B0-----:R-:W2:Y:S04]  /*2d410*/  LDL.LU.64 R12, [R1+0x4b0] ;  /* 0x0004b000010c7983 */ /* 0x001ea80000300a00 */
[----:B------:R-:W2:Y:S04]  /*2d420*/  LDL.LU.64 R14, [R1+0x4b8] ;  /* 0x0004b800010e7983 */ /* 0x000ea80000300a00 */
[----:B------:R-:W3:Y:S04]  /*2d430*/  LDL.LU.64 R24, [R1+0x4a0] ;  /* 0x0004a00001187983 */ /* 0x000ee80000300a00 */
[----:B------:R-:W3:Y:S04]  /*2d440*/  LDL.LU.64 R26, [R1+0x4a8] ;  /* 0x0004a800011a7983 */ /* 0x000ee80000300a00 */
[----:B------:R-:W-:Y:S04]  /*2d450*/  STL.64 [R1+0x2320], R10 ;  /* 0x0023200a01007387 */ /* 0x000fe80000100a00 */
[----:B------:R0:W-:Y:S04]  /*2d460*/  STL.64 [R1+0x2318], R8 ;  /* 0x0023180801007387 */ /* 0x0001e80000100a00 */
[----:B0-----:R-:W4:Y:S04]  /*2d470*/  LDL.LU.64 R8, [R1+0x470] ;  /* 0x0004700001087983 */ /* 0x001f280000300a00 */
[----:B------:R-:W2:Y:S04]  /*2d480*/  LDL.LU.64 R10, [R1+0x478] ;  /* 0x00047800010a7983 */ /* 0x000ea80000300a00 */
[----:B--2---:R-:W-:Y:S04]  /*2d490*/  STL.64 [R1+0x2338], R10 ;  /* 0x0023380a01007387 */ /* 0x004fe80000100a00 */
[----:B----4-:R0:W-:Y:S04]  /*2d4a0*/  STL.64 [R1+0x2330], R8 ;  /* 0x0023300801007387 */ /* 0x0101e80000100a00 */
[----:B0-----:R-:W2:Y:S04]  /*2d4b0*/  LDL.LU.64 R8, [R1+0x480] ;  /* 0x0004800001087983 */ /* 0x001ea80000300a00 */
[----:B------:R-:W4:Y:S01]  /*2d4c0*/  LDL.LU.64 R10, [R1+0x488] ;  /* 0x00048800010a7983 */ /* 0x000f220000300a00 */
[----:B------:R-:W-:Y:S03]  /*2d4d0*/  HMMA.16816.F32 R12, R16, R20, R12 ;  /* 0x00000014100c723c */ /* 0x000fe6000000180c */
[----:B----4-:R-:W-:Y:S04]  /*2d4e0*/  STL.64 [R1+0x2350], R10 ;  /* 0x0023500a01007387 */ /* 0x010fe80000100a00 */
[----:B--2---:R0:W-:Y:S04]  /*2d4f0*/  STL.64 [R1+0x2348], R8 ;  /* 0x0023480801007387 */ /* 0x0041e80000100a00 */
[----:B0-----:R-:W2:Y:S04]  /*2d500*/  LDL.LU.64 R8, [R1+0x490] ;  /* 0x0004900001087983 */ /* 0x001ea80000300a00 */
[----:B------:R-:W2:Y:S04]  /*2d510*/  LDL.LU.64 R10, [R1+0x498] ;  /* 0x00049800010a7983 */ /* 0x000ea80000300a00 */
[----:B------:R0:W-:Y:S04]  /*2d520*/  STL.64 [R1+0x4b0], R12 ;  /* 0x0004b00c01007387 */ /* 0x0001e80000100a00 */
[----:B------:R-:W-:Y:S04]  /*2d530*/  STL.64 [R1+0x4b8], R14 ;  /* 0x0004b80e01007387 */ /* 0x000fe80000100a00 */
[----:B0-----:R-:W3:Y:S01]  /*2d540*/  LDL.LU.64 R12, [R1+0x2368] ;  /* 0x00236800010c7983 */ /* 0x001ee20000300a00 */
[----:B------:R-:W-:-:S03]  /*2d550*/  IMAD.MOV.U32 R6, RZ, RZ, R21 ;  /* 0x000000ffff067224 */ /* 0x000fc600078e0015 */
[----:B------:R-:W4:Y:S04]  /*2d560*/  LDL.LU.64 R20, [R1+0x460] ;  /* 0x0004600001147983 */ /* 0x000f280000300a00 */
[----:B------:R-:W4:Y:S01]  /*2d570*/  LDL.LU.64 R22, [R1+0x468] ;  /* 0x0004680001167983 */ /* 0x000f220000300a00 */
[----:B---3--:R-:W-:-:S15]  /*2d580*/  HMMA.16816.F32 R24, R16, R12, R24 ;  /* 0x0000000c1018723c */ /* 0x008fde0000001818 */
[----:B------:R-:W-:-:S04]  /*2d590*/  NOP ;  /* 0x0000000000007918 */ /* 0x000fc80000000000 */
[----:B------:R0:W-:Y:S04]  /*2d5a0*/  STL.64 [R1+0x4a0], R24 ;  /* 0x0004a01801007387 */ /* 0x0001e80000100a00 */
[----:B------:R1:W-:Y:S04]  /*2d5b0*/  STL.64 [R1+0x4a8], R26 ;  /* 0x0004a81a01007387 */ /* 0x0003e80000100a00 */
[----:B0-----:R-:W3:Y:S01]  /*2d5c0*/  LDL.LU.64 R24, [R1+0x2360] ;  /* 0x0023600001187983 */ /* 0x001ee20000300a00 */
[----:B-1----:R-:W-:Y:S02]  /*2d5d0*/  IMAD.MOV.U32 R27, RZ, RZ, R12 ;  /* 0x000000ffff1b7224 */ /* 0x002fe400078e000c */
[----:B------:R-:W-:-:S02]  /*2d5e0*/  IMAD.MOV.U32 R26, RZ, RZ, R13 ;  /* 0x000000ffff1a7224 */ /* 0x000fc400078e000d */
[----:B------:R-:W2:Y:S04]  /*2d5f0*/  LDL.LU.64 R12, [R1+0x2358] ;  /* 0x00235800010c7983 */ /* 0x000ea80000300a00 */
[----:B------:R-:W-:Y:S01]  /*2d600*/  STL.64 [R1+0x22e8], R26 ;  /* 0x0022e81a01007387 */ /* 0x000fe20000100a00 */
[----:B--2---:R-:W-:Y:S03]  /*2d610*/  HMMA.16816.F32 R8, R16, R12, R8 ;  /* 0x0000000c1008723c */ /* 0x004fe60000001808 */
[----:B---3--:R0:W-:Y:S01]  /*2d620*/  STL.64 [R1+0x22e0], R24 ;  /* 0x0022e01801007387 */ /* 0x0081e20000100a00 */
[----:B------:R-:W-:Y:S02]  /*2d630*/  IMAD.MOV.U32 R2, RZ, RZ, R12 ;  /* 0x000000ffff027224 */ /* 0x000fe400078e000c */
[----:B------:R-:W-:Y:S01]  /*2d640*/  IMAD.MOV.U32 R0, RZ, RZ, R13 ;  /* 0x000000ffff007224 */ /* 0x000fe200078e000d */
[----:B0-----:R-:W2:-:S12]  /*2d650*/  LDL.64 R24, [R1+0xc0] ;  /* 0x0000c00001187983 */ /* 0x001e980000100a00 */
[----:B------:R-:W-:Y:S04]  /*2d660*/  STL.64 [R1+0x490], R8 ;  /* 0x0004900801007387 */ /* 0x000fe80000100a00 */
[----:B------:R0:W-:Y:S04]  /*2d670*/  STL.64 [R1+0x498], R10 ;  /* 0x0004980a01007387 */ /* 0x0001e80000100a00 */
[----:B0-----:R-:W3:Y:S04]  /*2d680*/  LDL.LU.64 R10, [R1+0x2350] ;  /* 0x00235000010a7983 */ /* 0x001ee80000300a00 */
[----:B------:R-:W3:Y:S04]  /*2d690*/  LDL.LU.64 R8, [R1+0x2348] ;  /* 0x0023480001087983 */ /* 0x000ee80000300a00 */
[----:B------:R-:W3:Y:S02]  /*2d6a0*/  LDL.LU.64 R12, [R1+0x2340] ;  /* 0x00234000010c7983 */ /* 0x000ee40000300a00 */
[----:B---3--:R-:W-:Y:S01]  /*2d6b0*/  HMMA.16816.F32 R8, R16, R12, R8 ;  /* 0x0000000c1008723c */ /* 0x008fe20000001808 */
[----:B------:R-:W-:-:S02]  /*2d6c0*/  IMAD.MOV.U32 R27, RZ, RZ, R12 ;  /* 0x000000ffff1b7224 */ /* 0x000fc400078e000c */
[----:B------:R-:W-:-:S15]  /*2d6d0*/  IMAD.MOV.U32 R26, RZ, RZ, R13 ;  /* 0x000000ffff1a7224 */ /* 0x000fde00078e000d */
[----:B------:R-:W-:Y:S01]  /*2d6e0*/  NOP ;  /* 0x0000000000007918 */ /* 0x000fe20000000000 */
[----:B------:R-:W-:Y:S04]  /*2d6f0*/  STL.64 [R1+0x480], R8 ;  /* 0x0004800801007387 */ /* 0x000fe80000100a00 */
[----:B------:R0:W-:Y:S04]  /*2d700*/  STL.64 [R1+0x488], R10 ;  /* 0x0004880a01007387 */ /* 0x0001e80000100a00 */
[----:B0-----:R-:W3:Y:S04]  /*2d710*/  LDL.LU.64 R10, [R1+0x2338] ;  /* 0x00233800010a7983 */ /* 0x001ee80000300a00 */
[----:B------:R-:W3:Y:S04]  /*2d720*/  LDL.LU.64 R8, [R1+0x2330] ;  /* 0x0023300001087983 */ /* 0x000ee80000300a00 */
[----:B------:R-:W3:Y:S01]  /*2d730*/  LDL.LU.64 R12, [R1+0x2328] ;  /* 0x00232800010c7983 */ /* 0x000ee20000300a00 */
[----:B------:R-:W-:Y:S01]  /*2d740*/  IMAD.MOV.U32 R7, RZ, RZ, R5 ;  /* 0x000000ffff077224 */ /* 0x000fe200078e0005 */
[----:B---3--:R-:W-:Y:S01]  /*2d750*/  HMMA.16816.F32 R8, R16, R12, R8 ;  /* 0x0000000c1008723c */ /* 0x008fe20000001808 */
[----:B------:R-:W-:-:S02]  /*2d760*/  IMAD.MOV.U32 R4, RZ, RZ, R12 ;  /* 0x000000ffff047224 */ /* 0x000fc400078e000c */
[----:B------:R-:W-:-:S15]  /*2d770*/  IMAD.MOV.U32 R5, RZ, RZ, R13 ;  /* 0x000000ffff057224 */ /* 0x000fde00078e000d */
[----:B------:R-:W-:Y:S01]  /*2d780*/  NOP ;  /* 0x0000000000007918 */ /* 0x000fe20000000000 */
[----:B------:R-:W-:Y:S04]  /*2d790*/  STL.64 [R1+0x470], R8 ;  /* 0x0004700801007387 */ /* 0x000fe80000100a00 */
[----:B------:R0:W-:Y:S04]  /*2d7a0*/  STL.64 [R1+0x478], R10 ;  /* 0x0004780a01007387 */ /* 0x0001e80000100a00 */
[----:B0-----:R-:W3:Y:S04]  /*2d7b0*/  LDL.LU.64 R10, [R1+0x2320] ;  /* 0x00232000010a7983 */ /* 0x001ee80000300a00 */
[----:B------:R-:W2:Y:S04]  /*2d7c0*/  LDL.LU.64 R8, [R1+0x2318] ;  /* 0x0023180001087983 */ /* 0x000ea80000300a00 */
[----:B------:R-:W2:Y:S04]  /*2d7d0*/  LDL.LU.64 R14, [R1+0x2310] ;  /* 0x00231000010e7983 */ /* 0x000ea80000300a00 */
[----:B------:R-:W4:Y:S02]  /*2d7e0*/  LDL.LU.64 R12, [R1+0x2308] ;  /* 0x00230800010c7983 */ /* 0x000f240000300a00 */
[----:B----4-:R-:W-:-:S15]  /*2d7f0*/  HMMA.16816.F32 R20, R16, R12, R20 ;  /* 0x0000000c1014723c */ /* 0x010fde0000001814 */
[----:B------:R-:W-:-:S04]  /*2d800*/  NOP ;  /* 0x0000000000007918 */ /* 0x000fc80000000000 */
[----:B------:R-:W-:Y:S04]  /*2d810*/  STL.64 [R1+0x460], R20 ;  /* 0x0004601401007387 */ /* 0x000fe80000100a00 */
[----:B------:R0:W-:Y:S04]  /*2d820*/  STL.64 [R1+0x468], R22 ;  /* 0x0004681601007387 */ /* 0x0001e80000100a00 */
[----:B0-----:R-:W4:Y:S04]  /*2d830*/  LDL.LU.64 R22, [R1+0x2300] ;  /* 0x0023000001167983 */ /* 0x001f280000300a00 */
[----:B------:R-:W4:Y:S04]  /*2d840*/  LDL.LU.64 R20, [R1+0x22f8] ;  /* 0x0022f80001147983 */ /* 0x000f280000300a00 */
[----:B--2---:R-:W-:Y:S04]  /*2d850*/  STL.64 [R1+0x21f8], R14 ;  /* 0x0021f80e01007387 */ /* 0x004fe80000100a00 */
[----:B------:R0:W-:Y:S04]  /*2d860*/  STL.64 [R1+0x21f0], R12 ;  /* 0x0021f00c01007387 */ /* 0x0001e80000100a00 */
[----:B0-----:R-:W2:Y:S04]  /*2d870*/  LDL.LU.64 R12, [R1+0x450] ;  /* 0x00045000010c7983 */ /* 0x001ea80000300a00 */
[----:B------:R-:W2:Y:S02]  /*2d880*/  LDL.LU.64 R14, [R1+0x458] ;  /* 0x00045800010e7983 */ /* 0x000ea40000300a00 */
[----:B--2---:R-:W-:-:S15]  /*2d890*/  HMMA.16816.F32 R12, R16, R8, R12 ;  /* 0x00000008100c723c */ /* 0x004fde000000180c */
[----:B------:R-:W-:-:S04]  /*2d8a0*/  NOP ;  /* 0x0000000000007918 */ /* 0x000fc80000000000 */
[----:B------:R-:W-:Y:S01]  /*2d8b0*/  IMAD.MOV.U32 R29, RZ, RZ, R13 ;  /* 0x000000ffff1d7224 */ /* 0x000fe200078e000d */
[----:B------:R0:W-:Y:S01]  /*2d8c0*/  STL [R1+0x450], R12 ;  /* 0x0004500c01007387 */ /* 0x0001e20000100800 */
[----:B------:R-:W-:Y:S02]  /*2d8d0*/  IMAD.MOV.U32 R13, RZ, RZ, R5 ;  /* 0x000000ffff0d7224 */ /* 0x000fe400078e0005 */
[----:B0-----:R-:W-:Y:S02]  /*2d8e0*/  IMAD.MOV.U32 R12, RZ, RZ, R4 ;  /* 0x000000ffff0c7224 */ /* 0x001fe400078e0004 */
[----:B------:R-:W2:Y:S04]  /*2d8f0*/  LDL.LU R4, [R1+0x22f4] ;  /* 0x0022f40001047983 */ /* 0x000ea80000300800 */
[----:B------:R-:W2:Y:S04]  /*2d900*/  LDL.LU R5, [R1+0x22f0] ;  /* 0x0022f00001057983 */ /* 0x000ea80000300800 */
[----:B------:R0:W-:Y:S01]  /*2d910*/  STL.64 [R1+0x2210], R12 ;  /* 0x0022100c01007387 */ /* 0x0001e20000100a00 */
[----:B------:R-:W-:-:S02]  /*2d920*/  IMAD.MOV.U32 R28, RZ, RZ, R14 ;  /* 0x000000ffff1c7224 */ /* 0x000fc400078e000e */
[----:B------:R-:W-:Y:S02]  /*2d930*/  IMAD.MOV.U32 R3, RZ, RZ, R15 ;  /* 0x000000ffff037224 */ /* 0x000fe400078e000f */
[----:B0-----:R-:W-:Y:S02]  /*2d940*/  IMAD.MOV.U32 R12, RZ, RZ, R27 ;  /* 0x000000ffff0c7224 */ /* 0x001fe400078e001b */
[----:B------:R-:W-:-:S05]  /*2d950*/  IMAD.MOV.U32 R13, RZ, RZ, R26 ;  /* 0x000000ffff0d7224 */ /* 0x000fca00078e001a */
[----:B------:R0:W-:Y:S04]  /*2d960*/  STL.64 [R1+0x2228], R12 ;  /* 0x0022280c01007387 */ /* 0x0001e80000100a00 */
[----:B0-----:R-:W2:Y:S04]  /*2d970*/  LDL.LU.64 R12, [R1+0x2e0] ;  /* 0x0002e000010c7983 */ /* 0x001ea80000300a00 */
[----:B------:R-:W2:Y:S04]  /*2d980*/  LDL.LU.64 R14, [R1+0x2e8] ;  /* 0x0002e800010e7983 */ /* 0x000ea80000300a00 */
[----:B---3--:R-:W-:Y:S04]  /*2d990*/  STL.64 [R1+0x21e8], R10 ;  /* 0x0021e80a01007387 */ /* 0x008fe80000100a00 */
[----:B------:R0:W-:Y:S04]  /*2d9a0*/  STL.64 [R1+0x21e0], R8 ;  /* 0x0021e00801007387 */ /* 0x0001e80000100a00 */
[----:B0-----:R-:W3:Y:S04]  /*2d9b0*/  LDL.LU.64 R8, [R1+0x420] ;  /* 0x0004200001087983 */ /* 0x001ee80000300a00 */
[----:B------:R-:W3:Y:S04]  /*2d9c0*/  LDL.LU.64 R10, [R1+0x428] ;  /* 0x00042800010a7983 */ /* 0x000ee80000300a00 */
[----:B------:R-:W-:Y:S04]  /*2d9d0*/  STL [R1+0x20e8], R3 ;  /* 0x0020e80301007387 */ /* 0x000fe80000100800 */
[----:B------:R-:W-:Y:S04]  /*2d9e0*/  STL [R1+0x20e4], R28 ;  /* 0x0020e41c01007387 */ /* 0x000fe80000100800 */
[----:B------:R-:W-:Y:S01]  /*2d9f0*/  STL [R1+0x20e0], R29 ;  /* 0x0020e01d01007387 */ /* 0x000fe20000100800 */
[----:B--2---:R-:W-:Y:S03]  /*2da00*/  HMMA.16816.F32 R12, R16, R4, R12 ;  /* 0x00000004100c723c */ /* 0x004fe6000000180c */
[----:B------:R-:W2:-:S15]  /*2da10*/  LDL R16, [R1+0xb0] ;  /* 0x0000b00001107983 */ /* 0x000e9e0000100800 */
[----:B------:R-:W-:Y:S01]  /*2da20*/  NOP ;  /* 0x0000000000007918 */ /* 0x000fe20000000000 */
[----:B------:R0:W-:Y:S04]  /*2da30*/  STL.64 [R1+0x2e0], R12 ;  /* 0x0002e00c01007387 */ /* 0x0001e80000100a00 */
[----:B------:R-:W-:Y:S01]  /*2da40*/  STL.64 [R1+0x2e8], R14 ;  /* 0x0002e80e01007387 */ /* 0x000fe20000100a00 */
[----:B0-----:R-:W-:Y:S02]  /*2da50*/  IMAD.MOV.U32 R12, RZ, RZ, R2 ;  /* 0x000000ffff0c7224 */ /* 0x001fe400078e0002 */
[----:B------:R-:W-:-:S05]  /*2da60*/  IMAD.MOV.U32 R13, RZ, RZ, R0 ;  /* 0x000000ffff0d7224 */ /* 0x000fca00078e0000 */
[----:B------:R0:W-:Y:S04]  /*2da70*/  STL.64 [R1+0x2240], R12 ;  /* 0x0022400c01007387 */ /* 0x0001e80000100a00 */
[----:B0-----:R-:W4:Y:S04]  /*2da80*/  LDL.LU.64 R12, [R1+0x440] ;  /* 0x00044000010c7983 */ /* 0x001f280000300a00 */
[----:B------:R-:W4:Y:S04]  /*2da90*/  LDL.LU.64 R14, [R1+0x448] ;  /* 0x00044800010e7983 */ /* 0x000f280000300a00 */
[----:B------:R-:W2:Y:S01]  /*2daa0*/  LDL.LU.64 R26, [R1+0x22e8] ;  /* 0x0022e800011a7983 */ /* 0x000ea20000300a00 */
[----:B------:R-:W-:-:S02]  /*2dab0*/  IMAD.MOV.U32 R2, RZ, RZ, R24 ;  /* 0x000000ffff027224 */ /* 0x000fc400078e0018 */
[----:B------:R-:W-:Y:S02]  /*2dac0*/  IMAD.MOV.U32 R0, RZ, RZ, R25 ;  /* 0x000000ffff007224 */ /* 0x000fe400078e0019 */
[----:B------:R-:W-:Y:S01]  /*2dad0*/  IMAD.MOV.U32 R17, RZ, RZ, R7 ;  /* 0x000000ffff117224 */ /* 0x000fe200078e0007 */
[----:B----4-:R-:W-:Y:S01]  /*2dae0*/  HMMA.16816.F32 R12, R20, R24, R12 ;  /* 0x00000018140c723c */ /* 0x010fe2000000180c */
[----:B------:R-:W3:-:S15]  /*2daf0*/  LDL.LU.64 R24, [R1+0x22e0] ;  /* 0x0022e00001187983 */ /* 0x000ede0000300a00 */
[----:B------:R-:W-:-:S03]  /*2db00*/  NOP ;  /* 0x0000000000007918 */ /* 0x000fc60000000000 */
[----:B------:R0:W-:Y:S01]  /*2db10*/  STL [R1+0x444], R13 ;  /* 0x0004440d01007387 */ /* 0x0001e20000100800 */
[----:B------:R-:W-:Y:S02]  /*2db20*/  IMAD.MOV.U32 R7, RZ, RZ, R12 ;  /* 0x000000ffff077224 */ /* 0x000fe400078e000c */
[----:B--2---:R-:W-:Y:S01]  /*2db30*/  IMAD.MOV.U32 R12, RZ, RZ, R27 ;  /* 0x000000ffff0c7224 */ /* 0x004fe200078e001b */
[----:B------:R-:W-:Y:S04]  /*2db40*/  STL.64 [R1+0x448], R14 ;  /* 0x0004480e01007387 */ /* 0x000fe80000100a00 */
[----:B------:R-:W2:Y:S01]  /*2db50*/  LDL.LU R27, [R1+0x22d8] ;  /* 0x0022d800011b7983 */ /* 0x000ea20000300800 */
[----:B0-----:R-:W-:-:S03]  /*2db60*/  IMAD.MOV.U32 R13, RZ, RZ, R26 ;  /* 0x000000ffff0d7224 */ /* 0x001fc600078e001a */
[----:B------:R-:W4:Y:S04]  /*2db70*/  LDL.LU R26, [R1+0x22d4] ;  /* 0x0022d400011a7983 */ /* 0x000f280000300800 */
[----:B------:R0:W-:Y:S04]  /*2db80*/  STL.64 [R1+0x2258], R12 ;  /* 0x0022580c01007387 */ /* 0x0001e80000100a00 */
[----:B0-----:R-:W2:Y:S04]  /*2db90*/  LDL.LU.64 R12, [R1+0x430] ;  /* 0x00043000010c7983 */ /* 0x001ea80000300a00 */
[----:B------:R-:W2:Y:S04]  /*2dba0*/  LDL.LU.64 R14, [R1+0x438] ;  /* 0x00043800010e7983 */ /* 0x000ea80000300a00 */
[----:B------:R-:W-:Y:S04]  /*2dbb0*/  STL [R1+0x2108], R7 ;  /* 0x0021080701007387 */ /* 0x000fe80000100800 */
[----:B------:R-:W-:Y:S01]  /*2dbc0*/  STL.64 [R1+0x2290], R4 ;  /* 0x0022900401007387 */ /* 0x000fe20000100a00 */
[C---:B--2---:R-:W-:Y:S03]  /*2dbd0*/  HMMA.16816.F32 R16, R20.reuse, R16, R12 ;  /* 0x000000101410723c */ /* 0x044fe6000000180c */
[----:B------:R-:W2:Y:S05]  /*2dbe0*/  LDL R12, [R1+0x40] ;  /* 0x00004000010c7983 */ /* 0x000eaa0000100800 */
[----:B---3--:R-:W-:Y:S01]  /*2dbf0*/  HMMA.16816.F32 R8, R20, R24, R8 ;  /* 0x000000181408723c */ /* 0x008fe20000001808 */
[----:B------:R-:W-:-:S10]  /*2dc00*/  IMAD.MOV.U32 R13, RZ, RZ, R6 ;  /* 0x000000ffff0d7224 */ /* 0x000fd400078e0006 */
[----:B------:R4:W-:Y:S04]  /*2dc10*/  STL.64 [R1+0x430], R16 ;  /* 0x0004301001007387 */ /* 0x0009e80000100a00 */
[----:B------:R-:W-:Y:S04]  /*2dc20*/  STL.64 [R1+0x438], R18 ;  /* 0x0004381201007387 */ /* 0x000fe80000100a00 */
[----:B------:R-:W-:Y:S04]  /*2dc30*/  STL.64 [R1+0x420], R8 ;  /* 0x0004200801007387 */ /* 0x000fe80000100a00 */
[----:B------:R-:W-:Y:S04]  /*2dc40*/  STL.64 [R1+0x428], R10 ;  /* 0x0004280a01007387 */ /* 0x000fe80000100a00 */
[----:B------:R-:W3:Y:S01]  /*2dc50*/  LDL.LU R6, [R1+0x22d0] ;  /* 0x0022d00001067983 */ /* 0x000ee20000300800 */
[----:B----4-:R-:W-:-:S02]  /*2dc60*/  IMAD.MOV.U32 R16, RZ, RZ, R26 ;  /* 0x000000ffff107224 */ /* 0x010fc400078e001a */
[----:B------:R-:W-:Y:S01]  /*2dc70*/  IMAD.MOV.U32 R17, RZ, RZ, R27 ;  /* 0x000000ffff117224 */ /* 0x000fe200078e001b */
[----:B--2---:R0:W-:Y:S04]  /*2dc80*/  STL.64 [R1+0x2270], R12 ;  /* 0x0022700c01007387 */ /* 0x0041e80000100a00 */
[----:B0-----:R-:W2:Y:S04]  /*2dc90*/  LDL R12, [R1+0x50] ;  /* 0x00005000010c7983 */ /* 0x001ea80000100800 */
[----:B------:R-:W2:Y:S04]  /*2dca0*/  LDL R13, [R1+0x54] ;  /* 0x00005400010d7983 */ /* 0x000ea80000100800 */
[----:B------:R-:W4:Y:S04]  /*2dcb0*/  LDL.LU R26, [R1+0x22cc] ;  /* 0x0022cc00011a7983 */ /* 0x000f280000300800 */
[----:B------:R-:W2:Y:S04]  /*2dcc0*/  LDL.LU R27, [R1+0x22c8] ;  /* 0x0022c800011b7983 */ /* 0x000ea80000300800 */
[----:B------:R0:W-:Y:S04]  /*2dcd0*/  STL.64 [R1+0x22a8], R16 ;  /* 0x0022a81001007387 */ /* 0x0001e80000100a00 */
[----:B0-----:R-:W2:Y:S01]  /*2dce0*/  LDL R16, [R1+0x80] ;  /* 0x0000800001107983 */ /* 0x001ea20000100800 */
[----:B---3--:R-:W-:-:S05]  /*2dcf0*/  IMAD.MOV.U32 R17, RZ, RZ, R6 ;  /* 0x000000ffff117224 */ /* 0x008fca00078e0006 */
[----:B--2---:R0:W-:Y:S04]  /*2dd00*/  STL.64 [R1+0x22c0], R16 ;  /* 0x0022c01001007387 */ /* 0x0041e80000100a00 */
[----:B0-----:R-:W2:Y:S04]  /*2dd10*/  LDL.LU.64 R16, [R1+0x410] ;  /* 0x0004100001107983 */ /* 0x001ea80000300a00 */
[----:B------:R-:W2:Y:S04]  /*2dd20*/  LDL.LU.64 R18, [R1+0x418] ;  /* 0x0004180001127983 */ /* 0x000ea80000300a00 */
[----:B------:R-:W3:Y:S04]  /*2dd30*/  LDL.LU.64 R4, [R1+0x3e0] ;  /* 0x0003e00001047983 */ /* 0x000ee80000300a00 */
[----:B------:R-:W2:Y:S04]  /*2dd40*/  LDL.LU.64 R6, [R1+0x3e8] ;  /* 0x0003e80001067983 */ /* 0x000ea80000300a00 */
[----:B--2---:R-:W-:Y:S04]  /*2dd50*/  STL.64 [R1+0x22a0], R6 ;  /* 0x0022a00601007387 */ /* 0x004fe80000100a00 */
[----:B---3--:R0:W-:Y:S04]  /*2dd60*/  STL.64 [R1+0x2298], R4 ;  /* 0x0022980401007387 */ /* 0x0081e80000100a00 */
[----:B0-----:R-:W2:Y:S04]  /*2dd70*/  LDL.LU.64 R4, [R1+0x3f0] ;  /* 0x0003f00001047983 */ /* 0x001ea80000300a00 */
[----:B------:R-:W3:Y:S04]  /*2dd80*/  LDL.LU.64 R6, [R1+0x3f8] ;  /* 0x0003f80001067983 */ /* 0x000ee80000300a00 */
[----:B---3--:R-:W-:Y:S04]  /*2dd90*/  STL.64 [R1+0x22b8], R6 ;  /* 0x0022b80601007387 */ /* 0x008fe80000100a00 */
[----:B--2---:R0:W-:Y:S04]  /*2dda0*/  STL.64 [R1+0x22b0], R4 ;  /* 0x0022b00401007387 */ /* 0x0041e80000100a00 */
[----:B0-----:R-:W2:Y:S04]  /*2ddb0*/  LDL.LU.64 R4, [R1+0x400] ;  /* 0x0004000001047983 */ /* 0x001ea80000300a00 */
[----:B------:R-:W2:Y:S04]  /*2ddc0*/  LDL.LU.64 R6, [R1+0x408] ;  /* 0x0004080001067983 */ /* 0x000ea80000300a00 */
[----:B------:R0:W-:Y:S04]  /*2ddd0*/  STL.64 [R1+0x2288], R12 ;  /* 0x0022880c01007387 */ /* 0x0001e80000100a00 */
[----:B0-----:R-:W3:Y:S04]  /*2dde0*/  LDL.64 R12, [R1+0x60] ;  /* 0x00006000010c7983 */ /* 0x001ee80000100a00 */
[----:B------:R-:W2:Y:S04]  /*2ddf0*/  LDL.LU.64 R8, [R1+0x370] ;  /* 0x0003700001087983 */ /* 0x000ea80000300a00 */
[----:B------:R-:W2:Y:S04]  /*2de00*/  LDL.LU.64 R10, [R1+0x378] ;  /* 0x00037800010a7983 */ /* 0x000ea80000300a00 */
[----:B--2---:R-:W-:Y:S04]  /*2de10*/  STL.64 [R1+0x2208], R10 ;  /* 0x0022080a01007387 */ /* 0x004fe80000100a00 */
[----:B------:R0:W-:Y:S04]  /*2de20*/  STL.64 [R1+0x2200], R8 ;  /* 0x0022000801007387 */ /* 0x0001e80000100a00 */
[----:B0-----:R-:W2:Y:S04]  /*2de30*/  LDL.LU.64 R8, [R1+0x380] ;  /* 0x0003800001087983 */ /* 0x001ea80000300a00 */
        /* <DEDUP_REMOVED lines=21> */
[----:B------:R0:W-:Y:S02]  /*2df90*/  STL.64 [R1+0x21d8], R24 ;  /* 0x0021d81801007387 */ /* 0x0001e40000100a00 */
[----:B0-----:R-:W-:-:S02]  /*2dfa0*/  IMAD.MOV.U32 R24, RZ, RZ, R27 ;  /* 0x000000ffff187224 */ /* 0x001fc400078e001b */
[----:B----4-:R-:W-:-:S07]  /*2dfb0*/  IMAD.MOV.U32 R25, RZ, RZ, R26 ;  /* 0x000000ffff197224 */ /* 0x010fce00078e001a */
[----:B------:R-:W-:Y:S01]  /*2dfc0*/  HMMA.16816.F32 R24, R20, R24, R16 ;  /* 0x000000181418723c */ /* 0x000fe20000001810 */
[----:B------:R-:W4:-:S15]  /*2dfd0*/  LDL.LU.64 R16, [R1+0x22c0] ;  /* 0x0022c00001107983 */ /* 0x000f1e0000300a00 */
[----:B------:R-:W-:-:S03]  /*2dfe0*/  NOP ;  /* 0x0000000000007918 */ /* 0x000fc60000000000 */
[----:B------:R0:W-:Y:S04]  /*2dff0*/  STL.64 [R1+0x410], R24 ;  /* 0x0004101801007387 */ /* 0x0001e80000100a00 */
[----:B------:R1:W-:Y:S04]  /*2e000*/  STL.64 [R1+0x418], R26 ;  /* 0x0004181a01007387 */ /* 0x0003e80000100a00 */
[----:B0-----:R-:W2:Y:S04]  /*2e010*/  LDL.LU.64 R24, [R1+0x360] ;  /* 0x0003600001187983 */ /* 0x001ea80000300a00 */
[----:B-1----:R-:W2:Y:S01]  /*2e020*/  LDL.LU.64 R26, [R1+0x368] ;  /* 0x00036800011a7983 */ /* 0x002ea20000300a00 */
[----:B----4-:R-:W-:Y:S03]  /*2e030*/  HMMA.16816.F32 R16, R20, R16, R4 ;  /* 0x000000101410723c */ /* 0x010fe60000001804 */
[----:B------:R-:W4:Y:S04]  /*2e040*/  LDL.LU.64 R6, [R1+0x22b8] ;  /* 0x0022b80001067983 */ /* 0x000f280000300a00 */
[----:B------:R-:W4:-:S12]  /*2e050*/  LDL.LU.64 R4, [R1+0x22b0] ;  /* 0x0022b00001047983 */ /* 0x000f180000300a00 */
[----:B------:R0:W-:Y:S04]  /*2e060*/  STL.64 [R1+0x400], R16 ;  /* 0x0004001001007387 */ /* 0x0001e80000100a00 */
[----:B------:R4:W-:Y:S04]  /*2e070*/  STL.64 [R1+0x408], R18 ;  /* 0x0004081201007387 */ /* 0x0009e80000100a00 */
[----:B0-----:R-:W4:Y:S02]  /*2e080*/  LDL.LU.64 R16, [R1+0x22a8] ;  /* 0x0022a80001107983 */ /* 0x001f240000300a00 */
[----:B----4-:R-:W-:Y:S02]  /*2e090*/  HMMA.16816.F32 R16, R20, R16, R4 ;  /* 0x000000101410723c */ /* 0x010fe40000001804 */
[----:B------:R-:W4:Y:S04]  /*2e0a0*/  LDL.LU.64 R6, [R1+0x22a0] ;  /* 0x0022a00001067983 */ /* 0x000f280000300a00 */
[----:B------:R-:W4:Y:S01]  /*2e0b0*/  LDL.LU.64 R4, [R1+0x2298] ;  /* 0x0022980001047983 */ /* 0x000f220000300a00 */
[----:B---3--:R-:W-:-:S12]  /*2e0c0*/  IMAD.MOV.U32 R3, RZ, RZ, R13 ;  /* 0x000000ffff037224 */ /* 0x008fd800078e000d */
[----:B------:R0:W-:Y:S04]  /*2e0d0*/  STL.64 [R1+0x3f0], R16 ;  /* 0x0003f01001007387 */ /* 0x0001e80000100a00 */
[----:B------:R1:W-:Y:S04]  /*2e0e0*/  STL.64 [R1+0x3f8], R18 ;  /* 0x0003f81201007387 */ /* 0x0003e80000100a00 */
[----:B0-----:R-:W3:Y:S04]  /*2e0f0*/  LDL.LU.64 R16, [R1+0x2d0] ;  /* 0x0002d00001107983 */ /* 0x001ee80000300a00 */
[----:B-1----:R-:W3:Y:S01]  /*2e100*/  LDL.LU.64 R18, [R1+0x2d8] ;  /* 0x0002d80001127983 */ /* 0x002ee20000300a00 */
[----:B----4-:R-:W-:-:S15]  /*2e110*/  HMMA.16816.F32 R4, R20, R12, R4 ;  /* 0x0000000c1404723c */ /* 0x010fde0000001804 */
[----:B------:R-:W-:-:S04]  /*2e120*/  NOP ;  /* 0x0000000000007918 */ /* 0x000fc80000000000 */
[----:B------:R0:W-:Y:S04]  /*2e130*/  STL.64 [R1+0x3e0], R4 ;  /* 0x0003e00401007387 */ /* 0x0001e80000100a00 */
[----:B------:R1:W-:Y:S04]  /*2e140*/  STL.64 [R1+0x3e8], R6 ;  /* 0x0003e80601007387 */ /* 0x0003e80000100a00 */
[----:B0-----:R-:W3:Y:S01]  /*2e150*/  LDL.LU.64 R4, [R1+0x2290] ;  /* 0x0022900001047983 */ /* 0x001ee20000300a00 */
[----:B-1----:R-:W-:-:S03]  /*2e160*/  IMAD.MOV.U32 R6, RZ, RZ, R12 ;  /* 0x000000ffff067224 */ /* 0x002fc600078e000c */
[----:B------:R-:W2:Y:S02]  /*2e170*/  LDL.LU.64 R12, [R1+0x2288] ;  /* 0x00228800010c7983 */ /* 0x000ea40000300a00 */
[----:B--2---:R-:W-:Y:S02]  /*2e180*/  HMMA.16816.F32 R12, R20, R12, R8 ;  /* 0x0000000c140c723c */ /* 0x004fe40000001808 */
[----:B------:R-:W2:Y:S04]  /*2e190*/  LDL.LU.64 R10, [R1+0x2280] ;  /* 0x00228000010a7983 */ /* 0x000ea80000300a00 */
[----:B------:R-:W2:-:S13]  /*2e1a0*/  LDL.LU.64 R8, [R1+0x2278] ;  /* 0x0022780001087983 */ /* 0x000e9a0000300a00 */
[----:B------:R0:W-:Y:S04]  /*2e1b0*/  STL.64 [R1+0x3d0], R12 ;  /* 0x0003d00c01007387 */ /* 0x0001e80000100a00 */
[----:B------:R2:W-:Y:S04]  /*2e1c0*/  STL.64 [R1+0x3d8], R14 ;  /* 0x0003d80e01007387 */ /* 0x0005e80000100a00 */
[----:B0-----:R-:W2:Y:S02]  /*2e1d0*/  LDL.LU.64 R12, [R1+0x2270] ;  /* 0x00227000010c7983 */ /* 0x001ea40000300a00 */
        /* <DEDUP_REMOVED lines=27> */
[----:B------:R-:W-:Y:S04]  /*2e390*/  STL.64 [R1+0x380], R12 ;  /* 0x0003800c01007387 */ /* 0x000fe80000100a00 */
[----:B------:R0:W-:Y:S04]  /*2e3a0*/  STL.64 [R1+0x388], R14 ;  /* 0x0003880e01007387 */ /* 0x0001e80000100a00 */
[----:B0-----:R-:W4:Y:S04]  /*2e3b0*/  LDL.LU.64 R14, [R1+0x21f8] ;  /* 0x0021f800010e7983 */ /* 0x001f280000300a00 */
[----:B------:R-:W2:Y:S02]  /*2e3c0*/  LDL.LU.64 R12, [R1+0x21f0] ;  /* 0x0021f000010c7983 */ /* 0x000ea40000300a00 */
[----:B--2---:R-:W-:-:S15]  /*2e3d0*/  HMMA.16816.F32 R8, R20, R12, R8 ;  /* 0x0000000c1408723c */ /* 0x004fde0000001808 */
[----:B------:R-:W-:-:S04]  /*2e3e0*/  NOP ;  /* 0x0000000000007918 */ /* 0x000fc80000000000 */
[----:B------:R-:W-:Y:S04]  /*2e3f0*/  STL.64 [R1+0x370], R8 ;  /* 0x0003700801007387 */ /* 0x000fe80000100a00 */
[----:B------:R0:W-:Y:S04]  /*2e400*/  STL.64 [R1+0x378], R10 ;  /* 0x0003780a01007387 */ /* 0x0001e80000100a00 */
[----:B0-----:R-:W2:Y:S04]  /*2e410*/  LDL.LU.64 R10, [R1+0x21e8] ;  /* 0x0021e800010a7983 */ /* 0x001ea80000300a00 */
[----:B------:R-:W2:Y:S04]  /*2e420*/  LDL.LU.64 R8, [R1+0x21e0] ;  /* 0x0021e00001087983 */ /* 0x000ea80000300a00 */
[----:B----4-:R-:W-:Y:S04]  /*2e430*/  STL.64 [R1+0x2148], R14 ;  /* 0x0021480e01007387 */ /* 0x010fe80000100a00 */
[----:B------:R2:W-:Y:S02]  /*2e440*/  STL.64 [R1+0x2140], R12 ;  /* 0x0021400c01007387 */ /* 0x0005e40000100a00 */
[----:B--2---:R-:W-:Y:S01]  /*2e450*/  HMMA.16816.F32 R12, R20, R8, R24 ;  /* 0x00000008140c723c */ /* 0x004fe20000001818 */
[----:B------:R-:W0:Y:S01]  /*2e460*/  S2R R27, SR_TID.X ;  /* 0x00000000001b7919 */ /* 0x000e220000002100 */
[----:B------:R-:W-:-:S15]  /*2e470*/  STL.64 [R1+0x2138], R10 ;  /* 0x0021380a01007387 */ /* 0x000fde0000100a00 */
[----:B------:R-:W-:Y:S02]  /*2e480*/  NOP ;  /* 0x0000000000007918 */ /* 0x000fe40000000000 */
[----:B------:R-:W-:Y:S04]  /*2e490*/  STL.64 [R1+0x360], R12 ;  /* 0x0003600c01007387 */ /* 0x000fe80000100a00 */
[----:B------:R-:W-:Y:S04]  /*2e4a0*/  STL.64 [R1+0x368], R14 ;  /* 0x0003680e01007387 */ /* 0x000fe80000100a00 */
[----:B------:R3:W-:Y:S04]  /*2e4b0*/  STL.64 [R1+0x2130], R8 ;  /* 0x0021300801007387 */ /* 0x0007e80000100a00 */
[----:B------:R-:W2:Y:S01]  /*2e4c0*/  LDL.LU.64 R24, [R1+0x2c0] ;  /* 0x0002c00001187983 */ /* 0x000ea20000300a00 */
[----:B---3--:R-:W-:Y:S01]  /*2e4d0*/  HMMA.16816.F32 R8, R20, R4, R16 ;  /* 0x000000041408723c */ /* 0x008fe20000001810 */
[C---:B0-----:R-:W-:Y:S01]  /*2e4e0*/  LOP3.LUT R29, R27.reuse, 0x7, RZ, 0xc0, !PT ;  /* 0x000000071b1d7812 */ /* 0x041fe200078ec0ff */
[----:B------:R-:W-:-:S02]  /*2e4f0*/  IMAD.SHL.U32 R19, R27, 0x2, RZ ;  /* 0x000000021b137824 */ /* 0x000fc400078e00ff */
[----:B------:R-:W-:-:S15]  /*2e500*/  IMAD.SHL.U32 R28, R27, 0x40, RZ ;  /* 0x000000401b1c7824 */ /* 0x000fde00078e00ff */
[----:B------:R-:W-:Y:S04]  /*2e510*/  STL.64 [R1+0x2d0], R8 ;  /* 0x0002d00801007387 */ /* 0x000fe80000100a00 */
[----:B------:R-:W-:Y:S04]  /*2e520*/  STL.64 [R1+0x2d8], R10 ;  /* 0x0002d80a01007387 */ /* 0x000fe80000100a00 */
[----:B------:R-:W2:Y:S04]  /*2e530*/  LDL.LU.64 R26, [R1+0x2c8] ;  /* 0x0002c800011a7983 */ /* 0x000ea80000300a00 */
[----:B------:R-:W-:Y:S04]  /*2e540*/  STL [R1+0x2128], R4 ;  /* 0x0021280401007387 */ /* 0x000fe80000100800 */
[----:B------:R0:W-:Y:S04]  /*2e550*/  STL [R1+0x2110], R5 ;  /* 0x0021100501007387 */ /* 0x0001e80000100800 */
[----:B0-----:R-:W3:Y:S04]  /*2e560*/  LDL.LU.64 R4, [R1+0xb0] ;  /* 0x0000b00001047983 */ /* 0x001ee80000300a00 */
[----:B------:R-:W4:Y:S01]  /*2e570*/  LDL.LU.64 R8, [R1+0x40] ;  /* 0x0000400001087983 */ /* 0x000f220000300a00 */
[----:B------:R-:W-:-:S05]  /*2e580*/  IMAD R29, R29, 0x90, RZ ;  /* 0x000000901d1d7824 */ /* 0x000fca00078e02ff */
[----:B------:R-:W-:-:S04]  /*2e590*/  LOP3.LUT R16, R29, 0x10, R19, 0x78, !PT ;  /* 0x000000101d107812 */ /* 0x000fc800078e7813 */
[----:B------:R-:W-:-:S04]  /*2e5a0*/  LOP3.LUT R16, R16, 0x400, R28, 0xf8, !PT ;  /* 0x0000040010107812 */ /* 0x000fc800078ef81c */
[----:B------:R-:W-:Y:S02]  /*2e5b0*/  LOP3.LUT R16, R16, 0x40, RZ, 0x3c, !PT ;  /* 0x0000004010107812 */ /* 0x000fe400078e3cff */
[----:B------:R-:W-:-:S03]  /*2e5c0*/  LOP3.LUT R7, R29, 0x10, R19, 0x78, !PT ;  /* 0x000000101d077812 */ /* 0x000fc600078e7813 */
[----:B------:R-:W2:Y:S04]  /*2e5d0*/  LDSM.16.MT88.4 R20, [R16+UR5+0x8000] ;  /* 0x008000051014783b */ /* 0x000ea80008004200 */
[----:B----4-:R0:W-:Y:S04]  /*2e5e0*/  STL.64 [R1+0x2190], R8 ;  /* 0x0021900801007387 */ /* 0x0101e80000100a00 */
[----:B------:R-:W4:Y:S04]  /*2e5f0*/  LDL.LU.64 R12, [R1+0x2a0] ;  /* 0x0002a000010c7983 */ /* 0x000f280000300a00 */
[----:B------:R-:W4:Y:S01]  /*2e600*/  LDL.LU.64 R14, [R1+0x2a8] ;  /* 0x0002a800010e7983 */ /* 0x000f220000300a00 */
[----:B0-----:R-:W-:-:S02]  /*2e610*/  IMAD.MOV.U32 R8, RZ, RZ, R6 ;  /* 0x000000ffff087224 */ /* 0x001fc400078e0006 */
[----:B------:R-:W-:-:S05]  /*2e620*/  IMAD.MOV.U32 R9, RZ, RZ, R3 ;  /* 0x000000ffff097224 */ /* 0x000fca00078e0003 */
[----:B------:R0:W-:Y:S04]  /*2e630*/  STL.64 [R1+0x21a0], R8 ;  /* 0x0021a00801007387 */ /* 0x0001e80000100a00 */
[----:B0-----:R-:W2:Y:S01]  /*2e640*/  LDL.LU.64 R8, [R1+0x70] ;  /* 0x0000700001087983 */ /* 0x001ea20000300a00 */
[----:B------:R-:W-:-:S04]  /*2e650*/  LOP3.LUT R7, R7, 0x400, R28, 0xf8, !PT ;  /* 0x0000040007077812 */ /* 0x000fc800078ef81c */
[----:B------:R-:W-:-:S05]  /*2e660*/  LOP3.LUT R7, R7, 0x60, RZ, 0x3c, !PT ;  /* 0x0000006007077812 */ /* 0x000fca00078e3cff */
[----:B------:R-:W0:Y:S04]  /*2e670*/  LDSM.16.MT88.4 R16, [R7+UR5+0x8000] ;  /* 0x008000050710783b */ /* 0x000e280008004200 */
[----:B--2---:R1:W-:Y:S02]  /*2e680*/  STL.64 [R1+0x21b8], R8 ;  /* 0x0021b80801007387 */ /* 0x0043e40000100a00 */
[----:B-1----:R-:W-:Y:S02]  /*2e690*/  IMAD.MOV.U32 R8, RZ, RZ, R2 ;  /* 0x000000ffff087224 */ /* 0x002fe400078e0002 */
[----:B------:R-:W-:-:S07]  /*2e6a0*/  IMAD.MOV.U32 R9, RZ, RZ, R0 ;  /* 0x000000ffff097224 */ /* 0x000fce00078e0000 */
[C---:B------:R-:W-:Y:S01]  /*2e6b0*/  HMMA.16816.F32 R8, R20.reuse, R8, R24 ;  /* 0x000000081408723c */ /* 0x040fe20000001818 */
[----:B0-----:R-:W-:Y:S04]  /*2e6c0*/  STL [R1+0x212c], R17 ;  /* 0x00212c1101007387 */ /* 0x001fe80000100800 */
[----:B------:R-:W-:Y:S04]  /*2e6d0*/  STL [R1+0x210c], R18 ;  /* 0x00210c1201007387 */ /* 0x000fe80000100800 */
[----:B------:R-:W-:Y:S04]  /*2e6e0*/  STL [R1+0x2100], R19 ;  /* 0x0021001301007387 */ /* 0x000fe80000100800 */
[----:B------:R-:W4:Y:S06]  /*2e6f0*/  LDL.LU.64 R24, [R1+0x21d8] ;  /* 0x0021d80001187983 */ /* 0x000f2c0000300a00 */
[----:B------:R0:W-:Y:S04]  /*2e700*/  STL.64 [R1+0x2c0], R8 ;  /* 0x0002c00801007387 */ /* 0x0001e80000100a00 */
[----:B------:R-:W-:Y:S04]  /*2e710*/  STL.64 [R1+0x2c8], R10 ;  /* 0x0002c80a01007387 */ /* 0x000fe80000100a00 */
[----:B0-----:R-:W2:Y:S04]  /*2e720*/  LDL.64 R8, [R1+0x80] ;  /* 0x0000800001087983 */ /* 0x001ea80000100a00 */
[----:B--2---:R0:W-:Y:S04]  /*2e730*/  STL.64 [R1+0x21d0], R8 ;  /* 0x0021d00801007387 */ /* 0x0041e80000100a00 */
[----:B0-----:R-:W2:Y:S04]  /*2e740*/  LDL.LU.64 R8, [R1+0x2b0] ;  /* 0x0002b00001087983 */ /* 0x001ea80000300a00 */
[----:B------:R-:W2:Y:S01]  /*2e750*/  LDL.LU.64 R10, [R1+0x2b8] ;  /* 0x0002b800010a7983 */ /* 0x000ea20000300a00 */
[----:B---3--:R-:W-:Y:S01]  /*2e760*/  IMAD.MOV.U32 R17, RZ, RZ, R4 ;  /* 0x000000ffff117224 */ /* 0x008fe200078e0004 */
[----:B--2---:R-:W-:-:S15]  /*2e770*/  HMMA.16816.F32 R8, R20, R4, R8 ;  /* 0x000000041408723c */ /* 0x004fde0000001808 */
[----:B------:R-:W-:-:S04]  /*2e780*/  NOP ;  /* 0x0000000000007918 */ /* 0x000fc80000000000 */
[----:B------:R-:W-:Y:S04]  /*2e790*/  STL.64 [R1+0x2b0], R8 ;  /* 0x0002b00801007387 */ /* 0x000fe80000100a00 */
[----:B------:R-:W-:Y:S04]  /*2e7a0*/  STL.64 [R1+0x2b8], R10 ;  /* 0x0002b80a01007387 */ /* 0x000fe80000100a00 */
[----:B------:R0:W-:Y:S04]  /*2e7b0*/  STL.64 [R1+0x2188], R16 ;  /* 0x0021881001007387 */ /* 0x0001e80000100a00 */
[----:B0-----:R-:W2:Y:S01]  /*2e7c0*/  LDL.LU.64 R16, [R1+0x50] ;  /* 0x0000500001107983 */ /* 0x001ea20000300a00 */
[----:B------:R-:W-:-:S03]  /*2e7d0*/  IMAD.MOV.U32 R4, RZ, RZ, R5 ;  /* 0x000000ffff047224 */ /* 0x000fc600078e0005 */
[----:B--2---:R-:W-:Y:S04]  /*2e7e0*/  STL.64 [R1+0x2198], R16 ;  /* 0x0021981001007387 */ /* 0x004fe80000100a00 */
[----:B------:R4:W-:Y:S02]  /*2e7f0*/  STL [R1+0x2180], R4 ;  /* 0x0021800401007387 */ /* 0x0009e40000100800 */
[----:B----4-:R-:W-:-:S15]  /*2e800*/  HMMA.16816.F32 R4, R20, R24, R12 ;  /* 0x000000181404723c */ /* 0x010fde000000180c */
[----:B------:R-:W-:-:S04]  /*2e810*/  NOP ;  /* 0x0000000000007918 */ /* 0x000fc80000000000 */
[----:B------:R-:W-:Y:S04]  /*2e820*/  STL.64 [R1+0x2a0], R4 ;  /* 0x0002a00401007387 */ /* 0x000fe80000100a00 */
[----:B------:R-:W-:Y:S04]  /*2e830*/  STL.64 [R1+0x2a8], R6 ;  /* 0x0002a80601007387 */ /* 0x000fe80000100a00 */
[----:B------:R-:W2:Y:S04]  /*2e840*/  LDL.LU.64 R8, [R1+0x290] ;  /* 0x0002900001087983 */ /* 0x000ea80000300a00 */
[----:B------:R-:W2:Y:S04]  /*2e850*/  LDL.LU.64 R10, [R1+0x298] ;  /* 0x00029800010a7983 */ /* 0x000ea80000300a00 */
[----:B------:R-:W3:Y:S04]  /*2e860*/  LDL.LU.64 R16, [R1+0x260] ;  /* 0x0002600001107983 */ /* 0x000ee80000300a00 */
[----:B------:R-:W4:Y:S04]  /*2e870*/  LDL.LU.64 R18, [R1+0x268] ;  /* 0x0002680001127983 */ /* 0x000f280000300a00 */
[----:B----4-:R-:W-:Y:S04]  /*2e880*/  STL.64 [R1+0x21b0], R18 ;  /* 0x0021b01201007387 */ /* 0x010fe80000100a00 */
[----:B---3--:R0:W-:Y:S04]  /*2e890*/  STL.64 [R1+0x21a8], R16 ;  /* 0x0021a81001007387 */ /* 0x0081e80000100a00 */
[----:B0-----:R-:W3:Y:S04]  /*2e8a0*/  LDL.LU.64 R16, [R1+0x270] ;  /* 0x0002700001107983 */ /* 0x001ee80000300a00 */
[----:B------:R-:W4:Y:S01]  /*2e8b0*/  LDL.LU.64 R18, [R1+0x278] ;  /* 0x0002780001127983 */ /* 0x000f220000300a00 */
[----:B------:R-:W-:-:S02]  /*2e8c0*/  IMAD.MOV.U32 R28, RZ, RZ, R24 ;  /* 0x000000ffff1c7224 */ /* 0x000fc400078e0018 */
[----:B------:R-:W-:Y:S01]  /*2e8d0*/  IMAD.MOV.U32 R29, RZ, RZ, R25 ;  /* 0x000000ffff1d7224 */ /* 0x000fe200078e0019 */
[----:B----4-:R-:W-:Y:S04]  /*2e8e0*/  STL.64 [R1+0x21c8], R18 ;  /* 0x0021c81201007387 */ /* 0x010fe80000100a00 */
[----:B---3--:R0:W-:Y:S04]  /*2e8f0*/  STL.64 [R1+0x21c0], R16 ;  /* 0x0021c01001007387 */ /* 0x0081e80000100a00 */
[----:B0-----:R-:W3:Y:S04]  /*2e900*/  LDL.LU.64 R16, [R1+0x280] ;  /* 0x0002800001107983 */ /* 0x001ee80000300a00 */
[----:B------:R-:W3:Y:S04]  /*2e910*/  LDL.LU.64 R18, [R1+0x288] ;  /* 0x0002880001127983 */ /* 0x000ee80000300a00 */
[----:B------:R-:W4:Y:S04]  /*2e920*/  LDL.LU.64 R24, [R1+0x250] ;  /* 0x0002500001187983 */ /* 0x000f280000300a00 */
[----:B------:R-:W4:Y:S04]  /*2e930*/  LDL.LU.64 R26, [R1+0x258] ;  /* 0x00025800011a7983 */ /* 0x000f280000300a00 */
[----:B------:R-:W2:Y:S04]  /*2e940*/  LDL.LU.64 R4, [R1+0x240] ;  /* 0x0002400001047983 */ /* 0x000ea80000300a00 */
[----:B------:R-:W2:Y:S04]  /*2e950*/  LDL.LU.64 R6, [R1+0x248] ;  /* 0x0002480001067983 */ /* 0x000ea80000300a00 */
[----:B------:R-:W2:Y:S04]  /*2e960*/  LDL.LU.64 R12, [R1] ;  /* 0x00000000010c7983 */ /* 0x000ea80000300a00 */
[----:B--2---:R0:W-:Y:S04]  /*2e970*/  STL.64 [R1+0x2160], R12 ;  /* 0x0021600c01007387 */ /* 0x0041e80000100a00 */
[----:B0-----:R-:W2:Y:S04]  /*2e980*/  LDL.64 R12, [R1+0x90] ;  /* 0x00009000010c7983 */ /* 0x001ea80000100a00 */
[----:B------:R-:W-:Y:S04]  /*2e990*/  STL [R1+0x20f0], R28 ;  /* 0x0020f01c01007387 */ /* 0x000fe80000100800 */
[----:B------:R-:W-:Y:S01]  /*2e9a0*/  STL [R1+0x20ec], R29 ;  /* 0x0020ec1d01007387 */ /* 0x000fe20000100800 */
[----:B--2---:R-:W-:Y:S01]  /*2e9b0*/  HMMA.16816.F32 R8, R20, R12, R8 ;  /* 0x0000000c1408723c */ /* 0x004fe20000001808 */
[----:B------:R-:W-:-:S15]  /*2e9c0*/  IMAD.MOV.U32 R3, RZ, RZ, R13 ;  /* 0x000000ffff037224 */ /* 0x000fde00078e000d */
[----:B------:R-:W-:-:S03]  /*2e9d0*/  NOP ;  /* 0x0000000000007918 */ /* 0x000fc60000000000 */
[----:B------:R0:W-:Y:S04]  /*2e9e0*/  STL.64 [R1+0x290], R8 ;  /* 0x0002900801007387 */ /* 0x0001e80000100a00 */
[----:B------:R-:W-:Y:S04]  /*2e9f0*/  STL.64 [R1+0x298], R10 ;  /* 0x0002980a01007387 */ /* 0x000fe80000100a00 */
[----:B0-----:R-:W3:Y:S04]  /*2ea00*/  LDL.LU.64 R8, [R1+0x21d0] ;  /* 0x0021d00001087983 */ /* 0x001ee80000300a00 */
[----:B------:R-:W2:Y:S01]  /*2ea10*/  LDL.LU.64 R12, [R1+0x10] ;  /* 0x00001000010c7983 */ /* 0x000ea20000300a00 */
[----:B---3--:R-:W-:Y:S03]  /*2ea20*/  HMMA.16816.F32 R16, R20, R8, R16 ;  /* 0x000000081410723c */ /* 0x008fe60000001810 */
[----:B--2---:R0:W-:Y:S01]  /*2ea30*/  STL.64 [R1+0x2178], R12 ;  /* 0x0021780c01007387 */ /* 0x0041e20000100a00 */
[----:B------:R-:W-:-:S03]  /*2ea40*/  IMAD.MOV.U32 R29, RZ, RZ, R8 ;  /* 0x000000ffff1d7224 */ /* 0x000fc600078e0008 */
[----:B0-----:R-:W2:Y:S04]  /*2ea50*/  LDL.LU.64 R12, [R1+0x20] ;  /* 0x00002000010c7983 */ /* 0x001ea80000300a00 */
[----:B------:R-:W-:Y:S08]  /*2ea60*/  STL [R1+0x20f4], R3 ;  /* 0x0020f40301007387 */ /* 0x000ff00000100800 */
[----:B------:R-:W-:Y:S04]  /*2ea70*/  STL.64 [R1+0x280], R16 ;  /* 0x0002801001007387 */ /* 0x000fe80000100a00 */
[----:B------:R0:W-:Y:S04]  /*2ea80*/  STL.64 [R1+0x288], R18 ;  /* 0x0002881201007387 */ /* 0x0001e80000100a00 */
[----:B0-----:R-:W3:Y:S04]  /*2ea90*/  LDL.LU.64 R18, [R1+0x21c8] ;  /* 0x0021c80001127983 */ /* 0x001ee80000300a00 */
[----:B------:R-:W3:Y:S04]  /*2eaa0*/  LDL.LU.64 R16, [R1+0x21c0] ;  /* 0x0021c00001107983 */ /* 0x000ee80000300a00 */
[----:B------:R-:W3:Y:S04]  /*2eab0*/  LDL.LU.64 R8, [R1+0x21b8] ;  /* 0x0021b80001087983 */ /* 0x000ee80000300a00 */
[----:B------:R-:W-:Y:S01]  /*2eac0*/  STL [R1+0x20fc], R29 ;  /* 0x0020fc1d01007387 */ /* 0x000fe20000100800 */
        /* <DEDUP_REMOVED lines=8> */
[----:B------:R-:W3:Y:S02]  /*2eb50*/  LDL.LU.64 R8, [R1+0x21a0] ;  /* 0x0021a00001087983 */ /* 0x000ee40000300a00 */
[----:B---3--:R-:W-:Y:S02]  /*2eb60*/  HMMA.16816.F32 R8, R20, R8, R16 ;  /* 0x000000081408723c */ /* 0x008fe40000001810 */
[----:B------:R-:W4:-:S15]  /*2eb70*/  LDL.LU.64 R16, [R1+0x2198] ;  /* 0x0021980001107983 */ /* 0x000f1e0000300a00 */
[----:B------:R-:W-:Y:S02]  /*2eb80*/  NOP ;  /* 0x0000000000007918 */ /* 0x000fe40000000000 */
[----:B------:R0:W-:Y:S04]  /*2eb90*/  STL.64 [R1+0x260], R8 ;  /* 0x0002600801007387 */ /* 0x0001e80000100a00 */
[----:B------:R-:W-:Y:S04]  /*2eba0*/  STL.64 [R1+0x268], R10 ;  /* 0x0002680a01007387 */ /* 0x000fe80000100a00 */
[----:B0-----:R-:W3:Y:S01]  /*2ebb0*/  LDL.LU.64 R8, [R1+0x2190] ;  /* 0x0021900001087983 */ /* 0x001ee20000300a00 */
[C---:B----4-:R-:W-:Y:S08]  /*2ebc0*/  HMMA.16816.F32 R24, R20.reuse, R16, R24 ;  /* 0x000000101418723c */ /* 0x050ff00000001818 */
[----:B---3--:R-:W-:Y:S11]  /*2ebd0*/  HMMA.16816.F32 R4, R20, R8, R4 ;  /* 0x000000081404723c */ /* 0x008ff60000001804 */
[----:B------:R0:W-:Y:S04]  /*2ebe0*/  STL.64 [R1+0x250], R24 ;  /* 0x0002501801007387 */ /* 0x0001e80000100a00 */
[----:B------:R1:W-:Y:S01]  /*2ebf0*/  STL.64 [R1+0x258], R26 ;  /* 0x0002581a01007387 */ /* 0x0003e20000100a00 */
[----:B0-----:R-:W-:-:S02]  /*2ec00*/  IMAD.MOV.U32 R25, RZ, RZ, R17 ;  /* 0x000000ffff197224 */ /* 0x001fc400078e0011 */
[----:B-1----:R-:W-:Y:S01]  /*2ec10*/  IMAD.MOV.U32 R26, RZ, RZ, R16 ;  /* 0x000000ffff1a7224 */ /* 0x002fe200078e0010 */
[----:B------:R0:W-:Y:S04]  /*2ec20*/  STL.64 [R1+0x240], R4 ;  /* 0x0002400401007387 */ /* 0x0001e80000100a00 */
[----:B------:R1:W-:Y:S04]  /*2ec30*/  STL.64 [R1+0x248], R6 ;  /* 0x0002480601007387 */ /* 0x0003e80000100a00 */
[----:B------:R-:W3:Y:S04]  /*2ec40*/  LDL.LU.64 R16, [R1+0x230] ;  /* 0x0002300001107983 */ /* 0x000ee80000300a00 */
[----:B------:R-:W3:Y:S01]  /*2ec50*/  LDL.LU.64 R18, [R1+0x238] ;  /* 0x0002380001127983 */ /* 0x000ee20000300a00 */
[----:B------:R-:W-:-:S02]  /*2ec60*/  IMAD.MOV.U32 R24, RZ, RZ, R8 ;  /* 0x000000ffff187224 */ /* 0x000fc400078e0008 */
[----:B------:R-:W-:Y:S01]  /*2ec70*/  IMAD.MOV.U32 R27, RZ, RZ, R9 ;  /* 0x000000ffff1b7224 */ /* 0x000fe200078e0009 */
[----:B0-----:R-:W2:Y:S04]  /*2ec80*/  LDL.LU.64 R4, [R1+0x220] ;  /* 0x0002200001047983 */ /* 0x001ea80000300a00 */
[----:B-1----:R-:W2:Y:S04]  /*2ec90*/  LDL.LU.64 R6, [R1+0x228] ;  /* 0x0002280001067983 */ /* 0x002ea80000300a00 */
[----:B------:R-:W4:Y:S04]  /*2eca0*/  LDL.LU.64 R8, [R1+0x1f0] ;  /* 0x0001f00001087983 */ /* 0x000f280000300a00 */
[----:B------:R-:W2:Y:S04]  /*2ecb0*/  LDL.LU.64 R10, [R1+0x1f8] ;  /* 0x0001f800010a7983 */ /* 0x000ea80000300a00 */
[----:B--2---:R-:W-:Y:S04]  /*2ecc0*/  STL.64 [R1+0x2158], R10 ;  /* 0x0021580a01007387 */ /* 0x004fe80000100a00 */
[----:B----4-:R0:W-:Y:S04]  /*2ecd0*/  STL.64 [R1+0x2150], R8 ;  /* 0x0021500801007387 */ /* 0x0101e80000100a00 */
[----:B0-----:R-:W2:Y:S04]  /*2ece0*/  LDL.LU.64 R8, [R1+0x200] ;  /* 0x0002000001087983 */ /* 0x001ea80000300a00 */
[----:B------:R-:W4:Y:S04]  /*2ecf0*/  LDL.LU.64 R10, [R1+0x208] ;  /* 0x00020800010a7983 */ /* 0x000f280000300a00 */
[----:B----4-:R-:W-:Y:S04]  /*2ed00*/  STL.64 [R1+0x2170], R10 ;  /* 0x0021700a01007387 */ /* 0x010fe80000100a00 */
[----:B--2---:R0:W-:Y:S04]  /*2ed10*/  STL.64 [R1+0x2168], R8 ;  /* 0x0021680801007387 */ /* 0x0041e80000100a00 */
[----:B0-----:R-:W2:Y:S04]  /*2ed20*/  LDL.LU.64 R8, [R1+0x210] ;  /* 0x0002100001087983 */ /* 0x001ea80000300a00 */
[----:B------:R-:W2:Y:S04]  /*2ed30*/  LDL.LU.64 R10, [R1+0x218] ;  /* 0x00021800010a7983 */ /* 0x000ea80000300a00 */
[----:B------:R-:W-:Y:S04]  /*2ed40*/  STL.64 [R1+0x2120], R26 ;  /* 0x0021201a01007387 */ /* 0x000fe80000100a00 */
[----:B------:R0:W-:Y:S04]  /*2ed50*/  STL.64 [R1+0x2118], R24 ;  /* 0x0021181801007387 */ /* 0x0001e80000100a00 */
[----:B0-----:R-:W3:Y:S01]  /*2ed60*/  LDL.LU.64 R24, [R1+0x30] ;  /* 0x0000300001187983 */ /* 0x001ee20000300a00 */
[C---:B------:R-:W-:Y:S08]  /*2ed70*/  HMMA.16816.F32 R4, R20.reuse, R12, R4 ;  /* 0x0000000c1404723c */ /* 0x040ff00000001804 */
[----:B---3--:R-:W-:Y:S01]  /*2ed80*/  HMMA.16816.F32 R16, R20, R24, R16 ;  /* 0x000000181410723c */ /* 0x008fe20000001810 */
[----:B------:R-:W-:-:S15]  /*2ed90*/  IMAD.MOV.U32 R29, RZ, RZ, R25 ;  /* 0x000000ffff1d7224 */ /* 0x000fde00078e0019 */
[----:B------:R-:W-:-:S03]  /*2eda0*/  NOP ;  /* 0x0000000000007918 */ /* 0x000fc60000000000 */
[----:B------:R0:W-:Y:S04]  /*2edb0*/  STL.64 [R1+0x230], R16 ;  /* 0x0002301001007387 */ /* 0x0001e80000100a00 */
[----:B------:R1:W-:Y:S04]  /*2edc0*/  STL.64 [R1+0x238], R18 ;  /* 0x0002381201007387 */ /* 0x0003e80000100a00 */
[----:B0-----:R-:W3:Y:S01]  /*2edd0*/  LDL.LU.64 R16, [R1+0x2188] ;  /* 0x0021880001107983 */ /* 0x001ee20000300a00 */
[----:B-1----:R-:W-:-:S03]  /*2ede0*/  IMAD.MOV.U32 R19, RZ, RZ, R24 ;  /* 0x000000ffff137224 */ /* 0x002fc600078e0018 */
[----:B------:R-:W4:Y:S04]  /*2edf0*/  LDL.LU.64 R24, [R1+0x1e0] ;  /* 0x0001e00001187983 */ /* 0x000f280000300a00 */
[----:B------:R-:W4:Y:S04]  /*2ee00*/  LDL.LU.64 R26, [R1+0x1e8] ;  /* 0x0001e800011a7983 */ /* 0x000f280000300a00 */
[----:B------:R0:W-:Y:S04]  /*2ee10*/  STL.64 [R1+0x220], R4 ;  /* 0x0002200401007387 */ /* 0x0001e80000100a00 */
[----:B------:R1:W-:Y:S04]  /*2ee20*/  STL.64 [R1+0x228], R6 ;  /* 0x0002280601007387 */ /* 0x0003e80000100a00 */
[----:B0-----:R-:W2:Y:S01]  /*2ee30*/  LDL.LU R4, [R1+0x2180] ;  /* 0x0021800001047983 */ /* 0x001ea20000300800 */
[----:B-1----:R-:W-:-:S02]  /*2ee40*/  IMAD.MOV.U32 R7, RZ, RZ, R12 ;  /* 0x000000ffff077224 */ /* 0x002fc400078e000c */
[----:B------:R-:W-:Y:S02]  /*2ee50*/  IMAD.MOV.U32 R6, RZ, RZ, R13 ;  /* 0x000000ffff067224 */ /* 0x000fe400078e000d */
[----:B------:R-:W2:Y:S02]  /*2ee60*/  LDL.LU.64 R12, [R1+0x2178] ;  /* 0x00217800010c7983 */ /* 0x000ea40000300a00 */
[----:B--2---:R-:W-:Y:S01]  /*2ee70*/  HMMA.16816.F32 R8, R20, R12, R8 ;  /* 0x0000000c1408723c */ /* 0x004fe20000001808 */
[----:B------:R-:W-:Y:S02]  /*2ee80*/  IMAD.MOV.U32 R5, RZ, RZ, R12 ;  /* 0x000000ffff057224 */ /* 0x000fe400078e000c */
[----:B------:R-:W-:-:S15]  /*2ee90*/  IMAD.MOV.U32 R18, RZ, RZ, R13 ;  /* 0x000000ffff127224 */ /* 0x000fde00078e000d */
[----:B------:R-:W-:Y:S01]  /*2eea0*/  NOP ;  /* 0x0000000000007918 */ /* 0x000fe20000000000 */
[----:B------:R-:W-:Y:S04]  /*2eeb0*/  STL.64 [R1+0x210], R8 ;  /* 0x0002100801007387 */ /* 0x000fe80000100a00 */
[----:B------:R0:W-:Y:S04]  /*2eec0*/  STL.64 [R1+0x218], R10 ;  /* 0x0002180a01007387 */ /* 0x0001e80000100a00 */
[----:B0-----:R-:W2:Y:S04]  /*2eed0*/  LDL.LU.64 R10, [R1+0x2170] ;  /* 0x00217000010a7983 */ /* 0x001ea80000300a00 */
[----:B------:R-:W2:Y:S04]  /*2eee0*/  LDL.LU.64 R8, [R1+0x2168] ;  /* 0x0021680001087983 */ /* 0x000ea80000300a00 */
[----:B------:R-:W2:Y:S02]  /*2eef0*/  LDL.LU.64 R12, [R1+0x2160] ;  /* 0x00216000010c7983 */ /* 0x000ea40000300a00 */
[----:B--2---:R-:W-:Y:S01]  /*2ef00*/  HMMA.16816.F32 R8, R20, R12, R8 ;  /* 0x0000000c1408723c */ /* 0x004fe20000001808 */
[----:B------:R-:W-:-:S02]  /*2ef10*/  IMAD.MOV.U32 R2, RZ, RZ, R12 ;  /* 0x000000ffff027224 */ /* 0x000fc400078e000c */
[----:B------:R-:W-:-:S15]  /*2ef20*/  IMAD.MOV.U32 R0, RZ, RZ, R13 ;  /* 0x000000ffff007224 */ /* 0x000fde00078e000d */
[----:B------:R-:W-:Y:S01]  /*2ef30*/  NOP ;  /* 0x0000000000007918 */ /* 0x000fe20000000000 */
[----:B------:R-:W-:Y:S04]  /*2ef40*/  STL.64 [R1+0x200], R8 ;  /* 0x0002000801007387 */ /* 0x000fe80000100a00 */
[----:B------:R0:W-:Y:S04]  /*2ef50*/  STL.64 [R1+0x208], R10 ;  /* 0x0002080a01007387 */ /* 0x0001e80000100a00 */
[----:B0-----:R-:W2:Y:S04]  /*2ef60*/  LDL.LU.64 R10, [R1+0x2158] ;  /* 0x00215800010a7983 */ /* 0x001ea80000300a00 */
[----:B------:R-:W2:Y:S04]  /*2ef70*/  LDL.LU.64 R8, [R1+0x2150] ;  /* 0x0021500001087983 */ /* 0x000ea80000300a00 */
[----:B------:R-:W2:Y:S04]  /*2ef80*/  LDL.LU.64 R14, [R1+0x2148] ;  /* 0x00214800010e7983 */ /* 0x000ea80000300a00 */
[----:B------:R-:W2:Y:S02]  /*2ef90*/  LDL.LU.64 R12, [R1+0x2140] ;  /* 0x00214000010c7983 */ /* 0x000ea40000300a00 */
[----:B--2---:R-:W-:-:S15]  /*2efa0*/  HMMA.16816.F32 R8, R20, R12, R8 ;  /* 0x0000000c1408723c */ /* 0x004fde0000001808 */
[----:B------:R-:W-:-:S04]  /*2efb0*/  NOP ;  /* 0x0000000000007918 */ /* 0x000fc80000000000 */
[----:B------:R-:W-:Y:S04]  /*2efc0*/  STL.64 [R1+0x1f0], R8 ;  /* 0x0001f00801007387 */ /* 0x000fe80000100a00 */
[----:B------:R0:W-:Y:S04]  /*2efd0*/  STL.64 [R1+0x1f8], R10 ;  /* 0x0001f80a01007387 */ /* 0x0001e80000100a00 */
[----:B0-----:R-:W2:Y:S04]  /*2efe0*/  LDL.LU.64 R10, [R1+0x2138] ;  /* 0x00213800010a7983 */ /* 0x001ea80000300a00 */
[----:B------:R-:W4:Y:S04]  /*2eff0*/  LDL.LU.64 R8, [R1+0x2130] ;  /* 0x0021300001087983 */ /* 0x000f280000300a00 */
[----:B------:R-:W-:Y:S04]  /*2f000*/  STL.64 [R1+0x1ff0], R14 ;  /* 0x001ff00e01007387 */ /* 0x000fe80000100a00 */
[----:B------:R3:W-:Y:S02]  /*2f010*/  STL.64 [R1+0x1fe8], R12 ;  /* 0x001fe80c01007387 */ /* 0x0007e40000100a00 */
[----:B---3--:R-:W-:-:S02]  /*2f020*/  IMAD.MOV.U32 R12, RZ, RZ, R17 ;  /* 0x000000ffff0c7224 */ /* 0x008fc400078e0011 */
[----:B------:R-:W-:Y:S01]  /*2f030*/  IMAD.MOV.U32 R13, RZ, RZ, R4 ;  /* 0x000000ffff0d7224 */ /* 0x000fe200078e0004 */
[----:B------:R-:W3:Y:S04]  /*2f040*/  LDL.LU R17, [R1+0x212c] ;  /* 0x00212c0001117983 */ /* 0x000ee80000300800 */
[----:B------:R-:W2:Y:S01]  /*2f050*/  LDL.LU R4, [R1+0x2128] ;  /* 0x0021280001047983 */ /* 0x000ea20000300800 */
[----:B----4-:R-:W-:-:S15]  /*2f060*/  HMMA.16816.F32 R24, R20, R8, R24 ;  /* 0x000000081418723c */ /* 0x010fde0000001818 */
[----:B------:R-:W-:-:S04]  /*2f070*/  NOP ;  /* 0x0000000000007918 */ /* 0x000fc80000000000 */
[----:B------:R-:W-:Y:S04]  /*2f080*/  STL.64 [R1+0x1e0], R24 ;  /* 0x0001e01801007387 */ /* 0x000fe80000100a00 */
[----:B------:R0:W-:Y:S04]  /*2f090*/  STL.64 [R1+0x1e8], R26 ;  /* 0x0001e81a01007387 */ /* 0x0001e80000100a00 */
[----:B0-----:R-:W4:Y:S04]  /*2f0a0*/  LDL.LU.64 R26, [R1+0x2120] ;  /* 0x00212000011a7983 */ /* 0x001f280000300a00 */
[----:B------:R-:W3:Y:S04]  /*2f0b0*/  LDL.LU.64 R24, [R1+0x2118] ;  /* 0x0021180001187983 */ /* 0x000ee80000300a00 */
[----:B--2---:R-:W-:Y:S04]  /*2f0c0*/  STL.64 [R1+0x2000], R10 ;  /* 0x0020000a01007387 */ /* 0x004fe80000100a00 */
[----:B------:R0:W-:Y:S02]  /*2f0d0*/  STL.64 [R1+0x1ff8], R8 ;  /* 0x001ff80801007387 */ /* 0x0001e40000100a00 */
[----:B0-----:R-:W-:-:S02]  /*2f0e0*/  IMAD.MOV.U32 R8, RZ, RZ, R5 ;  /* 0x000000ffff087224 */ /* 0x001fc400078e0005 */
[----:B------:R-:W-:Y:S01]  /*2f0f0*/  IMAD.MOV.U32 R9, RZ, RZ, R18 ;  /* 0x000000ffff097224 */ /* 0x000fe200078e0012 */
[----:B------:R-:W2:Y:S04]  /*2f100*/  LDL.LU R5, [R1+0x2110] ;  /* 0x0021100001057983 */ /* 0x000ea80000300800 */
[----:B------:R-:W3:Y:S04]  /*2f110*/  LDL.LU R18, [R1+0x210c] ;  /* 0x00210c0001127983 */ /* 0x000ee80000300800 */
[----:B------:R0:W-:Y:S02]  /*2f120*/  STL.64 [R1+0x2018], R8 ;  /* 0x0020180801007387 */ /* 0x0001e40000100a00 */
[----:B0-----:R-:W-:-:S02]  /*2f130*/  IMAD.MOV.U32 R8, RZ, RZ, R7 ;  /* 0x000000ffff087224 */ /* 0x001fc400078e0007 */
[----:B------:R-:W-:Y:S01]  /*2f140*/  IMAD.MOV.U32 R9, RZ, RZ, R6 ;  /* 0x000000ffff097224 */ /* 0x000fe200078e0006 */
[----:B------:R-:W2:Y:S04]  /*2f150*/  LDL.LU R7, [R1+0x2108] ;  /* 0x0021080001077983 */ /* 0x000ea80000300800 */
[----:B------:R-:W2:Y:S04]  /*2f160*/  LDL.LU R6, [R1+0x2104] ;  /* 0x0021040001067983 */ /* 0x000ea80000300800 */
[----:B------:R0:W-:Y:S04]  /*2f170*/  STL.64 [R1+0x2030], R8 ;  /* 0x0020300801007387 */ /* 0x0001e80000100a00 */
[----:B0-----:R-:W2:Y:S04]  /*2f180*/  LDL.LU.64 R8, [R1+0x1d0] ;  /* 0x0001d00001087983 */ /* 0x001ea80000300a00 */
[----:B------:R-:W2:Y:S02]  /*2f190*/  LDL.LU.64 R10, [R1+0x1d8] ;  /* 0x0001d800010a7983 */ /* 0x000ea40000300a00 */
[----:B--2---:R-:W-:Y:S02]  /*2f1a0*/  HMMA.16816.F32 R8, R20, R4, R8 ;  /* 0x000000041408723c */ /* 0x004fe40000001808 */
[----:B------:R-:W2:Y:S04]  /*2f1b0*/  LDL.LU.64 R20, [R1+0x1b0] ;  /* 0x0001b00001147983 */ /* 0x000ea80000300a00 */
[----:B------:R-:W2:-:S13]  /*2f1c0*/  LDL.LU.64 R22, [R1+0x1b8] ;  /* 0x0001b80001167983 */ /* 0x000e9a0000300a00 */
[----:B------:R0:W-:Y:S04]  /*2f1d0*/  STL.64 [R1+0x1d0], R8 ;  /* 0x0001d00801007387 */ /* 0x0001e80000100a00 */
[----:B------:R-:W-:Y:S01]  /*2f1e0*/  STL.64 [R1+0x1d8], R10 ;  /* 0x0001d80a01007387 */ /* 0x000fe20000100a00 */
[----:B0-----:R-:W-:Y:S02]  /*2f1f0*/  IMAD.MOV.U32 R8, RZ, RZ, R19 ;  /* 0x000000ffff087224 */ /* 0x001fe400078e0013 */
[----:B------:R-:W-:Y:S01]  /*2f200*/  IMAD.MOV.U32 R9, RZ, RZ, R29 ;  /* 0x000000ffff097224 */ /* 0x000fe200078e001d */
[----:B------:R-:W3:Y:S04]  /*2f210*/  LDL.LU R19, [R1+0x2100] ;  /* 0x0021000001137983 */ /* 0x000ee80000300800 */
[----:B------:R-:W2:Y:S04]  /*2f220*/  LDL.LU R29, [R1+0x20fc] ;  /* 0x0020fc00011d7983 */ /* 0x000ea80000300800 */
[----:B------:R0:W-:Y:S04]  /*2f230*/  STL.64 [R1+0x2048], R8 ;  /* 0x0020480801007387 */ /* 0x0001e80000100a00 */
[----:B0-----:R-:W3:Y:S04]  /*2f240*/  LDL.LU R8, [R1+0xc0] ;  /* 0x0000c00001087983 */ /* 0x001ee80000300800 */
[----:B------:R-:W3:Y:S04]  /*2f250*/  LDL.LU R9, [R1+0xc4] ;  /* 0x0000c40001097983 */ /* 0x000ee80000300800 */
[----:B------:R-:W-:Y:S04]  /*2f260*/  STL.64 [R1+0x1fe0], R6 ;  /* 0x001fe00601007387 */ /* 0x000fe80000100a00 */
[----:B------:R0:W-:Y:S04]  /*2f270*/  STL.64 [R1+0x1fd8], R4 ;  /* 0x001fd80401007387 */ /* 0x0001e80000100a00 */
[----:B0-----:R-:W3:Y:S04]  /*2f280*/  LDL.LU.64 R4, [R1+0x1c0] ;  /* 0x0001c00001047983 */ /* 0x001ee80000300a00 */
[----:B------:R-:W3:Y:S02]  /*2f290*/  LDL.LU.64 R6, [R1+0x1c8] ;  /* 0x0001c80001067983 */ /* 0x000ee40000300a00 */
[----:B---3--:R-:W-:Y:S01]  /*2f2a0*/  HMMA.16816.F32 R4, R16, R8, R4 ;  /* 0x000000081004723c */ /* 0x008fe20000001804 */
[----:B------:R-:W-:-:S02]  /*2f2b0*/  IMAD.MOV.U32 R8, RZ, RZ, R24 ;  /* 0x000000ffff087224 */ /* 0x000fc400078e0018 */
[----:B------:R-:W3:Y:S01]  /*2f2c0*/  LDL.LU R24, [R1+0x20f8] ;  /* 0x0020f80001187983 */ /* 0x000ee20000300800 */
[----:B----4-:R-:W-:-:S15]  /*2f2d0*/  IMAD.MOV.U32 R9, RZ, RZ, R27 ;  /* 0x000000ffff097224 */ /* 0x010fde00078e001b */
[----:B------:R-:W-:Y:S04]  /*2f2e0*/  STL.64 [R1+0x1c0], R4 ;  /* 0x0001c00401007387 */ /* 0x000fe80000100a00 */
[----:B------:R2:W-:Y:S02]  /*2f2f0*/  STL.64 [R1+0x1c8], R6 ;  /* 0x0001c80601007387 */ /* 0x0005e40000100a00 */
[----:B--2---:R-:W-:Y:S02]  /*2f300*/  HMMA.16816.F32 R4, R16, R12, R20 ;  /* 0x0000000c1004723c */ /* 0x004fe40000001814 */
[----:B------:R0:W-:Y:S02]  /*2f310*/  STL.64 [R1+0x2060], R8 ;  /* 0x0020600801007387 */ /* 0x0001e40000100a00 */
[----:B0-----:R-:W-:-:S02]  /*2f320*/  IMAD.MOV.U32 R8, RZ, RZ, R26 ;  /* 0x000000ffff087224 */ /* 0x001fc400078e001a */
[----:B------:R-:W-:-:S13]  /*2f330*/  IMAD.MOV.U32 R9, RZ, RZ, R25 ;  /* 0x000000ffff097224 */ /* 0x000fda00078e0019 */
[----:B------:R-:W-:Y:S04]  /*2f340*/  STL.64 [R1+0x1b0], R4 ;  /* 0x0001b00401007387 */ /* 0x000fe80000100a00 */
[----:B------:R-:W-:Y:S04]  /*2f350*/  STL.64 [R1+0x1b8], R6 ;  /* 0x0001b80601007387 */ /* 0x000fe80000100a00 */
[----:B------:R0:W-:Y:S04]  /*2f360*/  STL.64 [R1+0x2078], R8 ;  /* 0x0020780801007387 */ /* 0x0001e80000100a00 */
[----:B------:R-:W2:Y:S04]  /*2f370*/  LDL.LU.64 R20, [R1+0xf0] ;  /* 0x0000f00001147983 */ /* 0x000ea80000300a00 */
[----:B------:R-:W4:Y:S04]  /*2f380*/  LDL.LU.64 R22, [R1+0xf8] ;  /* 0x0000f80001167983 */ /* 0x000f280000300a00 */
[----:B---3--:R-:W1:Y:S04]  /*2f390*/  LDSM.16.MT88.4 R24, [R24+UR5+0x8800] ;  /* 0x008800051818783b */ /* 0x008e680008004200 */
[----:B----4-:R-:W-:Y:S04]  /*2f3a0*/  STL.64 [R1+0x2010], R22 ;  /* 0x0020101601007387 */ /* 0x010fe80000100a00 */
[----:B--2---:R-:W-:Y:S04]  /*2f3b0*/  STL.64 [R1+0x2008], R20 ;  /* 0x0020081401007387 */ /* 0x004fe80000100a00 */
[----:B0-----:R-:W2:Y:S04]  /*2f3c0*/  LDL.LU R8, [R1+0x60] ;  /* 0x0000600001087983 */ /* 0x001ea80000300800 */
[----:B------:R-:W2:Y:S01]  /*2f3d0*/  LDL.LU R9, [R1+0x64] ;  /* 0x0000640001097983 */ /* 0x000ea20000300800 */
[----:B------:R-:W-:-:S03]  /*2f3e0*/  IMAD.MOV.U32 R4, RZ, RZ, R29 ;  /* 0x000000ffff047224 */ /* 0x000fc600078e001d */
[----:B--2---:R0:W-:Y:S02]  /*2f3f0*/  STL.64 [R1+0x2090], R8 ;  /* 0x0020900801007387 */ /* 0x0041e40000100a00 */
[----:B0-----:R-:W-:Y:S02]  /*2f400*/  IMAD.MOV.U32 R8, RZ, RZ, R3 ;  /* 0x000000ffff087224 */ /* 0x001fe400078e0003 */
[----:B------:R-:W-:Y:S01]  /*2f410*/  IMAD.MOV.U32 R9, RZ, RZ, R28 ;  /* 0x000000ffff097224 */ /* 0x000fe200078e001c */
[----:B------:R-:W2:Y:S04]  /*2f420*/  LDL.LU R3, [R1+0x20f4] ;  /* 0x0020f40001037983 */ /* 0x000ea80000300800 */
[----:B------:R-:W3:Y:S04]  /*2f430*/  LDL.LU R28, [R1+0x20f0] ;  /* 0x0020f000011c7983 */ /* 0x000ee80000300800 */
[----:B------:R-:W-:Y:S04]  /*2f440*/  STL.64 [R1+0x20a8], R8 ;  /* 0x0020a80801007387 */ /* 0x000fe80000100a00 */
[----:B------:R-:W4:Y:S04]  /*2f450*/  LDL.LU R29, [R1+0x20ec] ;  /* 0x0020ec00011d7983 */ /* 0x000f280000300800 */
[----:B------:R-:W2:Y:S04]  /*2f460*/  LDL.LU R5, [R1+0x84] ;  /* 0x0000840001057983 */ /* 0x000ea80000300800 */
[----:B--2---:R0:W-:Y:S04]  /*2f470*/  STL.64 [R1+0x20b0], R4 ;  /* 0x0020b00401007387 */ /* 0x0041e80000100a00 */
[----:B0-----:R-:W2:Y:S01]  /*2f480*/  LDL.LU R4, [R1+0x90] ;  /* 0x0000900001047983 */ /* 0x001ea20000300800 */
[----:B------:R-:W-:-:S03]  /*2f490*/  IMAD.MOV.U32 R5, RZ, RZ, R3 ;  /* 0x000000ffff057224 */ /* 0x000fc600078e0003 */
[----:B------:R-:W3:Y:S04]  /*2f4a0*/  LDL.LU R3, [R1+0x20e8] ;  /* 0x0020e80001037983 */ /* 0x000ee80000300800 */
[----:B--2---:R3:W-:Y:S02]  /*2f4b0*/  STL.64 [R1+0x20c8], R4 ;  /* 0x0020c80401007387 */ /* 0x0047e40000100a00 */
[----:B---3--:R-:W-:Y:S02]  /*2f4c0*/  IMAD.MOV.U32 R4, RZ, RZ, R28 ;  /* 0x000000ffff047224 */ /* 0x008fe400078e001c */
[----:B----4-:R-:W-:Y:S01]  /*2f4d0*/  IMAD.MOV.U32 R5, RZ, RZ, R29 ;  /* 0x000000ffff057224 */ /* 0x010fe200078e001d */
[----:B------:R-:W2:Y:S04]  /*2f4e0*/  LDL.LU R28, [R1+0x20e4] ;  /* 0x0020e400011c7983 */ /* 0x000ea80000300800 */
[----:B------:R-:W3:Y:S04]  /*2f4f0*/  LDL.LU R29, [R1+0x20e0] ;  /* 0x0020e000011d7983 */ /* 0x000ee80000300800 */
        /* <DEDUP_REMOVED lines=27> */
[----:B------:R-:W4:Y:S01]  /*2f6b0*/  LDL.LU.64 R22, [R1+0x158] ;  /* 0x0001580001167983 */ /* 0x000f220000300a00 */
[C---:B------:R-:W-:Y:S03]  /*2f6c0*/  HMMA.16816.F32 R4, R16.reuse, R4, R8 ;  /* 0x000000041004723c */ /* 0x040fe60000001808 */
[----:B----4-:R-:W-:Y:S04]  /*2f6d0*/  STL.64 [R1+0x2088], R22 ;  /* 0x0020881601007387 */ /* 0x010fe80000100a00 */
[----:B--2---:R0:W-:Y:S04]  /*2f6e0*/  STL.64 [R1+0x2080], R20 ;  /* 0x0020801401007387 */ /* 0x0041e80000100a00 */
[----:B0-----:R-:W2:Y:S04]  /*2f6f0*/  LDL.LU.64 R20, [R1+0x160] ;  /* 0x0001600001147983 */ /* 0x001ea80000300a00 */
[----:B------:R-:W4:Y:S04]  /*2f700*/  LDL.LU.64 R22, [R1+0x168] ;  /* 0x0001680001167983 */ /* 0x000f280000300a00 */
[----:B----4-:R-:W-:Y:S04]  /*2f710*/  STL.64 [R1+0x20a0], R22 ;  /* 0x0020a01601007387 */ /* 0x010fe80000100a00 */
[----:B--2---:R0:W-:Y:S04]  /*2f720*/  STL.64 [R1+0x2098], R20 ;  /* 0x0020981401007387 */ /* 0x0041e80000100a00 */
[----:B0-----:R-:W2:Y:S04]  /*2f730*/  LDL.LU.64 R20, [R1+0x170] ;  /* 0x0001700001147983 */ /* 0x001ea80000300a00 */
[----:B------:R-:W2:Y:S04]  /*2f740*/  LDL.LU.64 R22, [R1+0x178] ;  /* 0x0001780001167983 */ /* 0x000ea80000300a00 */
[----:B------:R-:W4:Y:S04]  /*2f750*/  LDL.LU.64 R12, [R1+0x100] ;  /* 0x00010000010c7983 */ /* 0x000f280000300a00 */
[----:B------:R-:W4:Y:S04]  /*2f760*/  LDL.LU.64 R14, [R1+0x108] ;  /* 0x00010800010e7983 */ /* 0x000f280000300a00 */
[----:B-1----:R-:W-:Y:S04]  /*2f770*/  STL.64 [R1+0x1fc8], R26 ;  /* 0x001fc81a01007387 */ /* 0x002fe80000100a00 */
[----:B------:R-:W-:Y:S04]  /*2f780*/  STL.64 [R1+0x1fc0], R24 ;  /* 0x001fc01801007387 */ /* 0x000fe80000100a00 */
[----:B------:R-:W2:Y:S04]  /*2f790*/  LDL.LU.64 R10, [R1+0x20d8] ;  /* 0x0020d800010a7983 */ /* 0x000ea80000300a00 */
[----:B------:R-:W2:Y:S04]  /*2f7a0*/  LDL.LU.64 R8, [R1+0x20d0] ;  /* 0x0020d00001087983 */ /* 0x000ea80000300a00 */
        /* <DEDUP_REMOVED lines=10> */
[----:B------:R-:W2:-:S15]  /*2f850*/  LDL.LU.64 R8, [R1+0x20a8] ;  /* 0x0020a80001087983 */ /* 0x000e9e0000300a00 */
[----:B------:R-:W-:Y:S02]  /*2f860*/  NOP ;  /* 0x0000000000007918 */ /* 0x000fe40000000000 */
[----:B------:R0:W-:Y:S04]  /*2f870*/  STL.64 [R1+0x180], R4 ;  /* 0x0001800401007387 */ /* 0x0001e80000100a00 */
[----:B------:R1:W-:Y:S04]  /*2f880*/  STL.64 [R1+0x188], R6 ;  /* 0x0001880601007387 */ /* 0x0003e80000100a00 */
[----:B0-----:R-:W3:Y:S04]  /*2f890*/  LDL.LU.64 R4, [R1+0xe0] ;  /* 0x0000e00001047983 */ /* 0x001ee80000300a00 */
[----:B-1----:R-:W3:Y:S01]  /*2f8a0*/  LDL.LU.64 R6, [R1+0xe8] ;  /* 0x0000e80001067983 */ /* 0x002ee20000300a00 */
[----:B--2---:R-:W-:Y:S03]  /*2f8b0*/  HMMA.16816.F32 R8, R16, R8, R20 ;  /* 0x000000081008723c */ /* 0x004fe60000001814 */
[----:B------:R-:W2:Y:S04]  /*2f8c0*/  LDL.LU.64 R22, [R1+0x20a0] ;  /* 0x0020a00001167983 */ /* 0x000ea80000300a00 */
[----:B------:R-:W2:-:S12]  /*2f8d0*/  LDL.LU.64 R20, [R1+0x2098] ;  /* 0x0020980001147983 */ /* 0x000e980000300a00 */
        /* <DEDUP_REMOVED lines=32> */
[----:B0-----:R-:W2:Y:S01]  /*2fae0*/  LDL.LU.64 R8, [R1+0x2018] ;  /* 0x0020180001087983 */ /* 0x001ea20000300a00 */
[----:B------:R-:W-:Y:S02]  /*2faf0*/  IMAD.MOV.U32 R24, RZ, RZ, R2 ;  /* 0x000000ffff187224 */ /* 0x000fe400078e0002 */
[----:B------:R-:W-:-:S07]  /*2fb00*/  IMAD.MOV.U32 R25, RZ, RZ, R0 ;  /* 0x000000ffff197224 */ /* 0x000fce00078e0000 */
[C---:B----4-:R-:W-:Y:S08]  /*2fb10*/  HMMA.16816.F32 R24, R16.reuse, R24, R12 ;  /* 0x000000181018723c */ /* 0x050ff0000000180c */
[----:B--2---:R-:W-:Y:S01]  /*2fb20*/  HMMA.16816.F32 R8, R16, R8, R20 ;  /* 0x000000081008723c */ /* 0x004fe20000001814 */
[----:B------:R-:W2:Y:S04]  /*2fb30*/  LDL.LU.64 R22, [R1+0x2010] ;  /* 0x0020100001167983 */ /* 0x000ea80000300a00 */
[----:B------:R-:W2:-:S14]  /*2fb40*/  LDL.LU.64 R20, [R1+0x2008] ;  /* 0x0020080001147983 */ /* 0x000e9c0000300a00 */
[----:B------:R-:W-:Y:S04]  /*2fb50*/  STL.64 [R1+0x110], R8 ;  /* 0x0001100801007387 */ /* 0x000fe80000100a00 */
[----:B------:R0:W-:Y:S04]  /*2fb60*/  STL.64 [R1+0x118], R10 ;  /* 0x0001180a01007387 */ /* 0x0001e80000100a00 */
[----:B0-----:R-:W4:Y:S04]  /*2fb70*/  LDL.LU.64 R10, [R1+0x2000] ;  /* 0x00200000010a7983 */ /* 0x001f280000300a00 */
[----:B------:R-:W3:Y:S04]  /*2fb80*/  LDL.LU.64 R8, [R1+0x1ff8] ;  /* 0x001ff80001087983 */ /* 0x000ee80000300a00 */
[----:B------:R-:W2:Y:S04]  /*2fb90*/  LDL.LU.64 R14, [R1+0x1ff0] ;  /* 0x001ff000010e7983 */ /* 0x000ea80000300a00 */
[----:B------:R-:W2:Y:S04]  /*2fba0*/  LDL.LU.64 R12, [R1+0x1fe8] ;  /* 0x001fe800010c7983 */ /* 0x000ea80000300a00 */
[----:B------:R0:W-:Y:S04]  /*2fbb0*/  STL.64 [R1+0x100], R24 ;  /* 0x0001001801007387 */ /* 0x0001e80000100a00 */
[----:B------:R1:W-:Y:S01]  /*2fbc0*/  STL.64 [R1+0x108], R26 ;  /* 0x0001081a01007387 */ /* 0x0003e20000100a00 */
[C---:B--2---:R-:W-:Y:S08]  /*2fbd0*/  HMMA.16816.F32 R20, R16.reuse, R12, R20 ;  /* 0x0000000c1014723c */ /* 0x044ff00000001814 */
[----:B---3--:R-:W-:Y:S11]  /*2fbe0*/  HMMA.16816.F32 R4, R16, R8, R4 ;  /* 0x000000081004723c */ /* 0x008ff60000001804 */
[----:B------:R-:W-:-:S02]  /*2fbf0*/  IMAD.MOV.U32 R12, RZ, RZ, R23 ;  /* 0x000000ffff0c7224 */ /* 0x000fc400078e0017 */
[----:B------:R-:W-:Y:S01]  /*2fc00*/  IMAD.MOV.U32 R13, RZ, RZ, R22 ;  /* 0x000000ffff0d7224 */ /* 0x000fe200078e0016 */
[----:B------:R-:W-:Y:S04]  /*2fc10*/  STL.64 [R1+0xf0], R20 ;  /* 0x0000f01401007387 */ /* 0x000fe80000100a00 */
[----:B0-----:R-:W2:Y:S04]  /*2fc20*/  LDL.LU.64 R24, [R1+0xd0] ;  /* 0x0000d00001187983 */ /* 0x001ea80000300a00 */
[----:B-1----:R-:W2:Y:S04]  /*2fc30*/  LDL.LU.64 R26, [R1+0xd8] ;  /* 0x0000d800011a7983 */ /* 0x002ea80000300a00 */
[----:B------:R-:W-:Y:S04]  /*2fc40*/  STL [R1+0x1d5c], R12 ;  /* 0x001d5c0c01007387 */ /* 0x000fe80000100800 */
[----:B------:R-:W-:Y:S01]  /*2fc50*/  STL [R1+0x1d58], R13 ;  /* 0x001d580d01007387 */ /* 0x000fe20000100800 */
[----:B------:R-:W-:-:S03]  /*2fc60*/  IMAD.MOV.U32 R2, RZ, RZ, R6 ;  /* 0x000000ffff027224 */ /* 0x000fc600078e0006 */
[----:B------:R0:W-:Y:S01]  /*2fc70*/  STL.64 [R1+0xe0], R4 ;  /* 0x0000e00401007387 */ /* 0x0001e20000100a00 */
[----:B------:R-:W-:-:S03]  /*2fc80*/  IMAD.MOV.U32 R0, RZ, RZ, R7 ;  /* 0x000000ffff007224 */ /* 0x000fc600078e0007 */
[----:B------:R-:W3:Y:S04]  /*2fc90*/  LDL.LU.64 R6, [R1+0x1fe0] ;  /* 0x001fe00001067983 */ /* 0x000ee80000300a00 */
[----:B0-----:R-:W2:Y:S04]  /*2fca0*/  LDL.LU.64 R4, [R1+0x1fd8] ;  /* 0x001fd80001047983 */ /* 0x001ea80000300a00 */
[----:B----4-:R0:W-:Y:S04]  /*2fcb0*/  STL.64 [R1+0x1fb8], R10 ;  /* 0x001fb80a01007387 */ /* 0x0101e80000100a00 */
[----:B------:R-:W4:Y:S04]  /*2fcc0*/  LDL.LU R8, [R1+0x350] ;  /* 0x0003500001087983 */ /* 0x000f280000300800 */
[----:B------:R-:W4:Y:S01]  /*2fcd0*/  LDL.LU R9, [R1+0x354] ;  /* 0x0003540001097983 */ /* 0x000f220000300800 */
[----:B0-----:R-:W-:-:S02]  /*2fce0*/  IMAD.MOV.U32 R10, RZ, RZ, R14 ;  /* 0x000000ffff0a7224 */ /* 0x001fc400078e000e */
[----:B------:R-:W-:Y:S01]  /*2fcf0*/  IMAD.MOV.U32 R11, RZ, RZ, R15 ;  /* 0x000000ffff0b7224 */ /* 0x000fe200078e000f */
[----:B------:R-:W3:Y:S04]  /*2fd00*/  LDL.LU R14, [R1+0x1fd4] ;  /* 0x001fd400010e7983 */ /* 0x000ee80000300800 */
[----:B------:R-:W3:Y:S01]  /*2fd10*/  LDL.LU R15, [R1+0x1fd0] ;  /* 0x001fd000010f7983 */ /* 0x000ee20000300800 */
[----:B------:R-:W0:Y:S02]  /*2fd20*/  S2R R22, SR_TID.X ;  /* 0x0000000000167919 */ /* 0x000e240000002100 */
[C---:B0-----:R-:W-:Y:S01]  /*2fd30*/  LOP3.LUT R23, R22.reuse, 0x7, RZ, 0xc0, !PT ;  /* 0x0000000716177812 */ /* 0x041fe200078ec0ff */
[----:B------:R-:W-:-:S04]  /*2fd40*/  IMAD.SHL.U32 R21, R22, 0x2, RZ ;  /* 0x0000000216157824 */ /* 0x000fc800078e00ff */
[----:B------:R-:W-:Y:S02]  /*2fd50*/  IMAD R23, R23, 0x90, RZ ;  /* 0x0000009017177824 */ /* 0x000fe400078e02ff */
[----:B------:R-:W-:-:S03]  /*2fd60*/  IMAD.SHL.U32 R22, R22, 0x40, RZ ;  /* 0x0000004016167824 */ /* 0x000fc600078e00ff */
[----:B------:R-:W-:-:S04]  /*2fd70*/  LOP3.LUT R23, R23, 0x10, R21, 0x78, !PT ;  /* 0x0000001017177812 */ /* 0x000fc800078e7815 */
[----:B------:R-:W-:-:S04]  /*2fd80*/  LOP3.LUT R23, R23, 0x400, R22, 0xf8, !PT ;  /* 0x0000040017177812 */ /* 0x000fc800078ef816 */
[----:B------:R-:W-:-:S06]  /*2fd90*/  LOP3.LUT R23, R23, 0x20, RZ, 0x3c, !PT ;  /* 0x0000002017177812 */ /* 0x000fcc00078e3cff */
[----:B------:R-:W0:Y:S04]  /*2fda0*/  LDSM.16.MT88.4 R20, [R23+UR5+0x8800] ;  /* 0x008800051714783b */ /* 0x000e280008004200 */
[----:B------:R-:W-:Y:S04]  /*2fdb0*/  STL [R1+0x1c44], R0 ;  /* 0x001c440001007387 */ /* 0x000fe80000100800 */
[----:B------:R-:W-:Y:S04]  /*2fdc0*/  STL [R1+0x1c40], R2 ;  /* 0x001c400201007387 */ /* 0x000fe80000100800 */
[----:B0-----:R0:W-:Y:S04]  /*2fdd0*/  STL.64 [R1+0x1ed8], R22 ;  /* 0x001ed81601007387 */ /* 0x0011e80000100a00 */
[----:B------:R-:W-:Y:S04]  /*2fde0*/  STL.64 [R1+0x1ed0], R20 ;  /* 0x001ed01401007387 */ /* 0x000fe80000100a00 */
[----:B0-----:R-:W4:Y:S01]  /*2fdf0*/  LDL.64 R22, [R1+0xb8] ;  /* 0x0000b80001167983 */ /* 0x001f220000100a00 */
[----:B--2---:R-:W-:Y:S03]  /*2fe00*/  HMMA.16816.F32 R16, R16, R4, R24 ;  /* 0x000000041010723c */ /* 0x004fe60000001818 */
[----:B------:R-:W4:Y:S04]  /*2fe10*/  LDL.LU.64 R26, [R1+0x1fc8] ;  /* 0x001fc800011a7983 */ /* 0x000f280000300a00 */
[----:B------:R-:W4:-:S12]  /*2fe20*/  LDL.LU.64 R24, [R1+0x1fc0] ;  /* 0x001fc00001187983 */ /* 0x000f180000300a00 */
[----:B------:R-:W-:Y:S01]  /*2fe30*/  IMAD.MOV.U32 R12, RZ, RZ, R18 ;  /* 0x000000ffff0c7224 */ /* 0x000fe200078e0012 */
[----:B------:R0:W-:Y:S01]  /*2fe40*/  STL.64 [R1+0xd0], R16 ;  /* 0x0000d01001007387 */ /* 0x0001e20000100a00 */
[----:B------:R-:W-:-:S03]  /*2fe50*/  IMAD.MOV.U32 R13, RZ, RZ, R19 ;  /* 0x000000ffff0d7224 */ /* 0x000fc600078e0013 */
[----:B0-----:R-:W2:Y:S04]  /*2fe60*/  LDL.LU R16, [R1+0x340] ;  /* 0x0003400001107983 */ /* 0x001ea80000300800 */
[----:B------:R-:W2:Y:S04]  /*2fe70*/  LDL.LU R17, [R1+0x344] ;  /* 0x0003440001117983 */ /* 0x000ea80000300800 */
[----:B------:R-:W2:Y:S04]  /*2fe80*/  LDL.LU R18, [R1+0x348] ;  /* 0x0003480001127983 */ /* 0x000ea80000300800 */
[----:B---3--:R0:W-:Y:S04]  /*2fe90*/  STL.64 [R1+0x1f10], R14 ;  /* 0x001f100e01007387 */ /* 0x0081e80000100a00 */
[----:B------:R-:W-:Y:S04]  /*2fea0*/  STL.64 [R1+0x1f08], R12 ;  /* 0x001f080c01007387 */ /* 0x000fe80000100a00 */
[----:B0-----:R-:W4:Y:S01]  /*2feb0*/  LDL.64 R14, [R1+0xc8] ;  /* 0x0000c800010e7983 */ /* 0x001f220000100a00 */
[----:B------:R-:W-:Y:S01]  /*2fec0*/  IMAD.MOV.U32 R19, RZ, RZ, R6 ;  /* 0x000000ffff137224 */ /* 0x000fe200078e0006 */
[----:B----4-:R-:W-:-:S15]  /*2fed0*/  HMMA.16816.F32 R8, R24, R14, R8 ;  /* 0x0000000e1808723c */ /* 0x010fde0000001808 */
[----:B------:R-:W-:-:S04]  /*2fee0*/  NOP ;  /* 0x0000000000007918 */ /* 0x000fc80000000000 */
[----:B------:R-:W-:Y:S04]  /*2fef0*/  STL.64 [R1+0x350], R8 ;  /* 0x0003500801007387 */ /* 0x000fe80000100a00 */
[----:B------:R0:W-:Y:S04]  /*2ff00*/  STL.64 [R1+0x358], R10 ;  /* 0x0003580a01007387 */ /* 0x0001e80000100a00 */
[----:B0-----:R-:W3:Y:S01]  /*2ff10*/  LDL.LU.64 R10, [R1+0x1fb8] ;  /* 0x001fb800010a7983 */ /* 0x001ee20000300a00 */
[----:B------:R-:W-:Y:S02]  /*2ff20*/  IMAD.MOV.U32 R6, RZ, RZ, R15 ;  /* 0x000000ffff067224 */ /* 0x000fe400078e000f */
[----:B--2---:R-:W-:Y:S03]  /*2ff30*/  HMMA.16816.F32 R12, R24, R22, R16 ;  /* 0x00000016180c723c */ /* 0x004fe60000001810 */
[----:B------:R-:W-:-:S15]  /*2ff40*/  STL.64 [R1+0x1fa0], R6 ;  /* 0x001fa00601007387 */ /* 0x000fde0000100a00 */
[----:B------:R-:W-:Y:S01]  /*2ff50*/  NOP ;  /* 0x0000000000007918 */ /* 0x000fe20000000000 */
[----:B------:R0:W-:Y:S01]  /*2ff60*/  STL.64 [R1+0x340], R12 ;  /* 0x0003400c01007387 */ /* 0x0001e20000100a00 */
[----:B------:R-:W-:Y:S02]  /*2ff70*/  IMAD.MOV.U32 R9, RZ, RZ, R14 ;  /* 0x000000ffff097224 */ /* 0x000fe400078e000e */
[----:B------:R-:W-:Y:S01]  /*2ff80*/  IMAD.MOV.U32 R8, RZ, RZ, R15 ;  /* 0x000000ffff087224 */ /* 0x000fe200078e000f */
[----:B0-----:R-:W2:Y:S04]  /*2ff90*/  LDL.LU R12, [R1+0x4c0] ;  /* 0x0004c000010c7983 */ /* 0x001ea80000300800 */
[----:B------:R-:W2:Y:S01]  /*2ffa0*/  LDL.LU R13, [R1+0x4c4] ;  /* 0x0004c400010d7983 */ /* 0x000ea20000300800 */
[----:B---3--:R-:W-:Y:S02]  /*2ffb0*/  IMAD.MOV.U32 R14, RZ, RZ, R11 ;  /* 0x000000ffff0e7224 */ /* 0x008fe400078e000b */
[----:B------:R-:W-:Y:S01]  /*2ffc0*/  IMAD.MOV.U32 R15, RZ, RZ, R10 ;  /* 0x000000ffff0f7224 */ /* 0x000fe200078e000a */
[----:B------:R-:W3:Y:S04]  /*2ffd0*/  LDL.LU R11, [R1+0x1fb4] ;  /* 0x001fb400010b7983 */ /* 0x000ee80000300800 */
[----:B------:R-:W4:Y:S04]  /*2ffe0*/  LDL.LU R10, [R1+0x1fb0] ;  /* 0x001fb000010a7983 */ /* 0x000f280000300800 */
[----:B------:R-:W2:Y:S04]  /*2fff0*/  LDL.LU R4, [R1+0x330] ;  /* 0x0003300001047983 */ /* 0x000ea80000300800 */
[----:B------:R-:W2:Y:S04]  /*30000*/  LDL.LU R5, [R1+0x334] ;  /* 0x0003340001057983 */ /* 0x000ea80000300800 */
[----:B------:R-:W2:Y:S04]  /*30010*/  LDL.LU R6, [R1+0x338] ;  /* 0x0003380001067983 */ /* 0x000ea80000300800 */
[----:B------:R-:W2:Y:S04]  /*30020*/  LDL.LU R7, [R1+0x33c] ;  /* 0x00033c0001077983 */ /* 0x000ea80000300800 */
[----:B------:R-:W2:Y:S04]  /*30030*/  LDL.64 R18, [R1+0x88] ;  /* 0x0000880001127983 */ /* 0x000ea80000100a00 */
[----:B--2---:R0:W-:Y:S04]  /*30040*/  STL.64 [R1+0x1f88], R18 ;  /* 0x001f881201007387 */ /* 0x0041e80000100a00 */
[----:B------:R-:W2:Y:S04]  /*30050*/  LDL.LU R16, [R1+0x320] ;  /* 0x0003200001107983 */ /* 0x000ea80000300800 */
[----:B------:R-:W2:Y:S04]  /*30060*/  LDL.LU R17, [R1+0x324] ;  /* 0x0003240001117983 */ /* 0x000ea80000300800 */
[----:B0-----:R-:W2:Y:S04]  /*30070*/  LDL.LU R18, [R1+0x328] ;  /* 0x0003280001127983 */ /* 0x001ea80000300800 */
[----:B------:R-:W2:Y:S04]  /*30080*/  LDL.LU R19, [R1+0x32c] ;  /* 0x00032c0001137983 */ /* 0x000ea80000300800 */
[----:B--2---:R0:W-:Y:S04]  /*30090*/  STL.64 [R1+0x1f98], R18 ;  /* 0x001f981201007387 */ /* 0x0041e80000100a00 */
[----:B------:R-:W-:Y:S04]  /*300a0*/  STL.64 [R1+0x1f90], R16 ;  /* 0x001f901001007387 */ /* 0x000fe80000100a00 */
[----:B0-----:R-:W2:Y:S04]  /*300b0*/  LDL.64 R18, [R1+0xa8] ;  /* 0x0000a80001127983 */ /* 0x001ea80000100a00 */
[----:B------:R0:W-:Y:S04]  /*300c0*/  STL.64 [R1+0x1f60], R14 ;  /* 0x001f600e01007387 */ /* 0x0001e80000100a00 */
[----:B------:R-:W-:Y:S04]  /*300d0*/  STL.64 [R1+0x1f58], R12 ;  /* 0x001f580c01007387 */ /* 0x000fe80000100a00 */
[----:B0-----:R-:W2:Y:S04]  /*300e0*/  LDL.64 R14, [R1+0x68] ;  /* 0x00006800010e7983 */ /* 0x001ea80000100a00 */
[----:B--2---:R0:W-:Y:S04]  /*300f0*/  STL.64 [R1+0x1f70], R14 ;  /* 0x001f700e01007387 */ /* 0x0041e80000100a00 */
[----:B0-----:R-:W2:Y:S01]  /*30100*/  LDL.64 R14, [R1+0x78] ;  /* 0x00007800010e7983 */ /* 0x001ea20000100a00 */
[----:B------:R-:W-:-:S02]  /*30110*/  IMAD.MOV.U32 R2, RZ, RZ, R22 ;  /* 0x000000ffff027224 */ /* 0x000fc400078e0016 */
[----:B------:R-:W-:Y:S01]  /*30120*/  IMAD.MOV.U32 R0, RZ, RZ, R23 ;  /* 0x000000ffff007224 */ /* 0x000fe200078e0017 */
[----:B--2---:R0:W-:Y:S04]  /*30130*/  STL.64 [R1+0x1f80], R14 ;  /* 0x001f800e01007387 */ /* 0x0041e80000100a00 */
[----:B------:R-:W2:Y:S04]  /*30140*/  LDL.LU R12, [R1+0x310] ;  /* 0x00031000010c7983 */ /* 0x000ea80000300800 */
[----:B------:R-:W2:Y:S04]  /*30150*/  LDL.LU R13, [R1+0x314] ;  /* 0x00031400010d7983 */ /* 0x000ea80000300800 */
[----:B0-----:R-:W2:Y:S01]  /*30160*/  LDL.LU R14, [R1+0x318] ;  /* 0x00031800010e7983 */ /* 0x001ea20000300800 */
[----:B----4-:R-:W-:-:S03]  /*30170*/  IMAD.MOV.U32 R15, RZ, RZ, R10 ;  /* 0x000000ffff0f7224 */ /* 0x010fc600078e000a */
[----:B------:R-:W4:Y:S04]  /*30180*/  LDL.LU R10, [R1+0x1fac] ;  /* 0x001fac00010a7983 */ /* 0x000f280000300800 */
[----:B------:R-:W2:Y:S01]  /*30190*/  LDL.64 R22, [R1+0x58] ;  /* 0x0000580001167983 */ /* 0x000ea20000100a00 */
[----:B---3--:R-:W-:Y:S01]  /*301a0*/  IMAD.MOV.U32 R20, RZ, RZ, R11 ;  /* 0x000000ffff147224 */ /* 0x008fe200078e000b */
[----:B------:R-:W-:Y:S02]  /*301b0*/  HMMA.16816.F32 R4, R24, R18, R4 ;  /* 0x000000121804723c */ /* 0x000fe40000001804 */
[----:B--2---:R0:W-:Y:S04]  /*301c0*/  STL.64 [R1+0x1f78], R22 ;  /* 0x001f781601007387 */ /* 0x0041e80000100a00 */
[----:B------:R-:W4:Y:S04]  /*301d0*/  LDL.LU R11, [R1+0x1fa8] ;  /* 0x001fa800010b7983 */ /* 0x000f280000300800 */
[----:B------:R-:W2:Y:S04]  /*301e0*/  LDL.LU R21, [R1+0x304] ;  /* 0x0003040001157983 */ /* 0x000ea80000300800 */
[----:B0-----:R-:W2:Y:S04]  /*301f0*/  LDL.LU R22, [R1+0x308] ;  /* 0x0003080001167983 */ /* 0x001ea80000300800 */
[----:B------:R-:W2:Y:S04]  /*30200*/  LDL.LU R23, [R1+0x30c] ;  /* 0x00030c0001177983 */ /* 0x000ea80000300800 */
[----:B------:R-:W-:Y:S04]  /*30210*/  STL [R1+0x1e9c], R0 ;  /* 0x001e9c0001007387 */ /* 0x000fe80000100800 */
[----:B------:R-:W-:Y:S04]  /*30220*/  STL [R1+0x1e98], R2 ;  /* 0x001e980201007387 */ /* 0x000fe80000100800 */
[----:B------:R-:W-:Y:S04]  /*30230*/  STL [R1+0x1c4c], R8 ;  /* 0x001c4c0801007387 */ /* 0x000fe80000100800 */
[----:B------:R-:W-:Y:S04]  /*30240*/  STL [R1+0x1c48], R9 ;  /* 0x001c480901007387 */ /* 0x000fe80000100800 */
[----:B----4-:R0:W-:Y:S04]  /*30250*/  STL.64 [R1+0x1f00], R10 ;  /* 0x001f000a01007387 */ /* 0x0101e80000100a00 */
[----:B0-----:R-:W3:Y:S04]  /*30260*/  LDL.64 R10, [R1+0x98] ;  /* 0x00009800010a7983 */ /* 0x001ee80000100a00 */
[----:B------:R0:W-:Y:S04]  /*30270*/  STL.64 [R1+0x330], R4 ;  /* 0x0003300401007387 */ /* 0x0001e80000100a00 */
[----:B------:R1:W-:Y:S01]  /*30280*/  STL.64 [R1+0x338], R6 ;  /* 0x0003380601007387 */ /* 0x0003e20000100a00 */
[----:B0-----:R-:W-:-:S03]  /*30290*/  IMAD.MOV.U32 R5, RZ, RZ, R18 ;  /* 0x000000ffff057224 */ /* 0x001fc600078e0012 */
[----:B-1----:R-:W4:Y:S01]  /*302a0*/  LDL.LU.64 R6, [R1+0x1fa0] ;  /* 0x001fa00001067983 */ /* 0x002f220000300a00 */
[----:B------:R-:W-:-:S03]  /*302b0*/  IMAD.MOV.U32 R4, RZ, RZ, R19 ;  /* 0x000000ffff047224 */ /* 0x000fc600078e0013 */
[----:B------:R-:W3:Y:S04]  /*302c0*/  LDL.LU.64 R18, [R1+0x1f98] ;  /* 0x001f980001127983 */ /* 0x000ee80000300a00 */
[----:B------:R-:W3:Y:S04]  /*302d0*/  LDL.LU.64 R16, [R1+0x1f90] ;  /* 0x001f900001107983 */ /* 0x000ee80000300a00 */
[----:B------:R-:W-:Y:S04]  /*302e0*/  STL [R1+0x1ea4], R4 ;  /* 0x001ea40401007387 */ /* 0x000fe80000100800 */
        /* <DEDUP_REMOVED lines=8> */
[----:B------:R-:W2:Y:S01]  /*30370*/  LDL.64 R10, [R1+0x48] ;  /* 0x00004800010a7983 */ /* 0x000ea20000100a00 */
[----:B---3--:R-:W-:Y:S03]  /*30380*/  HMMA.16816.F32 R12, R24, R18, R12 ;  /* 0x00000012180c723c */ /* 0x008fe6000000180c */
[----:B--2---:R0:W-:Y:S04]  /*30390*/  STL.64 [R1+0x1f68], R10 ;  /* 0x001f680a01007387 */ /* 0x0041e80000100a00 */
[----:B------:R-:W2:Y:S04]  /*303a0*/  LDL.LU R8, [R1+0x2f0] ;  /* 0x0002f00001087983 */ /* 0x000ea80000300800 */
[----:B------:R-:W2:Y:S04]  /*303b0*/  LDL.LU R9, [R1+0x2f4] ;  /* 0x0002f40001097983 */ /* 0x000ea80000300800 */
[----:B0-----:R-:W2:Y:S04]  /*303c0*/  LDL.LU R10, [R1+0x2f8] ;  /* 0x0002f800010a7983 */ /* 0x001ea80000300800 */
[----:B------:R-:W2:Y:S04]  /*303d0*/  LDL.LU R11, [R1+0x2fc] ;  /* 0x0002fc00010b7983 */ /* 0x000ea80000300800 */
[----:B------:R-:W-:Y:S04]  /*303e0*/  STL [R1+0x1eac], R2 ;  /* 0x001eac0201007387 */ /* 0x000fe80000100800 */
[----:B------:R-:W-:Y:S04]  /*303f0*/  STL [R1+0x1ea8], R0 ;  /* 0x001ea80001007387 */ /* 0x000fe80000100800 */
[----:B------:R-:W-:Y:S04]  /*30400*/  STL.64 [R1+0x310], R12 ;  /* 0x0003100c01007387 */ /* 0x000fe80000100a00 */
[----:B------:R0:W-:Y:S04]  /*30410*/  STL.64 [R1+0x318], R14 ;  /* 0x0003180e01007387 */ /* 0x0001e80000100a00 */
[----:B0-----:R-:W3:Y:S01]  /*30420*/  LDL.LU.64 R14, [R1+0x1f80] ;  /* 0x001f8000010e7983 */ /* 0x001ee20000300a00 */
[----:B------:R-:W-:-:S02]  /*30430*/  IMAD.MOV.U32 R5, RZ, RZ, R19 ;  /* 0x000000ffff057224 */ /* 0x000fc400078e0013 */
[----:B------:R-:W-:-:S03]  /*30440*/  IMAD.MOV.U32 R4, RZ, RZ, R18 ;  /* 0x000000ffff047224 */ /* 0x000fc600078e0012 */
[----:B------:R-:W-:Y:S04]  /*30450*/  STL [R1+0x1eb4], R5 ;  /* 0x001eb40501007387 */ /* 0x000fe80000100800 */
[----:B------:R-:W-:Y:S01]  /*30460*/  STL [R1+0x1eb0], R4 ;  /* 0x001eb00401007387 */ /* 0x000fe20000100800 */
[----:B---3--:R-:W-:Y:S01]  /*30470*/  HMMA.16816.F32 R20, R24, R14, R20 ;  /* 0x0000000e1814723c */ /* 0x008fe20000001814 */
[----:B------:R-:W-:Y:S02]  /*30480*/  IMAD.MOV.U32 R2, RZ, RZ, R14 ;  /* 0x000000ffff027224 */ /* 0x000fe400078e000e */
[----:B------:R-:W-:-:S15]  /*30490*/  IMAD.MOV.U32 R0, RZ, RZ, R15 ;  /* 0x000000ffff007224 */ /* 0x000fde00078e000f */
[----:B------:R-:W-:Y:S01]  /*304a0*/  NOP ;  /* 0x0000000000007918 */ /* 0x000fe20000000000 */
[----:B------:R-:W-:Y:S04]  /*304b0*/  STL.64 [R1+0x300], R20 ;  /* 0x0003001401007387 */ /* 0x000fe80000100a00 */
[----:B------:R0:W-:Y:S04]  /*304c0*/  STL.64 [R1+0x308], R22 ;  /* 0x0003081601007387 */ /* 0x0001e80000100a00 */
[----:B0-----:R-:W3:Y:S04]  /*304d0*/  LDL.LU.64 R22, [R1+0x1f78] ;  /* 0x001f780001167983 */ /* 0x001ee80000300a00 */
[----:B------:R-:W2:Y:S04]  /*304e0*/  LDL.LU.64 R14, [R1+0x1f70] ;  /* 0x001f7000010e7983 */ /* 0x000ea80000300a00 */
[----:B------:R-:W-:Y:S04]  /*304f0*/  STL [R1+0x1ebc], R0 ;  /* 0x001ebc0001007387 */ /* 0x000fe80000100800 */
[----:B------:R-:W-:Y:S01]  /*30500*/  STL [R1+0x1eb8], R2 ;  /* 0x001eb80201007387 */ /* 0x000fe20000100800 */
[----:B------:R-:W0:Y:S01]  /*30510*/  S2R R19, SR_TID.X ;  /* 0x0000000000137919 */ /* 0x000e220000002100 */
[----:B--2---:R-:W-:Y:S01]  /*30520*/  HMMA.16816.F32 R8, R24, R14, R8 ;  /* 0x0000000e1808723c */ /* 0x004fe20000001808 */
[----:B------:R-:W-:-:S02]  /*30530*/  IMAD.MOV.U32 R5, RZ, RZ, R14 ;  /* 0x000000ffff057224 */ /* 0x000fc400078e000e */
[----:B------:R-:W-:-:S15]  /*30540*/  IMAD.MOV.U32 R4, RZ, RZ, R15 ;  /* 0x000000ffff047224 */ /* 0x000fde00078e000f */
[----:B------:R-:W-:Y:S01]  /*30550*/  NOP ;  /* 0x0000000000007918 */ /* 0x000fe20000000000 */
[----:B------:R-:W-:Y:S04]  /*30560*/  STL.64 [R1+0x2f0], R8 ;  /* 0x0002f00801007387 */ /* 0x000fe80000100a00 */
[----:B------:R1:W-:Y:S04]  /*30570*/  STL.64 [R1+0x2f8], R10 ;  /* 0x0002f80a01007387 */ /* 0x0003e80000100a00 */
[----:B-1----:R-:W2:Y:S04]  /*30580*/  LDL.LU.64 R10, [R1+0x1f68] ;  /* 0x001f6800010a7983 */ /* 0x002ea80000300a00 */
[----:B------:R-:W3:Y:S04]  /*30590*/  LDL.LU.64 R14, [R1+0x1f60] ;  /* 0x001f6000010e7983 */ /* 0x000ee80000300a00 */
[----:B------:R-:W3:Y:S01]  /*305a0*/  LDL.LU.64 R12, [R1+0x1f58] ;  /* 0x001f5800010c7983 */ /* 0x000ee20000300a00 */
[C---:B0-----:R-:W-:Y:S01]  /*305b0*/  LOP3.LUT R21, R19.reuse, 0x7, RZ, 0xc0, !PT ;  /* 0x0000000713157812 */ /* 0x041fe200078ec0ff */
[----:B------:R-:W-:-:S02]  /*305c0*/  IMAD.SHL.U32 R20, R19, 0x40, RZ ;  /* 0x0000004013147824 */ /* 0x000fc400078e00ff */
[----:B------:R-:W-:Y:S02]  /*305d0*/  IMAD.SHL.U32 R19, R19, 0x2, RZ ;  /* 0x0000000213137824 */ /* 0x000fe400078e00ff */
[----:B------:R-:W-:-:S05]  /*305e0*/  IMAD R21, R21, 0x90, RZ ;  /* 0x0000009015157824 */ /* 0x000fca00078e02ff */
[----:B------:R-:W-:-:S04]  /*305f0*/  LOP3.LUT R21, R21, 0x10, R19, 0x78, !PT ;  /* 0x0000001015157812 */ /* 0x000fc800078e7813 */
[----:B------:R-:W-:-:S04]  /*30600*/  LOP3.LUT R21, R21, 0x400, R20, 0xf8, !PT ;  /* 0x0000040015157812 */ /* 0x000fc800078ef814 */
[----:B------:R-:W-:-:S05]  /*30610*/  LOP3.LUT R21, R21, 0x40, RZ, 0x3c, !PT ;  /* 0x0000004015157812 */ /* 0x000fca00078e3cff */
[----:B------:R-:W0:Y:S04]  /*30620*/  LDSM.16.MT88.4 R16, [R21+UR5+0x8800] ;  /* 0x008800051510783b */ /* 0x000e280008004200 */
[----:B------:R-:W-:Y:S04]  /*30630*/  STL [R1+0x1ec4], R4 ;  /* 0x001ec40401007387 */ /* 0x000fe80000100800 */
[----:B------:R-:W-:Y:S04]  /*30640*/  STL [R1+0x1ec0], R5 ;  /* 0x001ec00501007387 */ /* 0x000fe80000100800 */
[----:B----4-:R3:W-:Y:S04]  /*30650*/  STL.64 [R1+0x1f50], R6 ;  /* 0x001f500601007387 */ /* 0x0107e80000100a00 */
[----:B0-----:R-:W-:Y:S04]  /*30660*/  STL.64 [R1+0x1d68], R18 ;  /* 0x001d681201007387 */ /* 0x001fe80000100a00 */
[----:B------:R0:W-:Y:S01]  /*30670*/  STL.64 [R1+0x1d60], R16 ;  /* 0x001d601001007387 */ /* 0x0001e20000100a00 */
[----:B---3--:R-:W-:-:S15]  /*30680*/  HMMA.16816.F32 R4, R24, R22, R12 ;  /* 0x000000161804723c */ /* 0x008fde000000180c */
[----:B------:R-:W-:-:S04]  /*30690*/  NOP ;  /* 0x0000000000007918 */ /* 0x000fc80000000000 */
[----:B------:R1:W-:Y:S04]  /*306a0*/  STL.64 [R1+0x4c0], R4 ;  /* 0x0004c00401007387 */ /* 0x0003e80000100a00 */
[----:B------:R3:W-:Y:S04]  /*306b0*/  STL.64 [R1+0x4c8], R6 ;  /* 0x0004c80601007387 */ /* 0x0007e80000100a00 */
[----:B------:R-:W4:Y:S04]  /*306c0*/  LDL R14, [R1+0x8] ;  /* 0x00000800010e7983 */ /* 0x000f280000100800 */
[----:B------:R-:W4:Y:S01]  /*306d0*/  LDL R15, [R1+0xc] ;  /* 0x00000c00010f7983 */ /* 0x000f220000100800 */
[----:B0-----:R-:W-:-:S02]  /*306e0*/  IMAD.MOV.U32 R17, RZ, RZ, R22 ;  /* 0x000000ffff117224 */ /* 0x001fc400078e0016 */
[----:B------:R-:W-:Y:S01]  /*306f0*/  IMAD.MOV.U32 R16, RZ, RZ, R23 ;  /* 0x000000ffff107224 */ /* 0x000fe200078e0017 */
[----:B-1----:R-:W2:Y:S04]  /*30700*/  LDL.LU R4, [R1+0x4a0] ;  /* 0x0004a00001047983 */ /* 0x002ea80000300800 */
[----:B------:R-:W2:Y:S04]  /*30710*/  LDL.LU R5, [R1+0x4a4] ;  /* 0x0004a40001057983 */ /* 0x000ea80000300800 */
[----:B---3--:R-:W3:Y:S04]  /*30720*/  LDL.LU R6, [R1+0x4a8] ;  /* 0x0004a80001067983 */ /* 0x008ee80000300800 */
[----:B------:R-:W3:Y:S04]  /*30730*/  LDL.LU R7, [R1+0x4ac] ;  /* 0x0004ac0001077983 */ /* 0x000ee80000300800 */
[----:B------:R-:W3:Y:S04]  /*30740*/  LDL.64 R22, [R1+0x38] ;  /* 0x0000380001167983 */ /* 0x000ee80000100a00 */
[----:B----4-:R0:W-:Y:S04]  /*30750*/  STL.64 [R1+0x1f28], R14 ;  /* 0x001f280e01007387 */ /* 0x0101e80000100a00 */
[----:B------:R-:W4:Y:S04]  /*30760*/  LDL.LU R12, [R1+0x4b0] ;  /* 0x0004b000010c7983 */ /* 0x000f280000300800 */
[----:B------:R-:W4:Y:S04]  /*30770*/  LDL.LU R13, [R1+0x4b4] ;  /* 0x0004b400010d7983 */ /* 0x000f280000300800 */
[----:B0-----:R-:W4:Y:S04]  /*30780*/  LDL.LU R14, [R1+0x4b8] ;  /* 0x0004b800010e7983 */ /* 0x001f280000300800 */
[----:B------:R-:W4:Y:S01]  /*30790*/  LDL.LU R15, [R1+0x4bc] ;  /* 0x0004bc00010f7983 */ /* 0x000f220000300800 */
[----:B--2---:R-:W-:-:S02]  /*307a0*/  IMAD.MOV.U32 R19, RZ, RZ, R10 ;  /* 0x000000ffff137224 */ /* 0x004fc400078e000a */
[----:B------:R-:W-:Y:S01]  /*307b0*/  IMAD.MOV.U32 R18, RZ, RZ, R11 ;  /* 0x000000ffff127224 */ /* 0x000fe200078e000b */
[----:B------:R0:W-:Y:S04]  /*307c0*/  STL [R1+0x1ecc], R16 ;  /* 0x001ecc1001007387 */ /* 0x0001e80000100800 */
[----:B------:R1:W-:Y:S01]  /*307d0*/  STL [R1+0x1ec8], R17 ;  /* 0x001ec81101007387 */ /* 0x0003e20000100800 */
[----:B----4-:R-:W-:-:S15]  /*307e0*/  HMMA.16816.F32 R12, R24, R10, R12 ;  /* 0x0000000a180c723c */ /* 0x010fde000000180c */
[----:B------:R-:W-:-:S04]  /*307f0*/  NOP ;  /* 0x0000000000007918 */ /* 0x000fc80000000000 */
[----:B------:R-:W-:Y:S04]  /*30800*/  STL.64 [R1+0x4b0], R12 ;  /* 0x0004b00c01007387 */ /* 0x000fe80000100a00 */
[----:B------:R-:W-:Y:S04]  /*30810*/  STL.64 [R1+0x4b8], R14 ;  /* 0x0004b80e01007387 */ /* 0x000fe80000100a00 */
[----:B------:R2:W-:Y:S04]  /*30820*/  STL.64 [R1+0x1f30], R18 ;  /* 0x001f301201007387 */ /* 0x0005e80000100a00 */
[----:B0-----:R-:W4:Y:S04]  /*30830*/  LDL.LU R16, [R1+0x480] ;  /* 0x0004800001107983 */ /* 0x001f280000300800 */
[----:B-1----:R-:W4:Y:S04]  /*30840*/  LDL.LU R17, [R1+0x484] ;  /* 0x0004840001117983 */ /* 0x002f280000300800 */
[----:B--2---:R-:W2:Y:S04]  /*30850*/  LDL.LU R18, [R1+0x488] ;  /* 0x0004880001127983 */ /* 0x004ea80000300800 */
[----:B------:R-:W2:Y:S04]  /*30860*/  LDL.LU R19, [R1+0x48c] ;  /* 0x00048c0001137983 */ /* 0x000ea80000300800 */
[----:B--2---:R-:W-:Y:S04]  /*30870*/  STL.64 [R1+0x1f40], R18 ;  /* 0x001f401201007387 */ /* 0x004fe80000100a00 */
[----:B----4-:R0:W-:Y:S04]  /*30880*/  STL.64 [R1+0x1f38], R16 ;  /* 0x001f381001007387 */ /* 0x0101e80000100a00 */
[----:B0-----:R-:W2:Y:S04]  /*30890*/  LDL.LU R16, [R1+0x490] ;  /* 0x0004900001107983 */ /* 0x001ea80000300800 */
[----:B------:R-:W2:Y:S04]  /*308a0*/  LDL.LU R17, [R1+0x494] ;  /* 0x0004940001117983 */ /* 0x000ea80000300800 */
[----:B------:R-:W2:Y:S04]  /*308b0*/  LDL.LU R18, [R1+0x498] ;  /* 0x0004980001127983 */ /* 0x000ea80000300800 */
[----:B------:R-:W2:Y:S04]  /*308c0*/  LDL.LU R19, [R1+0x49c] ;  /* 0x00049c0001137983 */ /* 0x000ea80000300800 */
[----:B------:R-:W4:Y:S01]  /*308d0*/  LDL.64 R14, [R1+0x18] ;  /* 0x00001800010e7983 */ /* 0x000f220000100a00 */
[----:B---3--:R-:W-:Y:S03]  /*308e0*/  HMMA.16816.F32 R4, R24, R22, R4 ;  /* 0x000000161804723c */ /* 0x008fe60000001804 */
[----:B----4-:R0:W-:Y:S04]  /*308f0*/  STL.64 [R1+0x1f48], R14 ;  /* 0x001f480e01007387 */ /* 0x0101e80000100a00 */
[----:B0-----:R-:W2:Y:S04]  /*30900*/  LDL.64 R14, [R1+0x28] ;  /* 0x00002800010e7983 */ /* 0x001ea80000100a00 */
[----:B------:R-:W3:Y:S04]  /*30910*/  LDL.LU R8, [R1+0x460] ;  /* 0x0004600001087983 */ /* 0x000ee80000300800 */
[----:B------:R-:W3:Y:S04]  /*30920*/  LDL.LU R9, [R1+0x464] ;  /* 0x0004640001097983 */ /* 0x000ee80000300800 */
[----:B------:R-:W4:Y:S04]  /*30930*/  LDL.LU R10, [R1+0x468] ;  /* 0x00046800010a7983 */ /* 0x000f280000300800 */
[----:B------:R-:W4:Y:S01]  /*30940*/  LDL.LU R11, [R1+0x46c] ;  /* 0x00046c00010b7983 */ /* 0x000f220000300800 */
[----:B------:R-:W-:-:S02]  /*30950*/  IMAD.MOV.U32 R0, RZ, RZ, R22 ;  /* 0x000000ffff007224 */ /* 0x000fc400078e0016 */
[----:B------:R-:W-:Y:S01]  /*30960*/  IMAD.MOV.U32 R2, RZ, RZ, R23 ;  /* 0x000000ffff027224 */ /* 0x000fe200078e0017 */
[----:B----4-:R-:W-:Y:S04]  /*30970*/  STL.64 [R1+0x1f20], R10 ;  /* 0x001f200a01007387 */ /* 0x010fe80000100a00 */
[----:B---3--:R0:W-:Y:S04]  /*30980*/  STL.64 [R1+0x1f18], R8 ;  /* 0x001f180801007387 */ /* 0x0081e80000100a00 */
[----:B0-----:R-:W3:Y:S04]  /*30990*/  LDL.LU R8, [R1+0x470] ;  /* 0x0004700001087983 */ /* 0x001ee80000300800 */
[----:B------:R-:W3:Y:S04]  /*309a0*/  LDL.LU R9, [R1+0x474] ;  /* 0x0004740001097983 */ /* 0x000ee80000300800 */
[----:B------:R-:W3:Y:S04]  /*309b0*/  LDL.LU R10, [R1+0x478] ;  /* 0x00047800010a7983 */ /* 0x000ee80000300800 */
[----:B------:R-:W3:Y:S04]  /*309c0*/  LDL.LU R11, [R1+0x47c] ;  /* 0x00047c00010b7983 */ /* 0x000ee80000300800 */
[----:B------:R-:W-:Y:S04]  /*309d0*/  STL.64 [R1+0x4a0], R4 ;  /* 0x0004a00401007387 */ /* 0x000fe80000100a00 */
[----:B------:R0:W-:Y:S04]  /*309e0*/  STL.64 [R1+0x4a8], R6 ;  /* 0x0004a80601007387 */ /* 0x0001e80000100a00 */
[----:B0-----:R-:W4:Y:S04]  /*309f0*/  LDL.LU.64 R6, [R1+0x1f50] ;  /* 0x001f500001067983 */ /* 0x001f280000300a00 */
[----:B------:R-:W3:Y:S04]  /*30a00*/  LDL.LU R20, [R1+0x2e0] ;  /* 0x0002e00001147983 */ /* 0x000ee80000300800 */
[----:B------:R-:W3:Y:S04]  /*30a10*/  LDL.LU R21, [R1+0x2e4] ;  /* 0x0002e40001157983 */ /* 0x000ee80000300800 */
[----:B------:R-:W3:Y:S04]  /*30a20*/  LDL.LU R22, [R1+0x2e8] ;  /* 0x0002e80001167983 */ /* 0x000ee80000300800 */
[----:B------:R-:W3:Y:S01]  /*30a30*/  LDL.LU R23, [R1+0x2ec] ;  /* 0x0002ec0001177983 */ /* 0x000ee20000300800 */
[----:B--2---:R-:W-:Y:S01]  /*30a40*/  HMMA.16816.F32 R16, R24, R14, R16 ;  /* 0x0000000e1810723c */ /* 0x004fe20000001810 */
[----:B------:R-:W-:-:S02]  /*30a50*/  IMAD.MOV.U32 R4, RZ, RZ, R14 ;  /* 0x000000ffff047224 */ /* 0x000fc400078e000e */
[----:B------:R-:W-:Y:S01]  /*30a60*/  IMAD.MOV.U32 R5, RZ, RZ, R15 ;  /* 0x000000ffff057224 */ /* 0x000fe200078e000f */
[----:B---3--:R0:W-:Y:S04]  /*30a70*/  STL.64 [R1+0x1ef0], R22 ;  /* 0x001ef01601007387 */ /* 0x0081e80000100a00 */
[----:B------:R1:W-:Y:S01]  /*30a80*/  STL.64 [R1+0x1ee8], R20 ;  /* 0x001ee81401007387 */ /* 0x0003e20000100a00 */
[----:B0-----:R-:W-:-:S03]  /*30a90*/  IMAD.MOV.U32 R22, RZ, RZ, R28 ;  /* 0x000000ffff167224 */ /* 0x001fc600078e001c */
[----:B-1----:R-:W2:Y:S01]  /*30aa0*/  LDL.LU R20, [R1+0x450] ;  /* 0x0004500001147983 */ /* 0x002ea20000300800 */
[----:B------:R-:W-:-:S03]  /*30ab0*/  IMAD.MOV.U32 R23, RZ, RZ, R3 ;  /* 0x000000ffff177224 */ /* 0x000fc600078e0003 */
[----:B------:R-:W3:Y:S01]  /*30ac0*/  LDL.LU.64 R14, [R1+0x1f48] ;  /* 0x001f4800010e7983 */ /* 0x000ee20000300a00 */
[----:B------:R-:W-:Y:S02]  /*30ad0*/  IMAD.MOV.U32 R21, RZ, RZ, R29 ;  /* 0x000000ffff157224 */ /* 0x000fe400078e001d */
[----:B------:R-:W-:Y:S01]  /*30ae0*/  IMAD.MOV.U32 R28, RZ, RZ, R18 ;  /* 0x000000ffff1c7224 */ /* 0x000fe200078e0012 */
[----:B------:R0:W-:Y:S01]  /*30af0*/  STL [R1+0x490], R16 ;  /* 0x0004901001007387 */ /* 0x0001e20000100800 */
[----:B------:R-:W-:Y:S02]  /*30b00*/  IMAD.MOV.U32 R3, RZ, RZ, R19 ;  /* 0x000000ffff037224 */ /* 0x000fe400078e0013 */
[----:B------:R-:W-:Y:S01]  /*30b10*/  IMAD.MOV.U32 R29, RZ, RZ, R17 ;  /* 0x000000ffff1d7224 */ /* 0x000fe200078e0011 */
[----:B------:R-:W3:Y:S04]  /*30b20*/  LDL.LU.64 R18, [R1+0x1f40] ;  /* 0x001f400001127983 */ /* 0x000ee80000300a00 */
[----:B0-----:R-:W3:Y:S04]  /*30b30*/  LDL.LU.64 R16, [R1+0x1f38] ;  /* 0x001f380001107983 */ /* 0x001ee80000300a00 */
[----:B------:R-:W-:Y:S04]  /*30b40*/  STL [R1+0x1ac8], R3 ;  /* 0x001ac80301007387 */ /* 0x000fe80000100800 */
[----:B------:R-:W-:Y:S04]  /*30b50*/  STL [R1+0x1ac4], R28 ;  /* 0x001ac41c01007387 */ /* 0x000fe80000100800 */
[----:B------:R-:W-:Y:S01]  /*30b60*/  STL [R1+0x1ac0], R29 ;  /* 0x001ac01d01007387 */ /* 0x000fe20000100800 */
[----:B---3--:R-:W-:-:S15]  /*30b70*/  HMMA.16816.F32 R16, R24, R14, R16 ;  /* 0x0000000e1810723c */ /* 0x008fde0000001810 */
[----:B------:R-:W-:-:S04]  /*30b80*/  NOP ;  /* 0x0000000000007918 */ /* 0x000fc80000000000 */
[----:B------:R0:W-:Y:S04]  /*30b90*/  STL.64 [R1+0x480], R16 ;  /* 0x0004801001007387 */ /* 0x0001e80000100a00 */
[----:B------:R1:W-:Y:S01]  /*30ba0*/  STL.64 [R1+0x488], R18 ;  /* 0x0004881201007387 */ /* 0x0003e20000100a00 */
[----:B0-----:R-:W-:-:S03]  /*30bb0*/  IMAD.MOV.U32 R16, RZ, RZ, R14 ;  /* 0x000000ffff107224 */ /* 0x001fc600078e000e */
[----:B-1----:R-:W3:Y:S01]  /*30bc0*/  LDL.LU.64 R18, [R1+0x1f30] ;  /* 0x001f300001127983 */ /* 0x002ee20000300a00 */
[----:B------:R-:W-:-:S03]  /*30bd0*/  IMAD.MOV.U32 R17, RZ, RZ, R15 ;  /* 0x000000ffff117224 */ /* 0x000fc600078e000f */
[----:B------:R-:W2:Y:S02]  /*30be0*/  LDL.LU.64 R14, [R1+0x1f28] ;  /* 0x001f2800010e7983 */ /* 0x000ea40000300a00 */
[----:B--2---:R-:W-:Y:S02]  /*30bf0*/  HMMA.16816.F32 R12, R24, R14, R8 ;  /* 0x0000000e180c723c */ /* 0x004fe40000001808 */
[----:B------:R-:W2:Y:S04]  /*30c00*/  LDL.LU.64 R10, [R1+0x1f20] ;  /* 0x001f2000010a7983 */ /* 0x000ea80000300a00 */
[----:B------:R-:W2:-:S13]  /*30c10*/  LDL.LU.64 R8, [R1+0x1f18] ;  /* 0x001f180001087983 */ /* 0x000e9a0000300a00 */
[----:B------:R-:W-:Y:S01]  /*30c20*/  IMAD.MOV.U32 R28, RZ, RZ, R14 ;  /* 0x000000ffff1c7224 */ /* 0x000fe200078e000e */
[----:B------:R0:W-:Y:S01]  /*30c30*/  STL [R1+0x470], R12 ;  /* 0x0004700c01007387 */ /* 0x0001e20000100800 */
[----:B------:R-:W-:-:S03]  /*30c40*/  IMAD.MOV.U32 R29, RZ, RZ, R15 ;  /* 0x000000ffff1d7224 */ /* 0x000fc600078e000f */
[----:B------:R-:W2:Y:S01]  /*30c50*/  LDL.LU.64 R14, [R1+0x1f10] ;  /* 0x001f1000010e7983 */ /* 0x000ea20000300a00 */
[----:B------:R-:W-:-:S03]  /*30c60*/  IMAD.MOV.U32 R3, RZ, RZ, R13 ;  /* 0x000000ffff037224 */ /* 0x000fc600078e000d */
[----:B0-----:R-:W3:Y:S04]  /*30c70*/  LDL.LU.64 R12, [R1+0x1f08] ;  /* 0x001f0800010c7983 */ /* 0x001ee80000300a00 */
[----:B------:R-:W-:Y:S04]  /*30c80*/  STL [R1+0x1c58], R29 ;  /* 0x001c581d01007387 */ /* 0x000fe80000100800 */
[----:B------:R-:W-:Y:S04]  /*30c90*/  STL [R1+0x1c54], R28 ;  /* 0x001c541c01007387 */ /* 0x000fe80000100800 */
[----:B------:R-:W-:Y:S01]  /*30ca0*/  STL [R1+0x1c50], R3 ;  /* 0x001c500301007387 */ /* 0x000fe20000100800 */
[----:B--2---:R-:W-:-:S15]  /*30cb0*/  HMMA.16816.F32 R8, R24, R14, R8 ;  /* 0x0000000e1808723c */ /* 0x004fde0000001808 */
[----:B------:R-:W-:-:S04]  /*30cc0*/  NOP ;  /* 0x0000000000007918 */ /* 0x000fc80000000000 */
[----:B------:R-:W-:Y:S04]  /*30cd0*/  STL.64 [R1+0x460], R8 ;  /* 0x0004600801007387 */ /* 0x000fe80000100a00 */
[----:B------:R0:W-:Y:S04]  /*30ce0*/  STL.64 [R1+0x468], R10 ;  /* 0x0004680a01007387 */ /* 0x0001e80000100a00 */
[----:B0-----:R-:W2:Y:S04]  /*30cf0*/  LDL.LU.64 R10, [R1+0x1f00] ;  /* 0x001f0000010a7983 */ /* 0x001ea80000300a00 */
[----:B------:R0:W-:Y:S04]  /*30d00*/  STL.64 [R1+0x1d88], R14 ;  /* 0x001d880e01007387 */ /* 0x0001e80000100a00 */
[----:B---3--:R-:W-:Y:S01]  /*30d10*/  STL.64 [R1+0x1d80], R12 ;  /* 0x001d800c01007387 */ /* 0x008fe20000100a00 */
[----:B----4-:R-:W-:-:S03]  /*30d20*/  IMAD.MOV.U32 R8, RZ, RZ, R7 ;  /* 0x000000ffff087224 */ /* 0x010fc600078e0007 */
[----:B0-----:R-:W3:Y:S01]  /*30d30*/  LDL R14, [R1+0xc8] ;  /* 0x0000c800010e7983 */ /* 0x001ee20000100800 */
[----:B------:R-:W-:-:S03]  /*30d40*/  IMAD.MOV.U32 R15, RZ, RZ, R6 ;  /* 0x000000ffff0f7224 */ /* 0x000fc600078e0006 */
[----:B------:R-:W4:Y:S01]  /*30d50*/  LDL.LU R6, [R1+0x1ef8] ;  /* 0x001ef80001067983 */ /* 0x000f220000300800 */
[----:B--2---:R-:W-:-:S15]  /*30d60*/  HMMA.16816.F32 R20, R24, R10, R20 ;  /* 0x0000000a1814723c */ /* 0x004fde0000001814 */
[----:B------:R-:W-:-:S04]  /*30d70*/  NOP ;  /* 0x0000000000007918 */ /* 0x000fc80000000000 */
[----:B------:R-:W-:Y:S04]  /*30d80*/  STL.64 [R1+0x450], R20 ;  /* 0x0004501401007387 */ /* 0x000fe80000100a00 */
[----:B------:R0:W-:Y:S04]  /*30d90*/  STL.64 [R1+0x458], R22 ;  /* 0x0004581601007387 */ /* 0x0001e80000100a00 */
[----:B0-----:R-:W4:Y:S04]  /*30da0*/  LDL.LU.64 R22, [R1+0x1ef0] ;  /* 0x001ef00001167983 */ /* 0x001f280000300a00 */
[----:B------:R-:W4:Y:S04]  /*30db0*/  LDL.LU.64 R20, [R1+0x1ee8] ;  /* 0x001ee80001147983 */ /* 0x000f280000300a00 */
[----:B------:R0:W-:Y:S04]  /*30dc0*/  STL.64 [R1+0x1d78], R10 ;  /* 0x001d780a01007387 */ /* 0x0001e80000100a00 */
[----:B------:R-:W4:Y:S01]  /*30dd0*/  LDL.LU R7, [R1+0x1ee0] ;  /* 0x001ee00001077983 */ /* 0x000f220000300800 */
[----:B------:R-:W1:Y:S02]  /*30de0*/  S2R R9, SR_TID.X ;  /* 0x0000000000097919 */ /* 0x000e640000002100 */
[C---:B-1----:R-:W-:Y:S01]  /*30df0*/  LOP3.LUT R29, R9.reuse, 0x7, RZ, 0xc0, !PT ;  /* 0x00000007091d7812 */ /* 0x042fe200078ec0ff */
[----:B------:R-:W-:-:S02]  /*30e00*/  IMAD.SHL.U32 R3, R9, 0x2, RZ ;  /* 0x0000000209037824 */ /* 0x000fc400078e00ff */
[----:B------:R-:W-:Y:S02]  /*30e10*/  IMAD.SHL.U32 R28, R9, 0x40, RZ ;  /* 0x00000040091c7824 */ /* 0x000fe400078e00ff */
[----:B------:R-:W3:Y:S04]  /*30e20*/  LDL.LU R9, [R1+0x444] ;  /* 0x0004440001097983 */ /* 0x000ee80000300800 */
[----:B0-----:R-:W3:Y:S04]  /*30e30*/  LDL.LU R10, [R1+0x448] ;  /* 0x00044800010a7983 */ /* 0x001ee80000300800 */
[----:B------:R-:W3:Y:S01]  /*30e40*/  LDL.LU R11, [R1+0x44c] ;  /* 0x00044c00010b7983 */ /* 0x000ee20000300800 */
[----:B------:R-:W-:-:S05]  /*30e50*/  IMAD R29, R29, 0x90, RZ ;  /* 0x000000901d1d7824 */ /* 0x000fca00078e02ff */
[----:B------:R-:W-:Y:S01]  /*30e60*/  LOP3.LUT R29, R29, 0x10, R3, 0x78, !PT ;  /* 0x000000101d1d7812 */ /* 0x000fe200078e7803 */
[----:B----4-:R-:W-:Y:S01]  /*30e70*/  HMMA.16816.F32 R24, R24, R6, R20 ;  /* 0x000000061818723c */ /* 0x010fe20000001814 */
[----:B------:R-:W3:Y:S04]  /*30e80*/  LDL.LU.64 R22, [R1+0x1ed8] ;  /* 0x001ed80001167983 */ /* 0x000ee80000300a00 */
[----:B------:R-:W3:Y:S01]  /*30e90*/  LDL.LU.64 R20, [R1+0x1ed0] ;  /* 0x001ed00001147983 */ /* 0x000ee20000300a00 */
[----:B------:R-:W-:-:S03]  /*30ea0*/  LOP3.LUT R29, R29, 0x400, R28, 0xf8, !PT ;  /* 0x000004001d1d7812 */ /* 0x000fc600078ef81c */
[----:B------:R-:W-:Y:S01]  /*30eb0*/  STL.64 [R1+0x1d70], R6 ;  /* 0x001d700601007387 */ /* 0x000fe20000100a00 */
[----:B------:R-:W-:-:S09]  /*30ec0*/  LOP3.LUT R29, R29, 0x60, RZ, 0x3c, !PT ;  /* 0x000000601d1d7812 */ /* 0x000fd200078e3cff */
[----:B------:R-:W-:Y:S04]  /*30ed0*/  STL.64 [R1+0x2e0], R24 ;  /* 0x0002e01801007387 */ /* 0x000fe80000100a00 */
[----:B------:R-:W-:Y:S04]  /*30ee0*/  STL.64 [R1+0x2e8], R26 ;  /* 0x0002e81a01007387 */ /* 0x000fe80000100a00 */
[----:B------:R-:W0:Y:S04]  /*30ef0*/  LDSM.16.MT88.4 R24, [R29+UR5+0x8800] ;  /* 0x008800051d18783b */ /* 0x000e280008004200 */
[----:B0-----:R-:W-:Y:S04]  /*30f00*/  STL.64 [R1+0x1c30], R26 ;  /* 0x001c301a01007387 */ /* 0x001fe80000100a00 */
[----:B------:R-:W-:Y:S01]  /*30f10*/  STL.64 [R1+0x1c28], R24 ;  /* 0x001c281801007387 */ /* 0x000fe20000100a00 */
[----:B---3--:R-:W-:Y:S03]  /*30f20*/  HMMA.16816.F32 R8, R20, R14, R8 ;  /* 0x0000000e1408723c */ /* 0x008fe60000001808 */
[----:B------:R-:W2:Y:S04]  /*30f30*/  LDL.LU.64 R14, [R1+0x8] ;  /* 0x00000800010e7983 */ /* 0x000ea80000300a00 */
[----:B--2---:R-:W-:-:S12]  /*30f40*/  STL.64 [R1+0x1da0], R14 ;  /* 0x001da00e01007387 */ /* 0x004fd80000100a00 */
[----:B------:R0:W-:Y:S04]  /*30f50*/  STL.64 [R1+0x440], R8 ;  /* 0x0004400801007387 */ /* 0x0001e80000100a00 */
[----:B------:R1:W-:Y:S04]  /*30f60*/  STL.64 [R1+0x448], R10 ;  /* 0x0004480a01007387 */ /* 0x0003e80000100a00 */
[----:B0-----:R-:W2:Y:S04]  /*30f70*/  LDL.LU R8, [R1+0x370] ;  /* 0x0003700001087983 */ /* 0x001ea80000300800 */
[----:B------:R-:W2:Y:S04]  /*30f80*/  LDL.LU R9, [R1+0x374] ;  /* 0x0003740001097983 */ /* 0x000ea80000300800 */
[----:B-1----:R-:W3:Y:S04]  /*30f90*/  LDL.LU R10, [R1+0x378] ;  /* 0x00037800010a7983 */ /* 0x002ee80000300800 */
[----:B------:R-:W3:Y:S01]  /*30fa0*/  LDL.LU R11, [R1+0x37c] ;  /* 0x00037c00010b7983 */ /* 0x000ee20000300800 */
[----:B------:R-:W-:-:S02]  /*30fb0*/  IMAD.MOV.U32 R14, RZ, RZ, R16 ;  /* 0x000000ffff0e7224 */ /* 0x000fc400078e0010 */
[----:B------:R-:W-:Y:S01]  /*30fc0*/  IMAD.MOV.U32 R15, RZ, RZ, R17 ;  /* 0x000000ffff0f7224 */ /* 0x000fe200078e0011 */
[----:B------:R-:W4:Y:S04]  /*30fd0*/  LDL.LU R16, [R1+0x1ecc] ;  /* 0x001ecc0001107983 */ /* 0x000f280000300800 */
[----:B------:R-:W4:Y:S04]  /*30fe0*/  LDL.LU R17, [R1+0x1ec8] ;  /* 0x001ec80001117983 */ /* 0x000f280000300800 */
[----:B------:R-:W-:Y:S04]  /*30ff0*/  STL.64 [R1+0x1db8], R14 ;  /* 0x001db80e01007387 */ /* 0x000fe80000100a00 */
[----:B---3--:R-:W-:Y:S04]  /*31000*/  STL.64 [R1+0x1d98], R10 ;  /* 0x001d980a01007387 */ /* 0x008fe80000100a00 */
[----:B--2---:R0:W-:Y:S04]  /*31010*/  STL.64 [R1+0x1d90], R8 ;  /* 0x001d900801007387 */ /* 0x0041e80000100a00 */
[----:B0-----:R-:W2:Y:S04]  /*31020*/  LDL.LU R8, [R1+0x380] ;  /* 0x0003800001087983 */ /* 0x001ea80000300800 */
[----:B------:R-:W2:Y:S04]  /*31030*/  LDL.LU R9, [R1+0x384] ;  /* 0x0003840001097983 */ /* 0x000ea80000300800 */
[----:B------:R-:W3:Y:S04]  /*31040*/  LDL.LU R10, [R1+0x388] ;  /* 0x00038800010a7983 */ /* 0x000ee80000300800 */
[----:B------:R-:W3:Y:S01]  /*31050*/  LDL.LU R11, [R1+0x38c] ;  /* 0x00038c00010b7983 */ /* 0x000ee20000300800 */
[----:B------:R-:W-:-:S02]  /*31060*/  IMAD.MOV.U32 R14, RZ, RZ, R4 ;  /* 0x000000ffff0e7224 */ /* 0x000fc400078e0004 */
[----:B------:R-:W-:Y:S01]  /*31070*/  IMAD.MOV.U32 R15, RZ, RZ, R5 ;  /* 0x000000ffff0f7224 */ /* 0x000fe200078e0005 */
[----:B------:R-:W2:Y:S04]  /*31080*/  LDL.LU R4, [R1+0x1ec4] ;  /* 0x001ec40001047983 */ /* 0x000ea80000300800 */
        /* <DEDUP_REMOVED lines=11> */
[----:B------:R-:W2:Y:S04]  /*31140*/  LDL.LU R2, [R1+0x1eb8] ;  /* 0x001eb80001027983 */ /* 0x000ea80000300800 */
[----:B------:R-:W-:Y:S01]  /*31150*/  STL.64 [R1+0x1de8], R14 ;  /* 0x001de80e01007387 */ /* 0x000fe20000100a00 */
[----:B----4-:R-:W-:-:S02]  /*31160*/  IMAD.MOV.U32 R26, RZ, RZ, R5 ;  /* 0x000000ffff1a7224 */ /* 0x010fc400078e0005 */
[----:B------:R-:W-:Y:S01]  /*31170*/  IMAD.MOV.U32 R27, RZ, RZ, R4 ;  /* 0x000000ffff1b7224 */ /* 0x000fe200078e0004 */
[----:B---3--:R-:W-:Y:S04]  /*31180*/  STL.64 [R1+0x1dc8], R10 ;  /* 0x001dc80a01007387 */ /* 0x008fe80000100a00 */
[----:B--2---:R0:W-:Y:S04]  /*31190*/  STL.64 [R1+0x1dc0], R8 ;  /* 0x001dc00801007387 */ /* 0x0041e80000100a00 */
[----:B0-----:R-:W2:Y:S04]  /*311a0*/  LDL.LU R8, [R1+0x3a0] ;  /* 0x0003a00001087983 */ /* 0x001ea80000300800 */
[----:B------:R-:W2:Y:S04]  /*311b0*/  LDL.LU R9, [R1+0x3a4] ;  /* 0x0003a40001097983 */ /* 0x000ea80000300800 */
[----:B------:R-:W3:Y:S04]  /*311c0*/  LDL.LU R10, [R1+0x3a8] ;  /* 0x0003a800010a7983 */ /* 0x000ee80000300800 */
[----:B------:R-:W3:Y:S04]  /*311d0*/  LDL.LU R11, [R1+0x3ac] ;  /* 0x0003ac00010b7983 */ /* 0x000ee80000300800 */
[----:B------:R-:W4:Y:S04]  /*311e0*/  LDL.LU R5, [R1+0x1eb4] ;  /* 0x001eb40001057983 */ /* 0x000f280000300800 */
[----:B------:R-:W4:Y:S01]  /*311f0*/  LDL.LU R4, [R1+0x1eb0] ;  /* 0x001eb00001047983 */ /* 0x000f220000300800 */
[----:B------:R-:W-:-:S02]  /*31200*/  IMAD.MOV.U32 R14, RZ, RZ, R19 ;  /* 0x000000ffff0e7224 */ /* 0x000fc400078e0013 */
[----:B------:R-:W-:Y:S01]  /*31210*/  IMAD.MOV.U32 R15, RZ, RZ, R18 ;  /* 0x000000ffff0f7224 */ /* 0x000fe200078e0012 */
[----:B------:R0:W-:Y:S04]  /*31220*/  STL.64 [R1+0x1e20], R26 ;  /* 0x001e201a01007387 */ /* 0x0001e80000100a00 */
[----:B------:R1:W-:Y:S01]  /*31230*/  STL.64 [R1+0x1e00], R14 ;  /* 0x001e000e01007387 */ /* 0x0003e20000100a00 */
[----:B0-----:R-:W-:Y:S02]  /*31240*/  IMAD.MOV.U32 R26, RZ, RZ, R2 ;  /* 0x000000ffff1a7224 */ /* 0x001fe400078e0002 */
[----:B------:R-:W-:Y:S02]  /*31250*/  IMAD.MOV.U32 R27, RZ, RZ, R0 ;  /* 0x000000ffff1b7224 */ /* 0x000fe400078e0000 */
[----:B-1----:R-:W-:-:S02]  /*31260*/  IMAD.MOV.U32 R14, RZ, RZ, R17 ;  /* 0x000000ffff0e7224 */ /* 0x002fc400078e0011 */
[----:B------:R-:W-:Y:S01]  /*31270*/  IMAD.MOV.U32 R15, RZ, RZ, R16 ;  /* 0x000000ffff0f7224 */ /* 0x000fe200078e0010 */
[----:B---3--:R-:W-:Y:S04]  /*31280*/  STL.64 [R1+0x1de0], R10 ;  /* 0x001de00a01007387 */ /* 0x008fe80000100a00 */
[----:B--2---:R0:W-:Y:S04]  /*31290*/  STL.64 [R1+0x1dd8], R8 ;  /* 0x001dd80801007387 */ /* 0x0041e80000100a00 */
[----:B0-----:R-:W2:Y:S04]  /*312a0*/  LDL.LU R8, [R1+0x3b0] ;  /* 0x0003b00001087983 */ /* 0x001ea80000300800 */
[----:B------:R-:W2:Y:S04]  /*312b0*/  LDL.LU R9, [R1+0x3b4] ;  /* 0x0003b40001097983 */ /* 0x000ea80000300800 */
[----:B------:R-:W3:Y:S04]  /*312c0*/  LDL.LU R10, [R1+0x3b8] ;  /* 0x0003b800010a7983 */ /* 0x000ee80000300800 */
[----:B------:R-:W3:Y:S04]  /*312d0*/  LDL.LU R11, [R1+0x3bc] ;  /* 0x0003bc00010b7983 */ /* 0x000ee80000300800 */
[----:B------:R-:W2:Y:S04]  /*312e0*/  LDL.LU R2, [R1+0x1eac] ;  /* 0x001eac0001027983 */ /* 0x000ea80000300800 */
[----:B------:R-:W3:Y:S04]  /*312f0*/  LDL.LU R0, [R1+0x1ea8] ;  /* 0x001ea80001007983 */ /* 0x000ee80000300800 */
[----:B------:R4:W-:Y:S02]  /*31300*/  STL.64 [R1+0x1e38], R26 ;  /* 0x001e381a01007387 */ /* 0x0009e40000100a00 */
[----:B----4-:R-:W-:-:S02]  /*31310*/  IMAD.MOV.U32 R26, RZ, RZ, R4 ;  /* 0x000000ffff1a7224 */ /* 0x010fc400078e0004 */
[----:B------:R-:W-:Y:S01]  /*31320*/  IMAD.MOV.U32 R27, RZ, RZ, R5 ;  /* 0x000000ffff1b7224 */ /* 0x000fe200078e0005 */
[----:B------:R-:W4:Y:S04]  /*31330*/  LDL.LU R4, [R1+0x1ea4] ;  /* 0x001ea40001047983 */ /* 0x000f280000300800 */
[----:B------:R-:W4:Y:S04]  /*31340*/  LDL.LU R5, [R1+0x1ea0] ;  /* 0x001ea00001057983 */ /* 0x000f280000300800 */
[----:B------:R-:W-:Y:S04]  /*31350*/  STL.64 [R1+0x1e50], R26 ;  /* 0x001e501a01007387 */ /* 0x000fe80000100a00 */
[----:B------:R0:W-:Y:S04]  /*31360*/  STL.64 [R1+0x1e18], R14 ;  /* 0x001e180e01007387 */ /* 0x0001e80000100a00 */
[----:B------:R-:W4:Y:S04]  /*31370*/  LDL.LU R12, [R1+0x3e0] ;  /* 0x0003e000010c7983 */ /* 0x000f280000300800 */
[----:B------:R-:W4:Y:S04]  /*31380*/  LDL.LU R13, [R1+0x3e4] ;  /* 0x0003e400010d7983 */ /* 0x000f280000300800 */
[----:B0-----:R-:W4:Y:S04]  /*31390*/  LDL.LU R14, [R1+0x3e8] ;  /* 0x0003e800010e7983 */ /* 0x001f280000300800 */
[----:B------:R-:W4:Y:S01]  /*313a0*/  LDL.LU R15, [R1+0x3ec] ;  /* 0x0003ec00010f7983 */ /* 0x000f220000300800 */
[----:B--2---:R-:W-:-:S02]  /*313b0*/  IMAD.MOV.U32 R27, RZ, RZ, R2 ;  /* 0x000000ffff1b7224 */ /* 0x004fc400078e0002 */
[----:B---3--:R-:W-:Y:S02]  /*313c0*/  IMAD.MOV.U32 R26, RZ, RZ, R0 ;  /* 0x000000ffff1a7224 */ /* 0x008fe400078e0000 */
[----:B------:R-:W2:Y:S04]  /*313d0*/  LDL.LU R0, [R1+0x1e9c] ;  /* 0x001e9c0001007983 */ /* 0x000ea80000300800 */
[----:B------:R-:W3:Y:S04]  /*313e0*/  LDL.LU R2, [R1+0x1e98] ;  /* 0x001e980001027983 */ /* 0x000ee80000300800 */
[----:B------:R-:W-:Y:S04]  /*313f0*/  STL.64 [R1+0x1e68], R26 ;  /* 0x001e681a01007387 */ /* 0x000fe80000100a00 */
[----:B----4-:R-:W-:Y:S04]  /*31400*/  STL.64 [R1+0x1e30], R14 ;  /* 0x001e300e01007387 */ /* 0x010fe80000100a00 */
[----:B------:R0:W-:Y:S04]  /*31410*/  STL.64 [R1+0x1e28], R12 ;  /* 0x001e280c01007387 */ /* 0x0001e80000100a00 */
[----:B0-----:R-:W4:Y:S04]  /*31420*/  LDL.LU R12, [R1+0x3f0] ;  /* 0x0003f000010c7983 */ /* 0x001f280000300800 */
[----:B------:R-:W4:Y:S04]  /*31430*/  LDL.LU R13, [R1+0x3f4] ;  /* 0x0003f400010d7983 */ /* 0x000f280000300800 */
[----:B------:R-:W2:Y:S04]  /*31440*/  LDL.LU R14, [R1+0x3f8] ;  /* 0x0003f800010e7983 */ /* 0x000ea80000300800 */
[----:B------:R-:W2:Y:S01]  /*31450*/  LDL.LU R15, [R1+0x3fc] ;  /* 0x0003fc00010f7983 */ /* 0x000ea20000300800 */
[----:B------:R-:W-:-:S02]  /*31460*/  IMAD.MOV.U32 R26, RZ, RZ, R5 ;  /* 0x000000ffff1a7224 */ /* 0x000fc400078e0005 */
[----:B------:R-:W-:-:S05]  /*31470*/  IMAD.MOV.U32 R27, RZ, RZ, R4 ;  /* 0x000000ffff1b7224 */ /* 0x000fca00078e0004 */
[----:B------:R-:W-:Y:S04]  /*31480*/  STL.64 [R1+0x1e80], R26 ;  /* 0x001e801a01007387 */ /* 0x000fe80000100a00 */
[----:B--2---:R-:W-:Y:S04]  /*31490*/  STL.64 [R1+0x1e48], R14 ;  /* 0x001e480e01007387 */ /* 0x004fe80000100a00 */
[----:B----4-:R0:W-:Y:S04]  /*314a0*/  STL.64 [R1+0x1e40], R12 ;  /* 0x001e400c01007387 */ /* 0x0101e80000100a00 */
[----:B0-----:R-:W2:Y:S04]  /*314b0*/  LDL.LU R12, [R1+0x400] ;  /* 0x00040000010c7983 */ /* 0x001ea80000300800 */
[----:B------:R-:W2:Y:S04]  /*314c0*/  LDL.LU R13, [R1+0x404] ;  /* 0x00040400010d7983 */ /* 0x000ea80000300800 */
[----:B------:R-:W4:Y:S04]  /*314d0*/  LDL.LU R14, [R1+0x408] ;  /* 0x00040800010e7983 */ /* 0x000f280000300800 */
[----:B------:R-:W4:Y:S04]  /*314e0*/  LDL.LU R15, [R1+0x40c] ;  /* 0x00040c00010f7983 */ /* 0x000f280000300800 */
[----:B----4-:R-:W-:Y:S04]  /*314f0*/  STL.64 [R1+0x1e60], R14 ;  /* 0x001e600e01007387 */ /* 0x010fe80000100a00 */
[----:B--2---:R0:W-:Y:S04]  /*31500*/  STL.64 [R1+0x1e58], R12 ;  /* 0x001e580c01007387 */ /* 0x0041e80000100a00 */
        /* <DEDUP_REMOVED lines=14> */
[----:B------:R-:W2:Y:S04]  /*315f0*/  LDL.LU R14, [R1+0x438] ;  /* 0x00043800010e7983 */ /* 0x000ea80000300800 */
[----:B------:R-:W2:Y:S04]  /*31600*/  LDL.LU R15, [R1+0x43c] ;  /* 0x00043c00010f7983 */ /* 0x000ea80000300800 */
[----:B------:R-:W-:Y:S04]  /*31610*/  STL.64 [R1+0x1df8], R10 ;  /* 0x001df80a01007387 */ /* 0x000fe80000100a00 */
[----:B------:R0:W-:Y:S04]  /*31620*/  STL.64 [R1+0x1df0], R8 ;  /* 0x001df00801007387 */ /* 0x0001e80000100a00 */
[----:B0-----:R-:W4:Y:S04]  /*31630*/  LDL.LU R8, [R1+0x3c0] ;  /* 0x0003c00001087983 */ /* 0x001f280000300800 */
[----:B------:R-:W4:Y:S04]  /*31640*/  LDL.LU R9, [R1+0x3c4] ;  /* 0x0003c40001097983 */ /* 0x000f280000300800 */
[----:B------:R-:W4:Y:S04]  /*31650*/  LDL.LU R10, [R1+0x3c8] ;  /* 0x0003c800010a7983 */ /* 0x000f280000300800 */
[----:B------:R-:W4:Y:S01]  /*31660*/  LDL.LU R11, [R1+0x3cc] ;  /* 0x0003cc00010b7983 */ /* 0x000f220000300800 */
[----:B---3--:R-:W-:-:S02]  /*31670*/  IMAD.MOV.U32 R26, RZ, RZ, R2 ;  /* 0x000000ffff1a7224 */ /* 0x008fc400078e0002 */
[----:B------:R-:W-:-:S07]  /*31680*/  IMAD.MOV.U32 R27, RZ, RZ, R0 ;  /* 0x000000ffff1b7224 */ /* 0x000fce00078e0000 */
[C---:B--2---:R-:W-:Y:S01]  /*31690*/  HMMA.16816.F32 R24, R20.reuse, R26, R12 ;  /* 0x0000001a1418723c */ /* 0x044fe2000000180c */
[----:B----4-:R-:W-:Y:S04]  /*316a0*/  STL.64 [R1+0x1e10], R10 ;  /* 0x001e100a01007387 */ /* 0x010fe80000100a00 */
[----:B------:R0:W-:Y:S04]  /*316b0*/  STL.64 [R1+0x1e08], R8 ;  /* 0x001e080801007387 */ /* 0x0001e80000100a00 */
[----:B0-----:R-:W2:Y:S04]  /*316c0*/  LDL.LU R8, [R1+0x3d0] ;  /* 0x0003d00001087983 */ /* 0x001ea80000300800 */
[----:B------:R-:W2:Y:S04]  /*316d0*/  LDL.LU R9, [R1+0x3d4] ;  /* 0x0003d40001097983 */ /* 0x000ea80000300800 */
[----:B------:R-:W2:Y:S04]  /*316e0*/  LDL.LU R10, [R1+0x3d8] ;  /* 0x0003d800010a7983 */ /* 0x000ea80000300800 */
[----:B------:R-:W2:Y:S04]  /*316f0*/  LDL.LU R11, [R1+0x3dc] ;  /* 0x0003dc00010b7983 */ /* 0x000ea80000300800 */
[----:B------:R-:W3:Y:S04]  /*31700*/  LDL.LU R4, [R1+0x360] ;  /* 0x0003600001047983 */ /* 0x000ee80000300800 */
[----:B------:R-:W3:Y:S04]  /*31710*/  LDL.LU R5, [R1+0x364] ;  /* 0x0003640001057983 */ /* 0x000ee80000300800 */
[----:B------:R-:W3:Y:S04]  /*31720*/  LDL.LU R6, [R1+0x368] ;  /* 0x0003680001067983 */ /* 0x000ee80000300800 */
[----:B------:R-:W3:Y:S04]  /*31730*/  LDL.LU R7, [R1+0x36c] ;  /* 0x00036c0001077983 */ /* 0x000ee80000300800 */
[----:B------:R-:W4:Y:S04]  /*31740*/  LDL.LU R16, [R1+0x2d0] ;  /* 0x0002d00001107983 */ /* 0x000f280000300800 */
[----:B------:R-:W4:Y:S04]  /*31750*/  LDL.LU R17, [R1+0x2d4] ;  /* 0x0002d40001117983 */ /* 0x000f280000300800 */
[----:B------:R-:W4:Y:S04]  /*31760*/  LDL.LU R18, [R1+0x2d8] ;  /* 0x0002d80001127983 */ /* 0x000f280000300800 */
[----:B------:R-:W4:Y:S04]  /*31770*/  LDL.LU R19, [R1+0x2dc] ;  /* 0x0002dc0001137983 */ /* 0x000f280000300800 */
[----:B------:R-:W2:Y:S04]  /*31780*/  LDL.LU.64 R14, [R1+0x1e90] ;  /* 0x001e9000010e7983 */ /* 0x000ea80000300a00 */
[----:B------:R-:W2:Y:S04]  /*31790*/  LDL.LU.64 R12, [R1+0x1e88] ;  /* 0x001e8800010c7983 */ /* 0x000ea80000300a00 */
[----:B------:R-:W-:Y:S04]  /*317a0*/  STL.64 [R1+0x430], R24 ;  /* 0x0004301801007387 */ /* 0x000fe80000100a00 */
[----:B------:R0:W-:Y:S04]  /*317b0*/  STL.64 [R1+0x438], R26 ;  /* 0x0004381a01007387 */ /* 0x0001e80000100a00 */
[----:B0-----:R-:W2:Y:S02]  /*317c0*/  LDL.LU.64 R26, [R1+0x1e80] ;  /* 0x001e8000011a7983 */ /* 0x001ea40000300a00 */
[----:B--2---:R-:W-:Y:S02]  /*317d0*/  HMMA.16816.F32 R24, R20, R26, R12 ;  /* 0x0000001a1418723c */ /* 0x004fe4000000180c */
[----:B------:R-:W2:Y:S04]  /*317e0*/  LDL.LU.64 R14, [R1+0x1e78] ;  /* 0x001e7800010e7983 */ /* 0x000ea80000300a00 */
[----:B------:R-:W2:-:S13]  /*317f0*/  LDL.LU.64 R12, [R1+0x1e70] ;  /* 0x001e7000010c7983 */ /* 0x000e9a0000300a00 */
        /* <DEDUP_REMOVED lines=22> */
[----:B------:R-:W2:-:S15]  /*31960*/  LDL.LU.64 R14, [R1+0x1e18] ;  /* 0x001e1800010e7983 */ /* 0x000e9e0000300a00 */
[----:B------:R-:W-:Y:S02]  /*31970*/  NOP ;  /* 0x0000000000007918 */ /* 0x000fe40000000000 */
[----:B------:R0:W-:Y:S04]  /*31980*/  STL.64 [R1+0x3e0], R24 ;  /* 0x0003e01801007387 */ /* 0x0001e80000100a00 */
[----:B------:R1:W-:Y:S04]  /*31990*/  STL.64 [R1+0x3e8], R26 ;  /* 0x0003e81a01007387 */ /* 0x0003e80000100a00 */
[----:B0-----:R-:W3:Y:S04]  /*319a0*/  LDL.LU R24, [R1+0x2a0] ;  /* 0x0002a00001187983 */ /* 0x001ee80000300800 */
[----:B------:R-:W3:Y:S04]  /*319b0*/  LDL.LU R25, [R1+0x2a4] ;  /* 0x0002a40001197983 */ /* 0x000ee80000300800 */
[----:B-1----:R-:W3:Y:S04]  /*319c0*/  LDL.LU R26, [R1+0x2a8] ;  /* 0x0002a800011a7983 */ /* 0x002ee80000300800 */
[----:B------:R-:W3:Y:S01]  /*319d0*/  LDL.LU R27, [R1+0x2ac] ;  /* 0x0002ac00011b7983 */ /* 0x000ee20000300800 */
[C---:B--2---:R-:W-:Y:S03]  /*319e0*/  HMMA.16816.F32 R12, R20.reuse, R14, R8 ;  /* 0x0000000e140c723c */ /* 0x044fe60000001808 */
[----:B---3--:R-:W-:Y:S04]  /*319f0*/  STL.64 [R1+0x1d50], R26 ;  /* 0x001d501a01007387 */ /* 0x008fe80000100a00 */
[----:B------:R0:W-:Y:S04]  /*31a00*/  STL.64 [R1+0x1d48], R24 ;  /* 0x001d481801007387 */ /* 0x0001e80000100a00 */
[----:B0-----:R-:W2:Y:S04]  /*31a10*/  LDL.LU R24, [R1+0x2b0] ;  /* 0x0002b00001187983 */ /* 0x001ea80000300800 */
[----:B------:R-:W2:Y:S04]  /*31a20*/  LDL.LU R25, [R1+0x2b4] ;  /* 0x0002b40001197983 */ /* 0x000ea80000300800 */
[----:B------:R-:W2:Y:S04]  /*31a30*/  LDL.LU R26, [R1+0x2b8] ;  /* 0x0002b800011a7983 */ /* 0x000ea80000300800 */
[----:B------:R-:W2:Y:S04]  /*31a40*/  LDL.LU R27, [R1+0x2bc] ;  /* 0x0002bc00011b7983 */ /* 0x000ea80000300800 */
[----:B------:R-:W3:Y:S04]  /*31a50*/  LDL.LU.64 R10, [R1+0x1e10] ;  /* 0x001e1000010a7983 */ /* 0x000ee80000300a00 */
[----:B------:R-:W3:Y:S04]  /*31a60*/  LDL.LU.64 R8, [R1+0x1e08] ;  /* 0x001e080001087983 */ /* 0x000ee80000300a00 */
[----:B------:R-:W-:Y:S04]  /*31a70*/  STL.64 [R1+0x3d0], R12 ;  /* 0x0003d00c01007387 */ /* 0x000fe80000100a00 */
[----:B------:R0:W-:Y:S04]  /*31a80*/  STL.64 [R1+0x3d8], R14 ;  /* 0x0003d80e01007387 */ /* 0x0001e80000100a00 */
[----:B0-----:R-:W3:Y:S02]  /*31a90*/  LDL.LU.64 R14, [R1+0x1e00] ;  /* 0x001e0000010e7983 */ /* 0x001ee40000300a00 */
[----:B---3--:R-:W-:Y:S02]  /*31aa0*/  HMMA.16816.F32 R12, R20, R14, R8 ;  /* 0x0000000e140c723c */ /* 0x008fe40000001808 */
[----:B------:R-:W3:Y:S04]  /*31ab0*/  LDL.LU.64 R10, [R1+0x1df8] ;  /* 0x001df800010a7983 */ /* 0x000ee80000300a00 */
[----:B------:R-:W3:-:S13]  /*31ac0*/  LDL.LU.64 R8, [R1+0x1df0] ;  /* 0x001df00001087983 */ /* 0x000eda0000300a00 */
        /* <DEDUP_REMOVED lines=29> */
[----:B------:R-:W3:Y:S04]  /*31ca0*/  LDL.LU.64 R14, [R1+0x1d88] ;  /* 0x001d8800010e7983 */ /* 0x000ee80000300a00 */
[----:B------:R-:W2:Y:S01]  /*31cb0*/  LDL.LU.64 R12, [R1+0x1d80] ;  /* 0x001d8000010c7983 */ /* 0x000ea20000300a00 */
[----:B---3--:R-:W-:-:S15]  /*31cc0*/  HMMA.16816.F32 R8, R20, R14, R8 ;  /* 0x0000000e1408723c */ /* 0x008fde0000001808 */
[----:B------:R-:W-:-:S04]  /*31cd0*/  NOP ;  /* 0x0000000000007918 */ /* 0x000fc80000000000 */
[----:B------:R-:W-:Y:S04]  /*31ce0*/  STL.64 [R1+0x370], R8 ;  /* 0x0003700801007387 */ /* 0x000fe80000100a00 */
[----:B------:R0:W-:Y:S04]  /*31cf0*/  STL.64 [R1+0x378], R10 ;  /* 0x0003780a01007387 */ /* 0x0001e80000100a00 */
[----:B0-----:R-:W3:Y:S04]  /*31d00*/  LDL.LU.64 R10, [R1+0x1d78] ;  /* 0x001d7800010a7983 */ /* 0x001ee80000300a00 */
[----:B------:R-:W-:Y:S01]  /*31d10*/  STL.64 [R1+0x1cd0], R14 ;  /* 0x001cd00e01007387 */ /* 0x000fe20000100a00 */
[----:B---3--:R-:W-:-:S15]  /*31d20*/  HMMA.16816.F32 R4, R20, R10, R4 ;  /* 0x0000000a1404723c */ /* 0x008fde0000001804 */
[----:B------:R-:W-:-:S04]  /*31d30*/  NOP ;  /* 0x0000000000007918 */ /* 0x000fc80000000000 */
[----:B------:R-:W-:Y:S04]  /*31d40*/  STL.64 [R1+0x360], R4 ;  /* 0x0003600401007387 */ /* 0x000fe80000100a00 */
[----:B------:R0:W-:Y:S04]  /*31d50*/  STL.64 [R1+0x368], R6 ;  /* 0x0003680601007387 */ /* 0x0001e80000100a00 */
[----:B0-----:R-:W4:Y:S04]  /*31d60*/  LDL.LU.64 R6, [R1+0x1d70] ;  /* 0x001d700001067983 */ /* 0x001f280000300a00 */
[----:B------:R-:W-:Y:S04]  /*31d70*/  STL [R1+0x1c70], R10 ;  /* 0x001c700a01007387 */ /* 0x000fe80000100800 */
[----:B------:R0:W-:Y:S04]  /*31d80*/  STL [R1+0x1c5c], R11 ;  /* 0x001c5c0b01007387 */ /* 0x0001e80000100800 */
[----:B0-----:R-:W3:Y:S01]  /*31d90*/  LDL.LU.64 R10, [R1+0xa8] ;  /* 0x0000a800010a7983 */ /* 0x001ee20000300a00 */
[----:B----4-:R-:W-:Y:S03]  /*31da0*/  HMMA.16816.F32 R20, R20, R6, R16 ;  /* 0x000000061414723c */ /* 0x010fe60000001810 */
[----:B------:R-:W4:Y:S04]  /*31db0*/  LDL.LU.64 R18, [R1+0x1d68] ;  /* 0x001d680001127983 */ /* 0x000f280000300a00 */
[----:B------:R-:W4:-:S12]  /*31dc0*/  LDL.LU.64 R16, [R1+0x1d60] ;  /* 0x001d600001107983 */ /* 0x000f180000300a00 */
[----:B------:R-:W-:Y:S04]  /*31dd0*/  STL.64 [R1+0x2d0], R20 ;  /* 0x0002d01401007387 */ /* 0x000fe80000100a00 */
[----:B------:R0:W-:Y:S04]  /*31de0*/  STL.64 [R1+0x2d8], R22 ;  /* 0x0002d81601007387 */ /* 0x0001e80000100a00 */
[----:B0-----:R-:W4:Y:S04]  /*31df0*/  LDL.LU.64 R22, [R1+0xc8] ;  /* 0x0000c80001167983 */ /* 0x001f280000300a00 */
[----:B------:R0:W-:Y:S04]  /*31e00*/  STL.64 [R1+0x1c38], R6 ;  /* 0x001c380601007387 */ /* 0x0001e80000100a00 */
[----:B------:R-:W4:Y:S04]  /*31e10*/  LDL.LU R4, [R1+0x2c0] ;  /* 0x0002c00001047983 */ /* 0x000f280000300800 */
[----:B------:R-:W4:Y:S04]  /*31e20*/  LDL.LU R5, [R1+0x2c4] ;  /* 0x0002c40001057983 */ /* 0x000f280000300800 */
[----:B0-----:R-:W4:Y:S04]  /*31e30*/  LDL.LU R6, [R1+0x2c8] ;  /* 0x0002c80001067983 */ /* 0x001f280000300800 */
[----:B------:R-:W4:Y:S02]  /*31e40*/  LDL.LU R7, [R1+0x2cc] ;  /* 0x0002cc0001077983 */ /* 0x000f240000300800 */
[----:B----4-:R-:W-:-:S15]  /*31e50*/  HMMA.16816.F32 R4, R16, R22, R4 ;  /* 0x000000161004723c */ /* 0x010fde0000001804 */
[----:B------:R-:W-:-:S04]  /*31e60*/  NOP ;  /* 0x0000000000007918 */ /* 0x000fc80000000000 */
[----:B------:R0:W-:Y:S04]  /*31e70*/  STL.64 [R1+0x2c0], R4 ;  /* 0x0002c00401007387 */ /* 0x0001e80000100a00 */
[----:B------:R-:W-:Y:S04]  /*31e80*/  STL.64 [R1+0x2c8], R6 ;  /* 0x0002c80601007387 */ /* 0x000fe80000100a00 */
[----:B------:R-:W4:Y:S04]  /*31e90*/  LDL.LU R20, [R1+0xd0] ;  /* 0x0000d00001147983 */ /* 0x000f280000300800 */
[----:B------:R-:W4:Y:S01]  /*31ea0*/  LDL.LU R21, [R1+0xd4] ;  /* 0x0000d40001157983 */ /* 0x000f220000300800 */
[----:B0-----:R-:W-:-:S02]  /*31eb0*/  IMAD.MOV.U32 R5, RZ, RZ, R22 ;  /* 0x000000ffff057224 */ /* 0x001fc400078e0016 */
[----:B------:R-:W-:Y:S02]  /*31ec0*/  IMAD.MOV.U32 R4, RZ, RZ, R23 ;  /* 0x000000ffff047224 */ /* 0x000fe400078e0017 */
[----:B--2---:R-:W-:Y:S02]  /*31ed0*/  IMAD.MOV.U32 R22, RZ, RZ, R12 ;  /* 0x000000ffff167224 */ /* 0x004fe400078e000c */
[----:B------:R-:W-:Y:S01]  /*31ee0*/  IMAD.MOV.U32 R23, RZ, RZ, R13 ;  /* 0x000000ffff177224 */ /* 0x000fe200078e000d */
[----:B------:R-:W2:Y:S04]  /*31ef0*/  LDL.LU R12, [R1+0x1d5c] ;  /* 0x001d5c00010c7983 */ /* 0x000ea80000300800 */
[----:B------:R-:W2:Y:S04]  /*31f00*/  LDL.LU R13, [R1+0x1d58] ;  /* 0x001d5800010d7983 */ /* 0x000ea80000300800 */
[----:B------:R0:W-:Y:S04]  /*31f10*/  STL.64 [R1+0x1ae8], R22 ;  /* 0x001ae81601007387 */ /* 0x0001e80000100a00 */
[----:B----4-:R-:W-:Y:S04]  /*31f20*/  STL.64 [R1+0x1ae0], R20 ;  /* 0x001ae01401007387 */ /* 0x010fe80000100a00 */
[----:B0-----:R-:W4:Y:S02]  /*31f30*/  LDL.LU.64 R22, [R1+0xb8] ;  /* 0x0000b80001167983 */ /* 0x001f240000300a00 */
[----:B----4-:R-:W-:-:S15]  /*31f40*/  HMMA.16816.F32 R24, R16, R22, R24 ;  /* 0x000000161018723c */ /* 0x010fde0000001818 */
[----:B------:R-:W-:-:S04]  /*31f50*/  NOP ;  /* 0x0000000000007918 */ /* 0x000fc80000000000 */
[----:B------:R-:W-:Y:S04]  /*31f60*/  STL.64 [R1+0x2b0], R24 ;  /* 0x0002b01801007387 */ /* 0x000fe80000100a00 */
[----:B------:R0:W-:Y:S04]  /*31f70*/  STL.64 [R1+0x2b8], R26 ;  /* 0x0002b81a01007387 */ /* 0x0001e80000100a00 */
[----:B0-----:R-:W3:Y:S04]  /*31f80*/  LDL.LU.64 R26, [R1+0x1d50] ;  /* 0x001d5000011a7983 */ /* 0x001ee80000300a00 */
[----:B------:R-:W3:Y:S01]  /*31f90*/  LDL.LU.64 R24, [R1+0x1d48] ;  /* 0x001d480001187983 */ /* 0x000ee20000300a00 */
[----:B------:R-:W-:-:S02]  /*31fa0*/  IMAD.MOV.U32 R7, RZ, RZ, R22 ;  /* 0x000000ffff077224 */ /* 0x000fc400078e0016 */
[----:B------:R-:W-:-:S05]  /*31fb0*/  IMAD.MOV.U32 R6, RZ, RZ, R23 ;  /* 0x000000ffff067224 */ /* 0x000fca00078e0017 */
[----:B------:R-:W-:Y:S04]  /*31fc0*/  STL.64 [R1+0x1c68], R6 ;  /* 0x001c680601007387 */ /* 0x000fe80000100a00 */
[----:B------:R3:W-:Y:S02]  /*31fd0*/  STL.64 [R1+0x1c60], R4 ;  /* 0x001c600401007387 */ /* 0x0007e40000100a00 */
[----:B---3--:R-:W-:Y:S01]  /*31fe0*/  HMMA.16816.F32 R4, R16, R10, R24 ;  /* 0x0000000a1004723c */ /* 0x008fe20000001818 */
[----:B------:R-:W-:Y:S02]  /*31ff0*/  IMAD.MOV.U32 R24, RZ, RZ, R11 ;  /* 0x000000ffff187224 */ /* 0x000fe400078e000b */
[----:B------:R-:W-:-:S15]  /*32000*/  IMAD.MOV.U32 R25, RZ, RZ, R10 ;  /* 0x000000ffff197224 */ /* 0x000fde00078e000a */
[----:B------:R-:W-:Y:S01]  /*32010*/  NOP ;  /* 0x0000000000007918 */ /* 0x000fe20000000000 */
[----:B------:R-:W-:Y:S04]  /*32020*/  STL.64 [R1+0x2a0], R4 ;  /* 0x0002a00401007387 */ /* 0x000fe80000100a00 */
[----:B------:R-:W-:Y:S04]  /*32030*/  STL.64 [R1+0x2a8], R6 ;  /* 0x0002a80601007387 */ /* 0x000fe80000100a00 */
[----:B------:R-:W-:Y:S04]  /*32040*/  STL [R1+0x1c78], R24 ;  /* 0x001c781801007387 */ /* 0x000fe80000100800 */
[----:B------:R-:W-:Y:S04]  /*32050*/  STL [R1+0x1c74], R25 ;  /* 0x001c741901007387 */ /* 0x000fe80000100800 */
[----:B------:R-:W3:Y:S04]  /*32060*/  LDL.LU R20, [R1+0xf0] ;  /* 0x0000f00001147983 */ /* 0x000ee80000300800 */
[----:B------:R-:W3:Y:S01]  /*32070*/  LDL.LU R21, [R1+0xf4] ;  /* 0x0000f40001157983 */ /* 0x000ee20000300800 */
[----:B--2---:R-:W-:-:S02]  /*32080*/  IMAD.MOV.U32 R22, RZ, RZ, R13 ;  /* 0x000000ffff167224 */ /* 0x004fc400078e000d */
[----:B------:R-:W-:-:S05]  /*32090*/  IMAD.MOV.U32 R23, RZ, RZ, R12 ;  /* 0x000000ffff177224 */ /* 0x000fca00078e000c */
[----:B------:R0:W-:Y:S02]  /*320a0*/  STL.64 [R1+0x1af8], R22 ;  /* 0x001af81601007387 */ /* 0x0001e40000100a00 */
[----:B0-----:R-:W-:Y:S02]  /*320b0*/  IMAD.MOV.U32 R22, RZ, RZ, R2 ;  /* 0x000000ffff167224 */ /* 0x001fe400078e0002 */
[----:B------:R-:W-:Y:S01]  /*320c0*/  IMAD.MOV.U32 R23, RZ, RZ, R0 ;  /* 0x000000ffff177224 */ /* 0x000fe200078e0000 */
[----:B---3--:R-:W-:Y:S04]  /*320d0*/  STL.64 [R1+0x1af0], R20 ;  /* 0x001af01401007387 */ /* 0x008fe80000100a00 */
[----:B------:R-:W-:Y:S04]  /*320e0*/  STL.64 [R1+0x1d40], R22 ;  /* 0x001d401601007387 */ /* 0x000fe80000100a00 */
[----:B------:R-:W2:Y:S04]  /*320f0*/  LDL.LU R4, [R1+0x1f0] ;  /* 0x0001f00001047983 */ /* 0x000ea80000300800 */
[----:B------:R-:W2:Y:S04]  /*32100*/  LDL.LU R5, [R1+0x1f4] ;  /* 0x0001f40001057983 */ /* 0x000ea80000300800 */
[----:B------:R-:W3:Y:S04]  /*32110*/  LDL.LU R6, [R1+0x1f8] ;  /* 0x0001f80001067983 */ /* 0x000ee80000300800 */
[----:B------:R-:W3:Y:S04]  /*32120*/  LDL.LU R7, [R1+0x1fc] ;  /* 0x0001fc0001077983 */ /* 0x000ee80000300800 */
[----:B---3--:R-:W-:Y:S04]  /*32130*/  STL.64 [R1+0x1c88], R6 ;  /* 0x001c880601007387 */ /* 0x008fe80000100a00 */
[----:B--2---:R0:W-:Y:S04]  /*32140*/  STL.64 [R1+0x1c80], R4 ;  /* 0x001c800401007387 */ /* 0x0041e80000100a00 */
[----:B0-----:R-:W2:Y:S04]  /*32150*/  LDL.LU R4, [R1+0x200] ;  /* 0x0002000001047983 */ /* 0x001ea80000300800 */
[----:B------:R-:W2:Y:S04]  /*32160*/  LDL.LU R5, [R1+0x204] ;  /* 0x0002040001057983 */ /* 0x000ea80000300800 */
[----:B------:R-:W3:Y:S04]  /*32170*/  LDL.LU R6, [R1+0x208] ;  /* 0x0002080001067983 */ /* 0x000ee80000300800 */
[----:B------:R-:W3:Y:S04]  /*32180*/  LDL.LU R7, [R1+0x20c] ;  /* 0x00020c0001077983 */ /* 0x000ee80000300800 */
[----:B------:R-:W4:Y:S04]  /*32190*/  LDL.LU R12, [R1+0x230] ;  /* 0x00023000010c7983 */ /* 0x000f280000300800 */
[----:B------:R-:W4:Y:S04]  /*321a0*/  LDL.LU R13, [R1+0x234] ;  /* 0x00023400010d7983 */ /* 0x000f280000300800 */
[----:B------:R-:W2:Y:S04]  /*321b0*/  LDL.LU R14, [R1+0x238] ;  /* 0x00023800010e7983 */ /* 0x000ea80000300800 */
[----:B------:R-:W2:Y:S04]  /*321c0*/  LDL.LU R15, [R1+0x23c] ;  /* 0x00023c00010f7983 */ /* 0x000ea80000300800 */
[----:B------:R-:W2:Y:S04]  /*321d0*/  LDL.LU R8, [R1+0x260] ;  /* 0x0002600001087983 */ /* 0x000ea80000300800 */
[----:B------:R-:W2:Y:S04]  /*321e0*/  LDL.LU R9, [R1+0x264] ;  /* 0x0002640001097983 */ /* 0x000ea80000300800 */
[----:B------:R-:W2:Y:S04]  /*321f0*/  LDL.LU R10, [R1+0x268] ;  /* 0x00026800010a7983 */ /* 0x000ea80000300800 */
[----:B------:R-:W2:Y:S04]  /*32200*/  LDL.LU R11, [R1+0x26c] ;  /* 0x00026c00010b7983 */ /* 0x000ea80000300800 */
[----:B------:R-:W3:Y:S04]  /*32210*/  LDL.LU R20, [R1+0x290] ;  /* 0x0002900001147983 */ /* 0x000ee80000300800 */
[----:B------:R-:W3:Y:S04]  /*32220*/  LDL.LU R21, [R1+0x294] ;  /* 0x0002940001157983 */ /* 0x000ee80000300800 */
[----:B------:R-:W3:Y:S04]  /*32230*/  LDL.LU R22, [R1+0x298] ;  /* 0x0002980001167983 */ /* 0x000ee80000300800 */
[----:B------:R-:W3:Y:S04]  /*32240*/  LDL.LU R23, [R1+0x29c] ;  /* 0x00029c0001177983 */ /* 0x000ee80000300800 */
[----:B--2---:R0:W-:Y:S04]  /*32250*/  STL.64 [R1+0x1d18], R10 ;  /* 0x001d180a01007387 */ /* 0x0041e80000100a00 */
[----:B------:R-:W-:Y:S04]  /*32260*/  STL.64 [R1+0x1d10], R8 ;  /* 0x001d100801007387 */ /* 0x000fe80000100a00 */
[----:B0-----:R-:W2:Y:S04]  /*32270*/  LDL.LU.64 R10, [R1+0x78] ;  /* 0x00007800010a7983 */ /* 0x001ea80000300a00 */
[----:B--2---:R-:W-:Y:S04]  /*32280*/  STL.64 [R1+0x1d28], R10 ;  /* 0x001d280a01007387 */ /* 0x004fe80000100a00 */
[----:B------:R0:W-:Y:S04]  /*32290*/  STL.64 [R1+0x1ce0], R14 ;  /* 0x001ce00e01007387 */ /* 0x0001e80000100a00 */
[----:B----4-:R-:W-:Y:S04]  /*322a0*/  STL.64 [R1+0x1cd8], R12 ;  /* 0x001cd80c01007387 */ /* 0x010fe80000100a00 */
[----:B0-----:R-:W2:Y:S04]  /*322b0*/  LDL.LU.64 R14, [R1+0x48] ;  /* 0x00004800010e7983 */ /* 0x001ea80000300a00 */
[----:B--2---:R0:W-:Y:S04]  /*322c0*/  STL.64 [R1+0x1cf0], R14 ;  /* 0x001cf00e01007387 */ /* 0x0041e80000100a00 */
[----:B0-----:R-:W2:Y:S04]  /*322d0*/  LDL.LU.64 R14, [R1+0x58] ;  /* 0x00005800010e7983 */ /* 0x001ea80000300a00 */
[----:B--2---:R0:W-:Y:S04]  /*322e0*/  STL.64 [R1+0x1d08], R14 ;  /* 0x001d080e01007387 */ /* 0x0041e80000100a00 */
[----:B0-----:R-:W2:Y:S04]  /*322f0*/  LDL.LU.64 R14, [R1+0x68] ;  /* 0x00006800010e7983 */ /* 0x001ea80000300a00 */
[----:B--2---:R0:W-:Y:S04]  /*32300*/  STL.64 [R1+0x1d20], R14 ;  /* 0x001d200e01007387 */ /* 0x0041e80000100a00 */
[----:B------:R-:W2:Y:S04]  /*32310*/  LDL.LU R12, [R1+0x270] ;  /* 0x00027000010c7983 */ /* 0x000ea80000300800 */
[----:B------:R-:W2:Y:S04]  /*32320*/  LDL.LU R13, [R1+0x274] ;  /* 0x00027400010d7983 */ /* 0x000ea80000300800 */
[----:B0-----:R-:W4:Y:S04]  /*32330*/  LDL.LU R14, [R1+0x278] ;  /* 0x00027800010e7983 */ /* 0x001f280000300800 */
[----:B------:R-:W4:Y:S04]  /*32340*/  LDL.LU R15, [R1+0x27c] ;  /* 0x00027c00010f7983 */ /* 0x000f280000300800 */
[----:B----4-:R0:W-:Y:S04]  /*32350*/  STL.64 [R1+0x1d38], R14 ;  /* 0x001d380e01007387 */ /* 0x0101e80000100a00 */
[----:B--2---:R-:W-:Y:S04]  /*32360*/  STL.64 [R1+0x1d30], R12 ;  /* 0x001d300c01007387 */ /* 0x004fe80000100a00 */
[----:B0-----:R-:W2:Y:S04]  /*32370*/  LDL.LU.64 R14, [R1+0x98] ;  /* 0x00009800010e7983 */ /* 0x001ea80000300a00 */
[----:B------:R-:W4:Y:S04]  /*32380*/  LDL.LU R24, [R1+0x280] ;  /* 0x0002800001187983 */ /* 0x000f280000300800 */
[----:B------:R-:W4:Y:S04]  /*32390*/  LDL.LU R25, [R1+0x284] ;  /* 0x0002840001197983 */ /* 0x000f280000300800 */
[----:B------:R-:W4:Y:S04]  /*323a0*/  LDL.LU R26, [R1+0x288] ;  /* 0x00028800011a7983 */ /* 0x000f280000300800 */
[----:B------:R-:W4:Y:S04]  /*323b0*/  LDL.LU R27, [R1+0x28c] ;  /* 0x00028c00011b7983 */ /* 0x000f280000300800 */
[----:B------:R-:W4:Y:S04]  /*323c0*/  LDL.LU.64 R10, [R1+0x88] ;  /* 0x00008800010a7983 */ /* 0x000f280000300a00 */
[----:B---3--:R0:W-:Y:S04]  /*323d0*/  STL.64 [R1+0x1c98], R6 ;  /* 0x001c980601007387 */ /* 0x0081e80000100a00 */
[----:B------:R-:W-:Y:S04]  /*323e0*/  STL.64 [R1+0x1c90], R4 ;  /* 0x001c900401007387 */ /* 0x000fe80000100a00 */
[----:B0-----:R-:W3:Y:S04]  /*323f0*/  LDL.LU.64 R6, [R1+0x18] ;  /* 0x0000180001067983 */ /* 0x001ee80000300a00 */
[----:B---3--:R0:W-:Y:S04]  /*32400*/  STL.64 [R1+0x1cb0], R6 ;  /* 0x001cb00601007387 */ /* 0x0081e80000100a00 */
[----:B0-----:R-:W3:Y:S04]  /*32410*/  LDL.LU.64 R6, [R1+0x28] ;  /* 0x0000280001067983 */ /* 0x001ee80000300a00 */
[----:B---3--:R0:W-:Y:S04]  /*32420*/  STL.64 [R1+0x1cc8], R6 ;  /* 0x001cc80601007387 */ /* 0x0081e80000100a00 */
[----:B0-----:R-:W3:Y:S01]  /*32430*/  LDL.LU.64 R6, [R1+0x38] ;  /* 0x0000380001067983 */ /* 0x001ee20000300a00 */
[----:B--2---:R-:W-:Y:S03]  /*32440*/  HMMA.16816.F32 R20, R16, R14, R20 ;  /* 0x0000000e1014723c */ /* 0x004fe60000001814 */
[----:B---3--:R0:W-:Y:S04]  /*32450*/  STL.64 [R1+0x1ce8], R6 ;  /* 0x001ce80601007387 */ /* 0x0081e80000100a00 */
[----:B------:R-:W2:Y:S04]  /*32460*/  LDL.LU R4, [R1+0x240] ;  /* 0x0002400001047983 */ /* 0x000ea80000300800 */
[----:B------:R-:W2:Y:S04]  /*32470*/  LDL.LU R5, [R1+0x244] ;  /* 0x0002440001057983 */ /* 0x000ea80000300800 */
[----:B0-----:R-:W3:Y:S04]  /*32480*/  LDL.LU R6, [R1+0x248] ;  /* 0x0002480001067983 */ /* 0x001ee80000300800 */
[----:B------:R-:W3:Y:S04]  /*32490*/  LDL.LU R7, [R1+0x24c] ;  /* 0x00024c0001077983 */ /* 0x000ee80000300800 */
[----:B---3--:R-:W-:Y:S04]  /*324a0*/  STL.64 [R1+0x1d00], R6 ;  /* 0x001d000601007387 */ /* 0x008fe80000100a00 */
[----:B--2---:R0:W-:Y:S04]  /*324b0*/  STL.64 [R1+0x1cf8], R4 ;  /* 0x001cf80401007387 */ /* 0x0041e80000100a00 */
[----:B0-----:R-:W2:Y:S04]  /*324c0*/  LDL.LU R4, [R1+0x250] ;  /* 0x0002500001047983 */ /* 0x001ea80000300800 */
[----:B------:R-:W2:Y:S04]  /*324d0*/  LDL.LU R5, [R1+0x254] ;  /* 0x0002540001057983 */ /* 0x000ea80000300800 */
[----:B------:R-:W2:Y:S04]  /*324e0*/  LDL.LU R6, [R1+0x258] ;  /* 0x0002580001067983 */ /* 0x000ea80000300800 */
[----:B------:R-:W2:Y:S04]  /*324f0*/  LDL.LU R7, [R1+0x25c] ;  /* 0x00025c0001077983 */ /* 0x000ea80000300800 */
[----:B------:R-:W-:Y:S04]  /*32500*/  STL.64 [R1+0x290], R20 ;  /* 0x0002901401007387 */ /* 0x000fe80000100a00 */
[----:B------:R0:W-:Y:S04]  /*32510*/  STL.64 [R1+0x298], R22 ;  /* 0x0002981601007387 */ /* 0x0001e80000100a00 */
[----:B0-----:R-:W3:Y:S01]  /*32520*/  LDL.LU.64 R22, [R1+0x1d40] ;  /* 0x001d400001167983 */ /* 0x001ee20000300a00 */
[----:B------:R-:W-:-:S02]  /*32530*/  IMAD.MOV.U32 R21, RZ, RZ, R14 ;  /* 0x000000ffff157224 */ /* 0x000fc400078e000e */
[----:B------:R-:W-:Y:S02]  /*32540*/  IMAD.MOV.U32 R20, RZ, RZ, R15 ;  /* 0x000000ffff147224 */ /* 0x000fe400078e000f */
[----:B------:R-:W2:Y:S04]  /*32550*/  LDL.LU.64 R14, [R1+0x1d38] ;  /* 0x001d3800010e7983 */ /* 0x000ea80000300a00 */
[----:B------:R-:W2:Y:S04]  /*32560*/  LDL.LU.64 R12, [R1+0x1d30] ;  /* 0x001d3000010c7983 */ /* 0x000ea80000300a00 */
[----:B------:R-:W-:Y:S01]  /*32570*/  STL [R1+0x1c7c], R21 ;  /* 0x001c7c1501007387 */ /* 0x000fe20000100800 */
[----:B----4-:R-:W-:Y:S03]  /*32580*/  HMMA.16816.F32 R24, R16, R10, R24 ;  /* 0x0000000a1018723c */ /* 0x010fe60000001818 */
[----:B---3--:R-:W-:Y:S04]  /*32590*/  STL.64 [R1+0x1ca8], R22 ;  /* 0x001ca81601007387 */ /* 0x008fe80000100a00 */
[----:B------:R0:W-:Y:S04]  /*325a0*/  STL [R1+0x1ca0], R20 ;  /* 0x001ca01401007387 */ /* 0x0001e80000100800 */
[----:B0-----:R-:W3:Y:S04]  /*325b0*/  LDL.LU R20, [R1+0x210] ;  /* 0x0002100001147983 */ /* 0x001ee80000300800 */
[----:B------:R-:W3:Y:S04]  /*325c0*/  LDL.LU R21, [R1+0x214] ;  /* 0x0002140001157983 */ /* 0x000ee80000300800 */
[----:B------:R-:W4:Y:S04]  /*325d0*/  LDL.LU R22, [R1+0x218] ;  /* 0x0002180001167983 */ /* 0x000f280000300800 */
[----:B------:R-:W4:Y:S04]  /*325e0*/  LDL.LU R23, [R1+0x21c] ;  /* 0x00021c0001177983 */ /* 0x000f280000300800 */
[----:B----4-:R-:W-:Y:S04]  /*325f0*/  STL.64 [R1+0x1cc0], R22 ;  /* 0x001cc01601007387 */ /* 0x010fe80000100a00 */
[----:B---3--:R0:W-:Y:S04]  /*32600*/  STL.64 [R1+0x1cb8], R20 ;  /* 0x001cb81401007387 */ /* 0x0081e80000100a00 */
[----:B0-----:R-:W3:Y:S04]  /*32610*/  LDL.LU R20, [R1+0x220] ;  /* 0x0002200001147983 */ /* 0x001ee80000300800 */
[----:B------:R-:W3:Y:S04]  /*32620*/  LDL.LU R21, [R1+0x224] ;  /* 0x0002240001157983 */ /* 0x000ee80000300800 */
[----:B------:R-:W3:Y:S04]  /*32630*/  LDL.LU R22, [R1+0x228] ;  /* 0x0002280001167983 */ /* 0x000ee80000300800 */
[----:B------:R-:W3:Y:S04]  /*32640*/  LDL.LU R23, [R1+0x22c] ;  /* 0x00022c0001177983 */ /* 0x000ee80000300800 */
[----:B------:R-:W-:Y:S04]  /*32650*/  STL.64 [R1+0x280], R24 ;  /* 0x0002801801007387 */ /* 0x000fe80000100a00 */
[----:B------:R0:W-:Y:S02]  /*32660*/  STL.64 [R1+0x288], R26 ;  /* 0x0002881a01007387 */ /* 0x0001e40000100a00 */
[----:B0-----:R-:W-:-:S02]  /*32670*/  IMAD.MOV.U32 R27, RZ, RZ, R10 ;  /* 0x000000ffff1b7224 */ /* 0x001fc400078e000a */
        /* <DEDUP_REMOVED lines=11> */
[----:B--2---:R-:W-:-:S15]  /*32730*/  HMMA.16816.F32 R8, R16, R14, R8 ;  /* 0x0000000e1008723c */ /* 0x004fde0000001808 */
[----:B------:R-:W-:-:S04]  /*32740*/  NOP ;  /* 0x0000000000007918 */ /* 0x000fc80000000000 */
[----:B------:R0:W-:Y:S04]  /*32750*/  STL.64 [R1+0x260], R8 ;  /* 0x0002600801007387 */ /* 0x0001e80000100a00 */
[----:B------:R-:W-:Y:S01]  /*32760*/  STL.64 [R1+0x268], R10 ;  /* 0x0002680a01007387 */ /* 0x000fe20000100a00 */
[----:B0-----:R-:W-:Y:S02]  /*32770*/  IMAD.MOV.U32 R8, RZ, RZ, R14 ;  /* 0x000000ffff087224 */ /* 0x001fe400078e000e */
[----:B------:R-:W-:Y:S02]  /*32780*/  IMAD.MOV.U32 R9, RZ, RZ, R15 ;  /* 0x000000ffff097224 */ /* 0x000fe400078e000f */
        /* <DEDUP_REMOVED lines=22> */
[----:B------:R1:W-:Y:S01]  /*328f0*/  STL.64 [R1+0x238], R14 ;  /* 0x0002380e01007387 */ /* 0x0003e20000100a00 */
[----:B0-----:R-:W-:-:S03]  /*32900*/  IMAD.MOV.U32 R13, RZ, RZ, R6 ;  /* 0x000000ffff0d7224 */ /* 0x001fc600078e0006 */
[----:B-1----:R-:W2:Y:S01]  /*32910*/  LDL.LU.64 R14, [R1+0x1cd0] ;  /* 0x001cd000010e7983 */ /* 0x002ea20000300a00 */
[----:B------:R-:W-:-:S03]  /*32920*/  IMAD.MOV.U32 R12, RZ, RZ, R7 ;  /* 0x000000ffff0c7224 */ /* 0x000fc600078e0007 */
[----:B------:R-:W3:Y:S02]  /*32930*/  LDL.LU.64 R6, [R1+0x1cc8] ;  /* 0x001cc80001067983 */ /* 0x000ee40000300a00 */
[----:B---3--:R-:W-:Y:S01]  /*32940*/  HMMA.16816.F32 R20, R16, R6, R20 ;  /* 0x000000061014723c */ /* 0x008fe20000001814 */
[----:B------:R-:W-:Y:S02]  /*32950*/  IMAD.MOV.U32 R25, RZ, RZ, R6 ;  /* 0x000000ffff197224 */ /* 0x000fe400078e0006 */
[----:B------:R-:W-:-:S15]  /*32960*/  IMAD.MOV.U32 R10, RZ, RZ, R7 ;  /* 0x000000ffff0a7224 */ /* 0x000fde00078e0007 */
[----:B------:R-:W-:Y:S01]  /*32970*/  NOP ;  /* 0x0000000000007918 */ /* 0x000fe20000000000 */
[----:B------:R-:W-:Y:S04]  /*32980*/  STL.64 [R1+0x220], R20 ;  /* 0x0002201401007387 */ /* 0x000fe80000100a00 */
[----:B------:R0:W-:Y:S04]  /*32990*/  STL.64 [R1+0x228], R22 ;  /* 0x0002281601007387 */ /* 0x0001e80000100a00 */
[----:B0-----:R-:W3:Y:S04]  /*329a0*/  LDL.LU.64 R22, [R1+0x1cc0] ;  /* 0x001cc00001167983 */ /* 0x001ee80000300a00 */
[----:B------:R-:W3:Y:S04]  /*329b0*/  LDL.LU.64 R20, [R1+0x1cb8] ;  /* 0x001cb80001147983 */ /* 0x000ee80000300a00 */
[----:B------:R-:W3:Y:S02]  /*329c0*/  LDL.LU.64 R6, [R1+0x1cb0] ;  /* 0x001cb00001067983 */ /* 0x000ee40000300a00 */
[----:B---3--:R-:W-:Y:S01]  /*329d0*/  HMMA.16816.F32 R20, R16, R6, R20 ;  /* 0x000000061014723c */ /* 0x008fe20000001814 */
[----:B------:R-:W-:-:S15]  /*329e0*/  IMAD.MOV.U32 R24, RZ, RZ, R7 ;  /* 0x000000ffff187224 */ /* 0x000fde00078e0007 */
[----:B------:R-:W-:-:S03]  /*329f0*/  NOP ;  /* 0x0000000000007918 */ /* 0x000fc60000000000 */
[----:B------:R0:W-:Y:S04]  /*32a00*/  STL.64 [R1+0x210], R20 ;  /* 0x0002101401007387 */ /* 0x0001e80000100a00 */
[----:B------:R1:W-:Y:S01]  /*32a10*/  STL.64 [R1+0x218], R22 ;  /* 0x0002181601007387 */ /* 0x0003e20000100a00 */
[----:B0-----:R-:W-:-:S03]  /*32a20*/  IMAD.MOV.U32 R21, RZ, RZ, R6 ;  /* 0x000000ffff157224 */ /* 0x001fc600078e0006 */
[----:B-1----:R-:W3:Y:S04]  /*32a30*/  LDL.LU.64 R22, [R1+0x1ca8] ;  /* 0x001ca80001167983 */ /* 0x002ee80000300a00 */
[----:B------:R-:W4:Y:S04]  /*32a40*/  LDL.LU R20, [R1+0x1ca0] ;  /* 0x001ca00001147983 */ /* 0x000f280000300800 */
[----:B------:R-:W3:Y:S04]  /*32a50*/  LDL.LU.64 R6, [R1+0x1c98] ;  /* 0x001c980001067983 */ /* 0x000ee80000300a00 */
[----:B------:R-:W3:Y:S02]  /*32a60*/  LDL.LU.64 R4, [R1+0x1c90] ;  /* 0x001c900001047983 */ /* 0x000ee40000300a00 */
[----:B---3--:R-:W-:-:S15]  /*32a70*/  HMMA.16816.F32 R4, R16, R22, R4 ;  /* 0x000000161004723c */ /* 0x008fde0000001804 */
[----:B------:R-:W-:-:S04]  /*32a80*/  NOP ;  /* 0x0000000000007918 */ /* 0x000fc80000000000 */
[----:B------:R-:W-:Y:S04]  /*32a90*/  STL.64 [R1+0x200], R4 ;  /* 0x0002000401007387 */ /* 0x000fe80000100a00 */
[----:B------:R0:W-:Y:S04]  /*32aa0*/  STL.64 [R1+0x208], R6 ;  /* 0x0002080601007387 */ /* 0x0001e80000100a00 */
[----:B0-----:R-:W2:Y:S04]  /*32ab0*/  LDL.LU.64 R6, [R1+0x1c88] ;  /* 0x001c880001067983 */ /* 0x001ea80000300a00 */
[----:B------:R-:W2:Y:S04]  /*32ac0*/  LDL.LU.64 R4, [R1+0x1c80] ;  /* 0x001c800001047983 */ /* 0x000ea80000300a00 */
[----:B------:R0:W-:Y:S02]  /*32ad0*/  STL.64 [R1+0x1b08], R22 ;  /* 0x001b081601007387 */ /* 0x0001e40000100a00 */
[----:B0-----:R-:W-:-:S02]  /*32ae0*/  IMAD.MOV.U32 R22, RZ, RZ, R21 ;  /* 0x000000ffff167224 */ /* 0x001fc400078e0015 */
[----:B------:R-:W-:Y:S01]  /*32af0*/  IMAD.MOV.U32 R23, RZ, RZ, R24 ;  /* 0x000000ffff177224 */ /* 0x000fe200078e0018 */
[----:B------:R-:W3:Y:S04]  /*32b00*/  LDL.LU R21, [R1+0x1c7c] ;  /* 0x001c7c0001157983 */ /* 0x000ee80000300800 */
[----:B------:R-:W3:Y:S04]  /*32b10*/  LDL.LU R24, [R1+0x1c78] ;  /* 0x001c780001187983 */ /* 0x000ee80000300800 */
        /* <DEDUP_REMOVED lines=8> */
[----:B--2---:R-:W-:-:S15]  /*32ba0*/  HMMA.16816.F32 R4, R16, R14, R4 ;  /* 0x0000000e1004723c */ /* 0x004fde0000001804 */
[----:B------:R-:W-:-:S04]  /*32bb0*/  NOP ;  /* 0x0000000000007918 */ /* 0x000fc80000000000 */
[----:B------:R-:W-:Y:S04]  /*32bc0*/  STL.64 [R1+0x1f0], R4 ;  /* 0x0001f00401007387 */ /* 0x000fe80000100a00 */
[----:B------:R0:W-:Y:S04]  /*32bd0*/  STL.64 [R1+0x1f8], R6 ;  /* 0x0001f80601007387 */ /* 0x0001e80000100a00 */
[----:B0-----:R-:W2:Y:S04]  /*32be0*/  LDL.LU.64 R6, [R1+0x1c68] ;  /* 0x001c680001067983 */ /* 0x001ea80000300a00 */
[----:B------:R-:W2:Y:S04]  /*32bf0*/  LDL.LU.64 R4, [R1+0x1c60] ;  /* 0x001c600001047983 */ /* 0x000ea80000300a00 */
[----:B------:R-:W-:Y:S04]  /*32c00*/  STL.64 [R1+0x1b50], R22 ;  /* 0x001b501601007387 */ /* 0x000fe80000100a00 */
[----:B------:R0:W-:Y:S04]  /*32c10*/  STL.64 [R1+0x1b00], R14 ;  /* 0x001b000e01007387 */ /* 0x0001e80000100a00 */
[----:B------:R-:W2:Y:S04]  /*32c20*/  LDL.LU R12, [R1+0x100] ;  /* 0x00010000010c7983 */ /* 0x000ea80000300800 */
[----:B------:R-:W2:Y:S04]  /*32c30*/  LDL.LU R13, [R1+0x104] ;  /* 0x00010400010d7983 */ /* 0x000ea80000300800 */
[----:B0-----:R-:W2:Y:S04]  /*32c40*/  LDL.LU R14, [R1+0x108] ;  /* 0x00010800010e7983 */ /* 0x001ea80000300800 */
[----:B------:R-:W2:Y:S01]  /*32c50*/  LDL.LU R15, [R1+0x10c] ;  /* 0x00010c00010f7983 */ /* 0x000ea20000300800 */
[----:B------:R-:W-:-:S02]  /*32c60*/  IMAD.MOV.U32 R22, RZ, RZ, R11 ;  /* 0x000000ffff167224 */ /* 0x000fc400078e000b */
[----:B------:R-:W-:Y:S01]  /*32c70*/  IMAD.MOV.U32 R23, RZ, RZ, R29 ;  /* 0x000000ffff177224 */ /* 0x000fe200078e001d */
[----:B------:R-:W3:Y:S04]  /*32c80*/  LDL.LU R11, [R1+0x1c5c] ;  /* 0x001c5c00010b7983 */ /* 0x000ee80000300800 */
[----:B------:R-:W3:Y:S04]  /*32c90*/  LDL.LU R29, [R1+0x1c58] ;  /* 0x001c5800011d7983 */ /* 0x000ee80000300800 */
[----:B------:R-:W-:Y:S04]  /*32ca0*/  STL.64 [R1+0x1b68], R22 ;  /* 0x001b681601007387 */ /* 0x000fe80000100a00 */
[----:B--2---:R-:W-:Y:S04]  /*32cb0*/  STL.64 [R1+0x1b18], R14 ;  /* 0x001b180e01007387 */ /* 0x004fe80000100a00 */
[----:B------:R0:W-:Y:S04]  /*32cc0*/  STL.64 [R1+0x1b10], R12 ;  /* 0x001b100c01007387 */ /* 0x0001e80000100a00 */
[----:B0-----:R-:W2:Y:S04]  /*32cd0*/  LDL.LU R12, [R1+0x110] ;  /* 0x00011000010c7983 */ /* 0x001ea80000300800 */
[----:B------:R-:W2:Y:S04]  /*32ce0*/  LDL.LU R13, [R1+0x114] ;  /* 0x00011400010d7983 */ /* 0x000ea80000300800 */
[----:B------:R-:W2:Y:S04]  /*32cf0*/  LDL.LU R14, [R1+0x118] ;  /* 0x00011800010e7983 */ /* 0x000ea80000300800 */
        /* <DEDUP_REMOVED lines=29> */
[----:B------:R-:W-:-:S05]  /*32ed0*/  IMAD.MOV.U32 R23, RZ, RZ, R26 ;  /* 0x000000ffff177224 */ /* 0x000fca00078e001a */
[----:B------:R-:W-:Y:S04]  /*32ee0*/  STL.64 [R1+0x1bc8], R22 ;  /* 0x001bc81601007387 */ /* 0x000fe80000100a00 */
[----:B--2---:R-:W-:Y:S04]  /*32ef0*/  STL.64 [R1+0x1b60], R14 ;  /* 0x001b600e01007387 */ /* 0x004fe80000100a00 */
[----:B------:R0:W-:Y:S04]  /*32f00*/  STL.64 [R1+0x1b58], R12 ;  /* 0x001b580c01007387 */ /* 0x0001e80000100a00 */
[----:B0-----:R-:W2:Y:S04]  /*32f10*/  LDL.LU R12, [R1+0x140] ;  /* 0x00014000010c7983 */ /* 0x001ea80000300800 */
[----:B------:R-:W2:Y:S04]  /*32f20*/  LDL.LU R13, [R1+0x144] ;  /* 0x00014400010d7983 */ /* 0x000ea80000300800 */
[----:B------:R-:W2:Y:S04]  /*32f30*/  LDL.LU R14, [R1+0x148] ;  /* 0x00014800010e7983 */ /* 0x000ea80000300800 */
[----:B------:R-:W2:Y:S01]  /*32f40*/  LDL.LU R15, [R1+0x14c] ;  /* 0x00014c00010f7983 */ /* 0x000ea20000300800 */
[----:B---3--:R-:W-:-:S02]  /*32f50*/  IMAD.MOV.U32 R22, RZ, RZ, R21 ;  /* 0x000000ffff167224 */ /* 0x008fc400078e0015 */
[----:B----4-:R-:W-:-:S05]  /*32f60*/  IMAD.MOV.U32 R23, RZ, RZ, R20 ;  /* 0x000000ffff177224 */ /* 0x010fca00078e0014 */
[----:B------:R-:W-:Y:S04]  /*32f70*/  STL.64 [R1+0x1be0], R22 ;  /* 0x001be01601007387 */ /* 0x000fe80000100a00 */
[----:B--2---:R-:W-:Y:S04]  /*32f80*/  STL.64 [R1+0x1b78], R14 ;  /* 0x001b780e01007387 */ /* 0x004fe80000100a00 */
[----:B------:R0:W-:Y:S04]  /*32f90*/  STL.64 [R1+0x1b70], R12 ;  /* 0x001b700c01007387 */ /* 0x0001e80000100a00 */
[----:B0-----:R-:W2:Y:S04]  /*32fa0*/  LDL.LU R12, [R1+0x150] ;  /* 0x00015000010c7983 */ /* 0x001ea80000300800 */
[----:B------:R-:W2:Y:S04]  /*32fb0*/  LDL.LU R13, [R1+0x154] ;  /* 0x00015400010d7983 */ /* 0x000ea80000300800 */
[----:B------:R-:W3:Y:S04]  /*32fc0*/  LDL.LU R14, [R1+0x158] ;  /* 0x00015800010e7983 */ /* 0x000ee80000300800 */
[----:B------:R-:W3:Y:S01]  /*32fd0*/  LDL.LU R15, [R1+0x15c] ;  /* 0x00015c00010f7983 */ /* 0x000ee20000300800 */
[----:B------:R-:W-:-:S02]  /*32fe0*/  IMAD.MOV.U32 R22, RZ, RZ, R25 ;  /* 0x000000ffff167224 */ /* 0x000fc400078e0019 */
[----:B------:R-:W-:-:S05]  /*32ff0*/  IMAD.MOV.U32 R23, RZ, RZ, R24 ;  /* 0x000000ffff177224 */ /* 0x000fca00078e0018 */
        /* <DEDUP_REMOVED lines=18> */
[----:B------:R-:W4:Y:S01]  /*33120*/  LDL.LU R26, [R1+0x1d8] ;  /* 0x0001d800011a7983 */ /* 0x000f220000300800 */
[----:B------:R-:W-:-:S03]  /*33130*/  IMAD.MOV.U32 R23, RZ, RZ, R4 ;  /* 0x000000ffff177224 */ /* 0x000fc600078e0004 */
[----:B------:R-:W4:Y:S01]  /*33140*/  LDL.LU R27, [R1+0x1dc] ;  /* 0x0001dc00011b7983 */ /* 0x000f220000300800 */
[----:B------:R-:W-:-:S03]  /*33150*/  IMAD.MOV.U32 R22, RZ, RZ, R5 ;  /* 0x000000ffff167224 */ /* 0x000fc600078e0005 */
[----:B------:R-:W4:Y:S04]  /*33160*/  LDL.LU R4, [R1+0x1e0] ;  /* 0x0001e00001047983 */ /* 0x000f280000300800 */
[----:B------:R-:W4:Y:S04]  /*33170*/  LDL.LU R5, [R1+0x1e4] ;  /* 0x0001e40001057983 */ /* 0x000f280000300800 */
[----:B------:R-:W4:Y:S04]  /*33180*/  LDL.LU R6, [R1+0x1e8] ;  /* 0x0001e80001067983 */ /* 0x000f280000300800 */
[----:B------:R-:W4:Y:S04]  /*33190*/  LDL.LU R7, [R1+0x1ec] ;  /* 0x0001ec0001077983 */ /* 0x000f280000300800 */
[----:B---3--:R-:W-:Y:S04]  /*331a0*/  STL.64 [R1+0x1bc0], R14 ;  /* 0x001bc00e01007387 */ /* 0x008fe80000100a00 */
[----:B--2---:R0:W-:Y:S04]  /*331b0*/  STL.64 [R1+0x1bb8], R12 ;  /* 0x001bb80c01007387 */ /* 0x0041e80000100a00 */
[----:B0-----:R-:W2:Y:S04]  /*331c0*/  LDL.LU R12, [R1+0x180] ;  /* 0x00018000010c7983 */ /* 0x001ea80000300800 */
        /* <DEDUP_REMOVED lines=14> */
[----:B------:R-:W3:Y:S01]  /*332b0*/  LDL.LU R15, [R1+0x1ac] ;  /* 0x0001ac00010f7983 */ /* 0x000ee20000300800 */
[C---:B----4-:R-:W-:Y:S03]  /*332c0*/  HMMA.16816.F32 R4, R16.reuse, R10, R4 ;  /* 0x0000000a1004723c */ /* 0x050fe60000001804 */
        /* <DEDUP_REMOVED lines=14> */
[----:B0-----:R-:W3:Y:S02]  /*333b0*/  LDL.LU.64 R6, [R1+0x1c38] ;  /* 0x001c380001067983 */ /* 0x001ee40000300a00 */
[----:B---3--:R-:W-:Y:S02]  /*333c0*/  HMMA.16816.F32 R16, R16, R6, R24 ;  /* 0x000000061010723c */ /* 0x008fe40000001818 */
[----:B------:R-:W2:Y:S04]  /*333d0*/  LDL.LU.64 R26, [R1+0x1c30] ;  /* 0x001c3000011a7983 */ /* 0x000ea80000300a00 */
[----:B------:R-:W2:-:S13]  /*333e0*/  LDL.LU.64 R24, [R1+0x1c28] ;  /* 0x001c280001187983 */ /* 0x000e9a0000300a00 */
[----:B------:R0:W-:Y:S04]  /*333f0*/  STL.64 [R1+0x1d0], R16 ;  /* 0x0001d01001007387 */ /* 0x0001e80000100a00 */
[----:B------:R-:W-:Y:S04]  /*33400*/  STL.64 [R1+0x1d8], R18 ;  /* 0x0001d81201007387 */ /* 0x000fe80000100a00 */
[----:B0-----:R-:W3:Y:S04]  /*33410*/  LDL.LU R16, [R1+0xe0] ;  /* 0x0000e00001107983 */ /* 0x001ee80000300800 */
[----:B------:R-:W3:Y:S01]  /*33420*/  LDL.LU R17, [R1+0xe4] ;  /* 0x0000e40001117983 */ /* 0x000ee20000300800 */
[----:B--2---:R-:W-:Y:S03]  /*33430*/  HMMA.16816.F32 R20, R24, R22, R12 ;  /* 0x000000161814723c */ /* 0x004fe6000000180c */
[----:B------:R-:W2:Y:S04]  /*33440*/  LDL.LU.64 R14, [R1+0x1c20] ;  /* 0x001c2000010e7983 */ /* 0x000ea80000300a00 */
[----:B------:R-:W2:-:S12]  /*33450*/  LDL.LU.64 R12, [R1+0x1c18] ;  /* 0x001c1800010c7983 */ /* 0x000e980000300a00 */
        /* <DEDUP_REMOVED lines=72> */
[----:B------:R-:W-:Y:S04]  /*338e0*/  STL.64 [R1+0x100], R20 ;  /* 0x0001001401007387 */ /* 0x000fe80000100a00 */
[----:B------:R0:W-:Y:S04]  /*338f0*/  STL.64 [R1+0x108], R22 ;  /* 0x0001081601007387 */ /* 0x0001e80000100a00 */
[----:B0-----:R-:W2:Y:S04]  /*33900*/  LDL.LU.64 R22, [R1+0x1af8] ;  /* 0x001af80001167983 */ /* 0x001ea80000300a00 */
[----:B------:R-:W2:Y:S01]  /*33910*/  LDL.LU.64 R20, [R1+0x1af0] ;  /* 0x001af00001147983 */ /* 0x000ea20000300a00 */
[----:B------:R-:W-:-:S02]  /*33920*/  IMAD.MOV.U32 R18, RZ, RZ, R2 ;  /* 0x000000ffff127224 */ /* 0x000fc400078e0002 */
[----:B------:R-:W-:Y:S01]  /*33930*/  IMAD.MOV.U32 R19, RZ, RZ, R0 ;  /* 0x000000ffff137224 */ /* 0x000fe200078e0000 */
[----:B--2---:R-:W-:Y:S01]  /*33940*/  HMMA.16816.F32 R12, R24, R14, R20 ;  /* 0x0000000e180c723c */ /* 0x004fe20000001814 */
[----:B------:R-:W2:Y:S04]  /*33950*/  LDL.LU.64 R22, [R1+0x1ae8] ;  /* 0x001ae80001167983 */ /* 0x000ea80000300a00 */
[----:B------:R-:W2:-:S14]  /*33960*/  LDL.LU.64 R20, [R1+0x1ae0] ;  /* 0x001ae00001147983 */ /* 0x000e9c0000300a00 */
[----:B------:R-:W-:Y:S04]  /*33970*/  STL.64 [R1+0xf0], R12 ;  /* 0x0000f00c01007387 */ /* 0x000fe80000100a00 */
[----:B------:R3:W-:Y:S02]  /*33980*/  STL.64 [R1+0xf8], R14 ;  /* 0x0000f80e01007387 */ /* 0x0007e40000100a00 */
[----:B---3--:R-:W-:-:S15]  /*33990*/  HMMA.16816.F32 R12, R24, R10, R16 ;  /* 0x0000000a180c723c */ /* 0x008fde0000001810 */
[----:B------:R-:W-:-:S04]  /*339a0*/  NOP ;  /* 0x0000000000007918 */ /* 0x000fc80000000000 */
[----:B------:R-:W-:Y:S04]  /*339b0*/  STL.64 [R1+0xe0], R12 ;  /* 0x0000e00c01007387 */ /* 0x000fe80000100a00 */
[----:B------:R-:W-:Y:S01]  /*339c0*/  STL.64 [R1+0xe8], R14 ;  /* 0x0000e80e01007387 */ /* 0x000fe20000100a00 */
[----:B--2---:R-:W-:-:S15]  /*339d0*/  HMMA.16816.F32 R4, R24, R6, R20 ;  /* 0x000000061804723c */ /* 0x004fde0000001814 */
[----:B------:R-:W-:-:S04]  /*339e0*/  NOP ;  /* 0x0000000000007918 */ /* 0x000fc80000000000 */
[----:B------:R0:W-:Y:S04]  /*339f0*/  STL.64 [R1+0xd0], R4 ;  /* 0x0000d00401007387 */ /* 0x0001e80000100a00 */
[----:B0-----:R-:W2:Y:S01]  /*33a00*/  LDL R4, [R1+0x4d8] ;  /* 0x0004d80001047983 */ /* 0x001ea20000100800 */
[----:B------:R-:W-:-:S05]  /*33a10*/  IMAD.MOV.U32 R0, RZ, RZ, R7 ;  /* 0x000000ffff007224 */ /* 0x000fca00078e0007 */
[----:B------:R0:W-:Y:S01]  /*33a20*/  STL [R1+0x1774], R0 ;  /* 0x0017740001007387 */ /* 0x0001e20000100800 */
[----:B------:R-:W1:Y:S01]  /*33a30*/  S2R R5, SR_TID.X ;  /* 0x0000000000057919 */ /* 0x000e620000002100 */
[----:B0-----:R-:W0:Y:S01]  /*33a40*/  S2R R0, SR_TID.X ;  /* 0x0000000000007919 */ /* 0x001e220000002100 */
[----:B------:R-:W-:-:S05]  /*33a50*/  IMAD.MOV.U32 R2, RZ, RZ, R6 ;  /* 0x000000ffff027224 */ /* 0x000fca00078e0006 */
[----:B------:R0:W-:Y:S01]  /*33a60*/  STL [R1+0x1770], R2 ;  /* 0x0017700201007387 */ /* 0x0001e20000100800 */
[C---:B-1----:R-:W-:Y:S01]  /*33a70*/  IMAD.SHL.U32 R21, R5.reuse, 0x2, RZ ;  /* 0x0000000205157824 */ /* 0x042fe200078e00ff */
[----:B0-----:R-:W-:Y:S01]  /*33a80*/  LOP3.LUT R2, R0, 0x7, RZ, 0xc0, !PT ;  /* 0x0000000700027812 */ /* 0x001fe200078ec0ff */
[----:B------:R-:W-:-:S04]  /*33a90*/  IMAD.SHL.U32 R22, R5, 0x40, RZ ;  /* 0x0000004005167824 */ /* 0x000fc800078e00ff */
[----:B------:R-:W-:-:S05]  /*33aa0*/  IMAD R2, R2, 0x90, RZ ;  /* 0x0000009002027824 */ /* 0x000fca00078e02ff */
[----:B------:R-:W-:Y:S01]  /*33ab0*/  LOP3.LUT R27, R2, 0x10, R21, 0x78, !PT ;  /* 0x00000010021b7812 */ /* 0x000fe200078e7815 */
[----:B------:R-:W-:Y:S03]  /*33ac0*/  STL [R1+0x19c8], R0 ;  /* 0x0019c80001007387 */ /* 0x000fe60000100800 */
[----:B------:R-:W-:Y:S01]  /*33ad0*/  LOP3.LUT R27, R27, 0x400, R22, 0xf8, !PT ;  /* 0x000004001b1b7812 */ /* 0x000fe200078ef816 */
[----:B------:R-:W-:Y:S04]  /*33ae0*/  STL [R1+0x19cc], R2 ;  /* 0x0019cc0201007387 */ /* 0x000fe80000100800 */
[----:B------:R-:W-:Y:S04]  /*33af0*/  STL [R1+0x1738], R27 ;  /* 0x0017381b01007387 */ /* 0x000fe80000100800 */
[----:B------:R-:W-:Y:S04]  /*33b00*/  LDSM.16.MT88.4 R16, [R27+UR5+0x9000] ;  /* 0x009000051b10783b */ /* 0x000fe80008004200 */
[----:B--2---:R-:W0:Y:S04]  /*33b10*/  LDSM.16.M88.4 R12, [R4+UR5] ;  /* 0x00000005040c783b */ /* 0x004e280008000200 */
[----:B------:R-:W-:Y:S04]  /*33b20*/  LDSM.16.M88.4 R24, [R4+UR5+0x800] ;  /* 0x000800050418783b */ /* 0x000fe80008000200 */
[----:B0-----:R-:W-:Y:S04]  /*33b30*/  STL.64 [R1+0xc0], R12 ;  /* 0x0000c00c01007387 */ /* 0x001fe80000100a00 */
[----:B------:R-:W-:Y:S04]  /*33b40*/  STL.64 [R1+0xc8], R14 ;  /* 0x0000c80e01007387 */ /* 0x000fe80000100a00 */
[----:B------:R-:W0:Y:S04]  /*33b50*/  LDSM.16.M88.4 R12, [R4+UR5+0x1000] ;  /* 0x00100005040c783b */ /* 0x000e280008000200 */
[----:B0-----:R-:W-:Y:S04]  /*33b60*/  STL.64 [R1+0xa0], R12 ;  /* 0x0000a00c01007387 */ /* 0x001fe80000100a00 */
[----:B------:R-:W-:Y:S04]  /*33b70*/  STL.64 [R1+0xa8], R14 ;  /* 0x0000a80e01007387 */ /* 0x000fe80000100a00 */
[----:B------:R-:W0:Y:S04]  /*33b80*/  LDSM.16.M88.4 R12, [R4+UR5+0x1800] ;  /* 0x00180005040c783b */ /* 0x000e280008000200 */
[----:B0-----:R-:W-:Y:S04]  /*33b90*/  STL.64 [R1+0x90], R12 ;  /* 0x0000900c01007387 */ /* 0x001fe80000100a00 */
[----:B------:R-:W-:Y:S04]  /*33ba0*/  STL.64 [R1+0x98], R14 ;  /* 0x0000980e01007387 */ /* 0x000fe80000100a00 */
[----:B------:R-:W0:Y:S04]  /*33bb0*/  LDSM.16.M88.4 R12, [R4+UR5+0x2000] ;  /* 0x00200005040c783b */ /* 0x000e280008000200 */
[----:B------:R-:W-:Y:S04]  /*33bc0*/  STL.64 [R1+0xb8], R26 ;  /* 0x0000b81a01007387 */ /* 0x000fe80000100a00 */
[----:B------:R-:W-:Y:S04]  /*33bd0*/  STL.64 [R1+0x1ad8], R24 ;  /* 0x001ad81801007387 */ /* 0x000fe80000100a00 */
[----:B------:R-:W-:Y:S04]  /*33be0*/  LDSM.16.M88.4 R24, [R4+UR5+0x3000] ;  /* 0x003000050418783b */ /* 0x000fe80008000200 */
[----:B0-----:R-:W-:Y:S04]  /*33bf0*/  STL.64 [R1+0x80], R12 ;  /* 0x0000800c01007387 */ /* 0x001fe80000100a00 */
[----:B------:R-:W-:Y:S04]  /*33c00*/  STL.64 [R1+0x88], R14 ;  /* 0x0000880e01007387 */ /* 0x000fe80000100a00 */
[----:B------:R-:W0:Y:S04]  /*33c10*/  LDSM.16.M88.4 R12, [R4+UR5+0x2800] ;  /* 0x00280005040c783b */ /* 0x000e280008000200 */
[----:B0-----:R-:W-:Y:S04]  /*33c20*/  STL.64 [R1+0x70], R12 ;  /* 0x0000700c01007387 */ /* 0x001fe80000100a00 */
[----:B------:R-:W-:Y:S04]  /*33c30*/  STL.64 [R1+0x78], R14 ;  /* 0x0000780e01007387 */ /* 0x000fe80000100a00 */
[----:B------:R-:W0:Y:S04]  /*33c40*/  LDSM.16.M88.4 R12, [R4+UR5+0x3800] ;  /* 0x00380005040c783b */ /* 0x000e280008000200 */
[----:B------:R1:W-:Y:S04]  /*33c50*/  STL.64 [R1+0x60], R24 ;  /* 0x0000601801007387 */ /* 0x0003e80000100a00 */
[----:B------:R-:W-:Y:S04]  /*33c60*/  STL.64 [R1+0x68], R26 ;  /* 0x0000681a01007387 */ /* 0x000fe80000100a00 */
[----:B-1----:R-:W2:Y:S04]  /*33c70*/  LDL.64 R24, [R1+0xc0] ;  /* 0x0000c00001187983 */ /* 0x002ea80000100a00 */
        /* <DEDUP_REMOVED lines=15> */
[----:B0-----:R-:W-:Y:S04]  /*33d70*/  STL.64 [R1], R12 ;  /* 0x0000000c01007387 */ /* 0x001fe80000100a00 */
[----:B------:R-:W-:Y:S04]  /*33d80*/  STL.64 [R1+0x8], R14 ;  /* 0x0000080e01007387 */ /* 0x000fe80000100a00 */
[----:B------:R-:W0:Y:S04]  /*33d90*/  LDSM.16.M88.4 R12, [R4+UR5+0x6800] ;  /* 0x00680005040c783b */ /* 0x000e280008000200 */
[----:B0-----:R-:W-:Y:S04]  /*33da0*/  STL.64 [R1+0x1a10], R14 ;  /* 0x001a100e01007387 */ /* 0x001fe80000100a00 */
[----:B------:R0:W-:Y:S04]  /*33db0*/  STL.64 [R1+0x1a08], R12 ;  /* 0x001a080c01007387 */ /* 0x0001e80000100a00 */
[----:B0-----:R-:W3:Y:S01]  /*33dc0*/  LDL.64 R12, [R1+0x90] ;  /* 0x00009000010c7983 */ /* 0x001ee20000100a00 */
[----:B------:R-:W-:-:S05]  /*33dd0*/  LOP3.LUT R23, R5, 0x7, RZ, 0xc0, !PT ;  /* 0x0000000705177812 */ /* 0x000fca00078ec0ff */
[----:B------:R-:W-:Y:S02]  /*33de0*/  IMAD R23, R23, 0x90, RZ ;  /* 0x0000009017177824 */ /* 0x000fe400078e02ff */
[----:B------:R-:W-:Y:S02]  /*33df0*/  IMAD.MOV.U32 R14, RZ, RZ, R9 ;  /* 0x000000ffff0e7224 */ /* 0x000fe400078e0009 */
[----:B------:R-:W-:Y:S02]  /*33e00*/  IMAD.MOV.U32 R15, RZ, RZ, R8 ;  /* 0x000000ffff0f7224 */ /* 0x000fe400078e0008 */
[----:B------:R-:W0:Y:S01]  /*33e10*/  LDSM.16.M88.4 R8, [R4+UR5+0x7000] ;  /* 0x007000050408783b */ /* 0x000e220008000200 */
[----:B------:R-:W-:-:S03]  /*33e20*/  LOP3.LUT R23, R23, 0x10, R21, 0x78, !PT ;  /* 0x0000001017177812 */ /* 0x000fc600078e7815 */
[----:B------:R-:W1:Y:S01]  /*33e30*/  LDSM.16.M88.4 R4, [R4+UR5+0x7800] ;  /* 0x007800050404783b */ /* 0x000e620008000200 */
[----:B------:R-:W-:-:S04]  /*33e40*/  LOP3.LUT R23, R23, 0x400, R22, 0xf8, !PT ;  /* 0x0000040017177812 */ /* 0x000fc800078ef816 */
[----:B------:R-:W-:-:S06]  /*33e50*/  LOP3.LUT R23, R23, 0x20, RZ, 0x3c, !PT ;  /* 0x0000002017177812 */ /* 0x000fcc00078e3cff */
[----:B------:R-:W4:Y:S04]  /*33e60*/  LDSM.16.MT88.4 R20, [R23+UR5+0x9000] ;  /* 0x009000051714783b */ /* 0x000f280008004200 */
[----:B---3--:R3:W-:Y:S04]  /*33e70*/  STL.64 [R1+0x1ad0], R12 ;  /* 0x001ad00c01007387 */ /* 0x0087e80000100a00 */
[----:B---3--:R-:W3:Y:S04]  /*33e80*/  LDL.LU R12, [R1+0x340] ;  /* 0x00034000010c7983 */ /* 0x008ee80000300800 */
[----:B------:R-:W3:Y:S04]  /*33e90*/  LDL.LU R13, [R1+0x344] ;  /* 0x00034400010d7983 */ /* 0x000ee80000300800 */
[----:B0-----:R-:W-:Y:S04]  /*33ea0*/  STL.64 [R1+0x1a00], R10 ;  /* 0x001a000a01007387 */ /* 0x001fe80000100a00 */
[----:B------:R0:W-:Y:S04]  /*33eb0*/  STL.64 [R1+0x19f8], R8 ;  /* 0x0019f80801007387 */ /* 0x0001e80000100a00 */
[----:B0-----:R-:W2:Y:S04]  /*33ec0*/  LDL.LU R8, [R1+0x320] ;  /* 0x0003200001087983 */ /* 0x001ea80000300800 */
[----:B------:R-:W2:Y:S04]  /*33ed0*/  LDL.LU R9, [R1+0x324] ;  /* 0x0003240001097983 */ /* 0x000ea80000300800 */
[----:B------:R-:W2:Y:S04]  /*33ee0*/  LDL.LU R10, [R1+0x328] ;  /* 0x00032800010a7983 */ /* 0x000ea80000300800 */
[----:B------:R-:W2:Y:S04]  /*33ef0*/  LDL.LU R11, [R1+0x32c] ;  /* 0x00032c00010b7983 */ /* 0x000ea80000300800 */
[----:B-1----:R-:W-:Y:S04]  /*33f00*/  STL [R1+0x19d4], R4 ;  /* 0x0019d40401007387 */ /* 0x002fe80000100800 */
[----:B------:R0:W-:Y:S04]  /*33f10*/  STL [R1+0x19d0], R5 ;  /* 0x0019d00501007387 */ /* 0x0001e80000100800 */
[----:B------:R-:W-:Y:S04]  /*33f20*/  STL [R1+0x1524], R6 ;  /* 0x0015240601007387 */ /* 0x000fe80000100800 */
[----:B------:R-:W-:Y:S04]  /*33f30*/  STL [R1+0x1520], R7 ;  /* 0x0015200701007387 */ /* 0x000fe80000100800 */
[----:B0-----:R-:W2:Y:S04]  /*33f40*/  LDL.64 R4, [R1+0xa0] ;  /* 0x0000a00001047983 */ /* 0x001ea80000100a00 */
[----:B----4-:R-:W-:Y:S04]  /*33f50*/  STL.64 [R1+0x19c0], R22 ;  /* 0x0019c01601007387 */ /* 0x010fe80000100a00 */
[----:B------:R0:W-:Y:S04]  /*33f60*/  STL.64 [R1+0x19b8], R20 ;  /* 0x0019b81401007387 */ /* 0x0001e80000100a00 */
[----:B0-----:R-:W2:Y:S04]  /*33f70*/  LDL.LU R20, [R1+0x350] ;  /* 0x0003500001147983 */ /* 0x001ea80000300800 */
[----:B------:R-:W2:Y:S04]  /*33f80*/  LDL.LU R21, [R1+0x354] ;  /* 0x0003540001157983 */ /* 0x000ea80000300800 */
[----:B------:R-:W2:Y:S04]  /*33f90*/  LDL.LU R22, [R1+0x358] ;  /* 0x0003580001167983 */ /* 0x000ea80000300800 */
[----:B------:R-:W2:Y:S02]  /*33fa0*/  LDL.LU R23, [R1+0x35c] ;  /* 0x00035c0001177983 */ /* 0x000ea40000300800 */
[----:B--2---:R-:W-:-:S15]  /*33fb0*/  HMMA.16816.F32 R20, R16, R24, R20 ;  /* 0x000000181014723c */ /* 0x004fde0000001814 */
[----:B------:R-:W-:-:S04]  /*33fc0*/  NOP ;  /* 0x0000000000007918 */ /* 0x000fc80000000000 */
[----:B------:R0:W-:Y:S04]  /*33fd0*/  STL.64 [R1+0x350], R20 ;  /* 0x0003501401007387 */ /* 0x0001e80000100a00 */
[----:B------:R-:W-:Y:S01]  /*33fe0*/  STL.64 [R1+0x358], R22 ;  /* 0x0003581601007387 */ /* 0x000fe20000100a00 */
[----:B0-----:R-:W-:Y:S02]  /*33ff0*/  IMAD.MOV.U32 R21, RZ, RZ, R24 ;  /* 0x000000ffff157224 */ /* 0x001fe400078e0018 */
[----:B------:R-:W-:Y:S02]  /*34000*/  IMAD.MOV.U32 R20, RZ, RZ, R25 ;  /* 0x000000ffff147224 */ /* 0x000fe400078e0019 */
[----:B------:R-:W3:Y:S04]  /*34010*/  LDL.LU.64 R24, [R1+0x1ad8] ;  /* 0x001ad80001187983 */ /* 0x000ee80000300a00 */
[----:B------:R0:W-:Y:S04]  /*34020*/  STL [R1+0x19dc], R20 ;  /* 0x0019dc1401007387 */ /* 0x0001e80000100800 */
[----:B------:R1:W-:Y:S04]  /*34030*/  STL [R1+0x19d8], R21 ;  /* 0x0019d81501007387 */ /* 0x0003e80000100800 */
[----:B0-----:R-:W2:Y:S04]  /*34040*/  LDL.LU R20, [R1+0x330] ;  /* 0x0003300001147983 */ /* 0x001ea80000300800 */
[----:B-1----:R-:W2:Y:S04]  /*34050*/  LDL.LU R21, [R1+0x334] ;  /* 0x0003340001157983 */ /* 0x002ea80000300800 */
[----:B------:R-:W2:Y:S04]  /*34060*/  LDL.LU R22, [R1+0x338] ;  /* 0x0003380001167983 */ /* 0x000ea80000300800 */
[----:B------:R-:W2:Y:S01]  /*34070*/  LDL.LU R23, [R1+0x33c] ;  /* 0x00033c0001177983 */ /* 0x000ea20000300800 */
[----:B---3--:R-:W-:-:S15]  /*34080*/  HMMA.16816.F32 R12, R16, R24, R12 ;  /* 0x00000018100c723c */ /* 0x008fde000000180c */
[----:B------:R-:W-:-:S04]  /*34090*/  NOP ;  /* 0x0000000000007918 */ /* 0x000fc80000000000 */
[----:B------:R0:W-:Y:S04]  /*340a0*/  STL.64 [R1+0x340], R12 ;  /* 0x0003400c01007387 */ /* 0x0001e80000100a00 */
[----:B------:R-:W-:Y:S04]  /*340b0*/  STL.64 [R1+0x348], R14 ;  /* 0x0003480e01007387 */ /* 0x000fe80000100a00 */
[----:B0-----:R-:W3:Y:S04]  /*340c0*/  LDL.LU.64 R12, [R1+0x1ad0] ;  /* 0x001ad000010c7983 */ /* 0x001ee80000300a00 */
[----:B------:R2:W-:Y:S02]  /*340d0*/  STL.64 [R1+0x19a0], R24 ;  /* 0x0019a01801007387 */ /* 0x0005e40000100a00 */
[----:B--2---:R-:W-:Y:S01]  /*340e0*/  HMMA.16816.F32 R24, R16, R4, R20 ;  /* 0x000000041018723c */ /* 0x004fe20000001814 */
[----:B------:R-:W-:-:S02]  /*340f0*/  IMAD.MOV.U32 R23, RZ, RZ, R4 ;  /* 0x000000ffff177224 */ /* 0x000fc400078e0004 */
[----:B------:R-:W-:-:S15]  /*34100*/  IMAD.MOV.U32 R22, RZ, RZ, R5 ;  /* 0x000000ffff167224 */ /* 0x000fde00078e0005 */
[----:B------:R-:W-:Y:S01]  /*34110*/  NOP ;  /* 0x0000000000007918 */ /* 0x000fe20000000000 */
[----:B------:R-:W-:Y:S04]  /*34120*/  STL.64 [R1+0x330], R24 ;  /* 0x0003301801007387 */ /* 0x000fe80000100a00 */
[----:B------:R-:W-:Y:S04]  /*34130*/  STL.64 [R1+0x338], R26 ;  /* 0x0003381a01007387 */ /* 0x000fe80000100a00 */
[----:B------:R-:W-:Y:S04]  /*34140*/  STL [R1+0x19e4], R22 ;  /* 0x0019e41601007387 */ /* 0x000fe80000100800 */
[----:B------:R-:W-:Y:S01]  /*34150*/  STL [R1+0x19e0], R23 ;  /* 0x0019e01701007387 */ /* 0x000fe20000100800 */
[----:B---3--:R-:W-:-:S15]  /*34160*/  HMMA.16816.F32 R4, R16, R12, R8 ;  /* 0x0000000c1004723c */ /* 0x008fde0000001808 */
[----:B------:R-:W-:-:S04]  /*34170*/  NOP ;  /* 0x0000000000007918 */ /* 0x000fc80000000000 */
[----:B------:R-:W-:Y:S04]  /*34180*/  STL.64 [R1+0x320], R4 ;  /* 0x0003200401007387 */ /* 0x000fe80000100a00 */
[----:B------:R-:W-:Y:S04]  /*34190*/  STL.64 [R1+0x328], R6 ;  /* 0x0003280601007387 */ /* 0x000fe80000100a00 */
[----:B------:R-:W2:Y:S04]  /*341a0*/  LDL.LU R8, [R1+0x460] ;  /* 0x0004600001087983 */ /* 0x000ea80000300800 */
[----:B------:R-:W2:Y:S04]  /*341b0*/  LDL.LU R9, [R1+0x464] ;  /* 0x0004640001097983 */ /* 0x000ea80000300800 */
[----:B------:R-:W3:Y:S04]  /*341c0*/  LDL.LU R10, [R1+0x468] ;  /* 0x00046800010a7983 */ /* 0x000ee80000300800 */
[----:B------:R-:W3:Y:S04]  /*341d0*/  LDL.LU R11, [R1+0x46c] ;  /* 0x00046c00010b7983 */ /* 0x000ee80000300800 */
[----:B---3--:R-:W-:Y:S04]  /*341e0*/  STL.64 [R1+0x1a20], R10 ;  /* 0x001a200a01007387 */ /* 0x008fe80000100a00 */
[----:B--2---:R0:W-:Y:S04]  /*341f0*/  STL.64 [R1+0x1a18], R8 ;  /* 0x001a180801007387 */ /* 0x0041e80000100a00 */
[----:B0-----:R-:W2:Y:S01]  /*34200*/  LDL.LU R8, [R1+0x470] ;  /* 0x0004700001087983 */ /* 0x001ea20000300800 */
[----:B------:R-:W-:-:S02]  /*34210*/  IMAD.MOV.U32 R10, RZ, RZ, R28 ;  /* 0x000000ffff0a7224 */ /* 0x000fc400078e001c */
[----:B------:R-:W-:Y:S02]  /*34220*/  IMAD.MOV.U32 R11, RZ, RZ, R29 ;  /* 0x000000ffff0b7224 */ /* 0x000fe400078e001d */
[----:B------:R-:W-:Y:S02]  /*34230*/  IMAD.MOV.U32 R9, RZ, RZ, R3 ;  /* 0x000000ffff097224 */ /* 0x000fe400078e0003 */
[----:B------:R-:W3:Y:S04]  /*34240*/  LDL.LU R3, [R1+0x1ac8] ;  /* 0x001ac80001037983 */ /* 0x000ee80000300800 */
[----:B------:R-:W4:Y:S04]  /*34250*/  LDL.LU R28, [R1+0x1ac4] ;  /* 0x001ac400011c7983 */ /* 0x000f280000300800 */
[----:B------:R-:W3:Y:S04]  /*34260*/  LDL.LU R29, [R1+0x1ac0] ;  /* 0x001ac000011d7983 */ /* 0x000ee80000300800 */
[----:B------:R-:W-:Y:S04]  /*34270*/  STL.64 [R1+0x1a30], R10 ;  /* 0x001a300a01007387 */ /* 0x000fe80000100a00 */
[----:B--2---:R0:W-:Y:S04]  /*34280*/  STL.64 [R1+0x1a28], R8 ;  /* 0x001a280801007387 */ /* 0x0041e80000100a00 */
[----:B0-----:R-:W2:Y:S04]  /*34290*/  LDL.64 R8, [R1+0x10] ;  /* 0x0000100001087983 */ /* 0x001ea80000100a00 */
[----:B--2---:R0:W-:Y:S04]  /*342a0*/  STL.64 [R1+0x1a40], R8 ;  /* 0x001a400801007387 */ /* 0x0041e80000100a00 */
[----:B0-----:R-:W2:Y:S01]  /*342b0*/  LDL.64 R8, [R1+0x20] ;  /* 0x0000200001087983 */ /* 0x001ea20000100a00 */
[----:B------:R-:W-:-:S02]  /*342c0*/  IMAD.MOV.U32 R25, RZ, RZ, R12 ;  /* 0x000000ffff197224 */ /* 0x000fc400078e000c */
[----:B------:R-:W-:Y:S01]  /*342d0*/  IMAD.MOV.U32 R24, RZ, RZ, R13 ;  /* 0x000000ffff187224 */ /* 0x000fe200078e000d */
[----:B--2---:R-:W-:Y:S04]  /*342e0*/  STL.64 [R1+0x1a58], R8 ;  /* 0x001a580801007387 */ /* 0x004fe80000100a00 */
[----:B------:R-:W2:Y:S04]  /*342f0*/  LDL.64 R12, [R1] ;  /* 0x00000000010c7983 */ /* 0x000ea80000100a00 */
[----:B--2---:R0:W-:Y:S04]  /*34300*/  STL.64 [R1+0x1a38], R12 ;  /* 0x001a380c01007387 */ /* 0x0041e80000100a00 */
        /* <DEDUP_REMOVED lines=8> */
[----:B--2---:R-:W-:Y:S04]  /*34390*/  STL.64 [R1+0x1a68], R22 ;  /* 0x001a681601007387 */ /* 0x004fe80000100a00 */
[----:B------:R0:W-:Y:S04]  /*343a0*/  STL.64 [R1+0x1a60], R20 ;  /* 0x001a601401007387 */ /* 0x0001e80000100a00 */
[----:B0-----:R-:W2:Y:S04]  /*343b0*/  LDL.64 R20, [R1+0x40] ;  /* 0x0000400001147983 */ /* 0x001ea80000100a00 */
[----:B--2---:R0:W-:Y:S04]  /*343c0*/  STL.64 [R1+0x1a78], R20 ;  /* 0x001a781401007387 */ /* 0x0041e80000100a00 */
[----:B0-----:R-:W2:Y:S04]  /*343d0*/  LDL.64 R20, [R1+0x50] ;  /* 0x0000500001147983 */ /* 0x001ea80000100a00 */
[----:B--2---:R0:W-:Y:S04]  /*343e0*/  STL.64 [R1+0x1a90], R20 ;  /* 0x001a901401007387 */ /* 0x0041e80000100a00 */
[----:B0-----:R-:W2:Y:S04]  /*343f0*/  LDL.64 R20, [R1+0x60] ;  /* 0x0000600001147983 */ /* 0x001ea80000100a00 */
[----:B--2---:R-:W-:Y:S04]  /*34400*/  STL.64 [R1+0x1aa8], R20 ;  /* 0x001aa81401007387 */ /* 0x004fe80000100a00 */
[----:B------:R-:W2:Y:S04]  /*34410*/  LDL.64 R8, [R1+0x30] ;  /* 0x0000300001087983 */ /* 0x000ea80000100a00 */
        /* <DEDUP_REMOVED lines=11> */
[----:B0-----:R-:W2:Y:S04]  /*344d0*/  LDL.LU R20, [R1+0x310] ;  /* 0x0003100001147983 */ /* 0x001ea80000300800 */
[----:B------:R-:W2:Y:S04]  /*344e0*/  LDL.LU R21, [R1+0x314] ;  /* 0x0003140001157983 */ /* 0x000ea80000300800 */
[----:B------:R-:W2:Y:S04]  /*344f0*/  LDL.LU R22, [R1+0x318] ;  /* 0x0003180001167983 */ /* 0x000ea80000300800 */
[----:B------:R-:W2:Y:S04]  /*34500*/  LDL.LU R23, [R1+0x31c] ;  /* 0x00031c0001177983 */ /* 0x000ea80000300800 */
[----:B------:R-:W2:Y:S04]  /*34510*/  LDL.64 R4, [R1+0x70] ;  /* 0x0000700001047983 */ /* 0x000ea80000100a00 */
[----:B------:R-:W-:Y:S04]  /*34520*/  STL.64 [R1+0x1a88], R10 ;  /* 0x001a880a01007387 */ /* 0x000fe80000100a00 */
[----:B------:R0:W-:Y:S04]  /*34530*/  STL.64 [R1+0x1a80], R8 ;  /* 0x001a800801007387 */ /* 0x0001e80000100a00 */
[----:B0-----:R-:W2:Y:S04]  /*34540*/  LDL.LU R8, [R1+0x4c0] ;  /* 0x0004c00001087983 */ /* 0x001ea80000300800 */
        /* <DEDUP_REMOVED lines=9> */
[----:B------:R-:W-:Y:S04]  /*345e0*/  STL.64 [R1+0x1a50], R14 ;  /* 0x001a500e01007387 */ /* 0x000fe80000100a00 */
[----:B------:R0:W-:Y:S04]  /*345f0*/  STL.64 [R1+0x1a48], R12 ;  /* 0x001a480c01007387 */ /* 0x0001e80000100a00 */
[----:B0-----:R-:W2:Y:S04]  /*34600*/  LDL.LU R12, [R1+0x490] ;  /* 0x00049000010c7983 */ /* 0x001ea80000300800 */
[----:B------:R-:W-:Y:S04]  /*34610*/  STL [R1+0x19ec], R24 ;  /* 0x0019ec1801007387 */ /* 0x000fe80000100800 */
[----:B------:R0:W-:Y:S04]  /*34620*/  STL [R1+0x19e8], R25 ;  /* 0x0019e81901007387 */ /* 0x0001e80000100800 */
[----:B0-----:R-:W2:Y:S01]  /*34630*/  LDL.64 R24, [R1+0x80] ;  /* 0x0000800001187983 */ /* 0x001ea20000100a00 */
[----:B----4-:R-:W-:-:S02]  /*34640*/  IMAD.MOV.U32 R14, RZ, RZ, R28 ;  /* 0x000000ffff0e7224 */ /* 0x010fc400078e001c */
[----:B---3--:R-:W-:Y:S02]  /*34650*/  IMAD.MOV.U32 R15, RZ, RZ, R3 ;  /* 0x000000ffff0f7224 */ /* 0x008fe400078e0003 */
[----:B------:R-:W-:Y:S01]  /*34660*/  IMAD.MOV.U32 R13, RZ, RZ, R29 ;  /* 0x000000ffff0d7224 */ /* 0x000fe200078e001d */
[----:B--2---:R-:W-:-:S15]  /*34670*/  HMMA.16816.F32 R20, R16, R24, R20 ;  /* 0x000000181014723c */ /* 0x004fde0000001814 */
[----:B------:R-:W-:-:S04]  /*34680*/  NOP ;  /* 0x0000000000007918 */ /* 0x000fc80000000000 */
[----:B------:R-:W-:Y:S01]  /*34690*/  IMAD.MOV.U32 R28, RZ, RZ, R22 ;  /* 0x000000ffff1c7224 */ /* 0x000fe200078e0016 */
[----:B------:R0:W-:Y:S01]  /*346a0*/  STL [R1+0x310], R20 ;  /* 0x0003101401007387 */ /* 0x0001e20000100800 */
[----:B------:R-:W-:Y:S02]  /*346b0*/  IMAD.MOV.U32 R3, RZ, RZ, R23 ;  /* 0x000000ffff037224 */ /* 0x000fe400078e0017 */
[----:B------:R-:W-:Y:S01]  /*346c0*/  IMAD.MOV.U32 R29, RZ, RZ, R21 ;  /* 0x000000ffff1d7224 */ /* 0x000fe200078e0015 */
[----:B------:R-:W2:Y:S04]  /*346d0*/  LDL.LU.64 R22, [R1+0x1ab8] ;  /* 0x001ab80001167983 */ /* 0x000ea80000300a00 */
[----:B0-----:R-:W2:Y:S01]  /*346e0*/  LDL.LU.64 R20, [R1+0x1ab0] ;  /* 0x001ab00001147983 */ /* 0x001ea20000300a00 */
[----:B------:R-:W-:-:S05]  /*346f0*/  IMAD.MOV.U32 R0, RZ, RZ, R24 ;  /* 0x000000ffff007224 */ /* 0x000fca00078e0018 */
[----:B------:R-:W-:Y:S04]  /*34700*/  STL [R1+0x19f0], R0 ;  /* 0x0019f00001007387 */ /* 0x000fe80000100800 */
[----:B------:R-:W-:Y:S04]  /*34710*/  STL [R1+0x1780], R3 ;  /* 0x0017800301007387 */ /* 0x000fe80000100800 */
[----:B------:R-:W-:Y:S04]  /*34720*/  STL [R1+0x177c], R28 ;  /* 0x00177c1c01007387 */ /* 0x000fe80000100800 */
[----:B------:R-:W-:Y:S01]  /*34730*/  STL [R1+0x1778], R29 ;  /* 0x0017781d01007387 */ /* 0x000fe20000100800 */
[----:B--2---:R-:W-:-:S15]  /*34740*/  HMMA.16816.F32 R20, R16, R4, R20 ;  /* 0x000000041014723c */ /* 0x004fde0000001814 */
[----:B------:R-:W-:-:S04]  /*34750*/  NOP ;  /* 0x0000000000007918 */ /* 0x000fc80000000000 */
[----:B------:R0:W-:Y:S04]  /*34760*/  STL.64 [R1+0x300], R20 ;  /* 0x0003001401007387 */ /* 0x0001e80000100a00 */
[----:B------:R-:W-:Y:S04]  /*34770*/  STL.64 [R1+0x308], R22 ;  /* 0x0003081601007387 */ /* 0x000fe80000100a00 */
[----:B0-----:R-:W2:Y:S02]  /*34780*/  LDL.LU.64 R20, [R1+0x1aa8] ;  /* 0x001aa80001147983 */ /* 0x001ea40000300a00 */
        /* <DEDUP_REMOVED lines=8> */
[----:B------:R-:W2:Y:S01]  /*34810*/  LDL.LU.64 R20, [R1+0x1a90] ;  /* 0x001a900001147983 */ /* 0x000ea20000300a00 */
[----:B------:R-:W-:Y:S01]  /*34820*/  IMAD.MOV.U32 R7, RZ, RZ, R5 ;  /* 0x000000ffff077224 */ /* 0x000fe200078e0005 */
        /* <DEDUP_REMOVED lines=13> */
[----:B------:R0:W-:Y:S04]  /*34900*/  STL.64 [R1+0x4b0], R8 ;  /* 0x0004b00801007387 */ /* 0x0001e80000100a00 */
[----:B------:R-:W-:Y:S04]  /*34910*/  STL.64 [R1+0x4b8], R10 ;  /* 0x0004b80a01007387 */ /* 0x000fe80000100a00 */
[----:B0-----:R-:W2:Y:S04]  /*34920*/  LDL.LU.64 R8, [R1+0x1a70] ;  /* 0x001a700001087983 */ /* 0x001ea80000300a00 */
[----:B------:R-:W2:Y:S04]  /*34930*/  LDL.LU.64 R22, [R1+0x1a68] ;  /* 0x001a680001167983 */ /* 0x000ea80000300a00 */
[----:B------:R-:W2:Y:S01]  /*34940*/  LDL.LU.64 R20, [R1+0x1a60] ;  /* 0x001a600001147983 */ /* 0x000ea20000300a00 */
[----:B------:R-:W-:Y:S01]  /*34950*/  IMAD.MOV.U32 R26, RZ, RZ, R4 ;  /* 0x000000ffff1a7224 */ /* 0x000fe200078e0004 */
[----:B--2---:R-:W-:Y:S01]  /*34960*/  HMMA.16816.F32 R20, R16, R8, R20 ;  /* 0x000000081014723c */ /* 0x004fe20000001814 */
[----:B------:R-:W-:-:S15]  /*34970*/  IMAD.MOV.U32 R4, RZ, RZ, R9 ;  /* 0x000000ffff047224 */ /* 0x000fde00078e0009 */
[----:B------:R-:W-:-:S03]  /*34980*/  NOP ;  /* 0x0000000000007918 */ /* 0x000fc60000000000 */
[----:B------:R0:W-:Y:S04]  /*34990*/  STL.64 [R1+0x4a0], R20 ;  /* 0x0004a01401007387 */ /* 0x0001e80000100a00 */
[----:B------:R1:W-:Y:S01]  /*349a0*/  STL.64 [R1+0x4a8], R22 ;  /* 0x0004a81601007387 */ /* 0x0003e20000100a00 */
[----:B0-----:R-:W-:-:S03]  /*349b0*/  IMAD.MOV.U32 R21, RZ, RZ, R8 ;  /* 0x000000ffff157224 */ /* 0x001fc600078e0008 */
[----:B------:R-:W2:Y:S02]  /*349c0*/  LDL.LU.64 R8, [R1+0x1a58] ;  /* 0x001a580001087983 */ /* 0x000ea40000300a00 */
[----:B--2---:R-:W-:Y:S01]  /*349d0*/  HMMA.16816.F32 R12, R16, R8, R12 ;  /* 0x00000008100c723c */ /* 0x004fe2000000180c */
[----:B-1----:R-:W-:Y:S02]  /*349e0*/  IMAD.MOV.U32 R23, RZ, RZ, R8 ;  /* 0x000000ffff177224 */ /* 0x002fe400078e0008 */
        /* <DEDUP_REMOVED lines=25> */
[----:B------:R-:W3:Y:S04]  /*34b80*/  LDL.LU.64 R14, [R1+0x1a10] ;  /* 0x001a1000010e7983 */ /* 0x000ee80000300a00 */
[----:B------:R-:W2:Y:S02]  /*34b90*/  LDL.LU.64 R12, [R1+0x1a08] ;  /* 0x001a0800010c7983 */ /* 0x000ea40000300a00 */
[----:B--2---:R-:W-:-:S15]  /*34ba0*/  HMMA.16816.F32 R8, R16, R12, R8 ;  /* 0x0000000c1008723c */ /* 0x004fde0000001808 */
[----:B------:R-:W-:-:S04]  /*34bb0*/  NOP ;  /* 0x0000000000007918 */ /* 0x000fc80000000000 */
[----:B------:R-:W-:Y:S04]  /*34bc0*/  STL.64 [R1+0x460], R8 ;  /* 0x0004600801007387 */ /* 0x000fe80000100a00 */
[----:B------:R0:W-:Y:S04]  /*34bd0*/  STL.64 [R1+0x468], R10 ;  /* 0x0004680a01007387 */ /* 0x0001e80000100a00 */
[----:B0-----:R-:W2:Y:S04]  /*34be0*/  LDL.LU.64 R10, [R1+0x1a00] ;  /* 0x001a0000010a7983 */ /* 0x001ea80000300a00 */
[----:B------:R-:W4:Y:S04]  /*34bf0*/  LDL.LU.64 R8, [R1+0x19f8] ;  /* 0x0019f80001087983 */ /* 0x000f280000300a00 */
[----:B---3--:R-:W-:Y:S04]  /*34c00*/  STL.64 [R1+0x18a0], R14 ;  /* 0x0018a00e01007387 */ /* 0x008fe80000100a00 */
[----:B------:R0:W-:Y:S04]  /*34c10*/  STL.64 [R1+0x1898], R12 ;  /* 0x0018980c01007387 */ /* 0x0001e80000100a00 */
[----:B0-----:R-:W4:Y:S04]  /*34c20*/  LDL.LU R12, [R1+0x450] ;  /* 0x00045000010c7983 */ /* 0x001f280000300800 */
[----:B------:R-:W4:Y:S04]  /*34c30*/  LDL.LU R13, [R1+0x454] ;  /* 0x00045400010d7983 */ /* 0x000f280000300800 */
[----:B------:R-:W4:Y:S04]  /*34c40*/  LDL.LU R14, [R1+0x458] ;  /* 0x00045800010e7983 */ /* 0x000f280000300800 */
[----:B------:R-:W4:Y:S02]  /*34c50*/  LDL.LU R15, [R1+0x45c] ;  /* 0x00045c00010f7983 */ /* 0x000f240000300800 */
[----:B----4-:R-:W-:-:S15]  /*34c60*/  HMMA.16816.F32 R12, R16, R8, R12 ;  /* 0x00000008100c723c */ /* 0x010fde000000180c */
[----:B------:R-:W-:-:S04]  /*34c70*/  NOP ;  /* 0x0000000000007918 */ /* 0x000fc80000000000 */
[----:B------:R0:W-:Y:S04]  /*34c80*/  STL.64 [R1+0x450], R12 ;  /* 0x0004500c01007387 */ /* 0x0001e80000100a00 */
[----:B------:R-:W-:Y:S01]  /*34c90*/  STL.64 [R1+0x458], R14 ;  /* 0x0004580e01007387 */ /* 0x000fe20000100a00 */
[----:B0-----:R-:W-:Y:S02]  /*34ca0*/  IMAD.MOV.U32 R12, RZ, RZ, R0 ;  /* 0x000000ffff0c7224 */ /* 0x001fe400078e0000 */
[----:B------:R-:W-:Y:S01]  /*34cb0*/  IMAD.MOV.U32 R13, RZ, RZ, R24 ;  /* 0x000000ffff0d7224 */ /* 0x000fe200078e0018 */
[----:B------:R-:W3:Y:S04]  /*34cc0*/  LDL.LU R0, [R1+0x19f0] ;  /* 0x0019f00001007983 */ /* 0x000ee80000300800 */
[----:B------:R-:W4:Y:S04]  /*34cd0*/  LDL.LU R24, [R1+0x19ec] ;  /* 0x0019ec0001187983 */ /* 0x000f280000300800 */
        /* <DEDUP_REMOVED lines=39> */
[----:B------:R0:W-:Y:S02]  /*34f50*/  STL.64 [R1+0x1908], R12 ;  /* 0x0019080c01007387 */ /* 0x0001e40000100a00 */
[----:B0-----:R-:W-:-:S02]  /*34f60*/  IMAD.MOV.U32 R12, RZ, RZ, R5 ;  /* 0x000000ffff0c7224 */ /* 0x001fc400078e0005 */
[----:B------:R-:W-:Y:S01]  /*34f70*/  IMAD.MOV.U32 R13, RZ, RZ, R2 ;  /* 0x000000ffff0d7224 */ /* 0x000fe200078e0002 */
[----:B------:R-:W2:Y:S04]  /*34f80*/  LDL.LU R5, [R1+0x19d0] ;  /* 0x0019d00001057983 */ /* 0x000ea80000300800 */
[----:B------:R-:W2:Y:S04]  /*34f90*/  LDL.LU R2, [R1+0x19cc] ;  /* 0x0019cc0001027983 */ /* 0x000ea80000300800 */
[----:B------:R0:W-:Y:S04]  /*34fa0*/  STL.64 [R1+0x1928], R12 ;  /* 0x0019280c01007387 */ /* 0x0001e80000100a00 */
[----:B------:R-:W-:Y:S04]  /*34fb0*/  STL.64 [R1+0x18e0], R10 ;  /* 0x0018e00a01007387 */ /* 0x000fe80000100a00 */
[----:B------:R1:W-:Y:S01]  /*34fc0*/  STL.64 [R1+0x18d8], R8 ;  /* 0x0018d80801007387 */ /* 0x0003e20000100a00 */
[----:B0-----:R-:W-:-:S02]  /*34fd0*/  IMAD.MOV.U32 R12, RZ, RZ, R29 ;  /* 0x000000ffff0c7224 */ /* 0x001fc400078e001d */
[----:B------:R-:W-:Y:S01]  /*34fe0*/  IMAD.MOV.U32 R13, RZ, RZ, R28 ;  /* 0x000000ffff0d7224 */ /* 0x000fe200078e001c */
[----:B-1----:R-:W2:Y:S04]  /*34ff0*/  LDL.LU R8, [R1+0x3a0] ;  /* 0x0003a00001087983 */ /* 0x002ea80000300800 */
[----:B------:R-:W2:Y:S04]  /*35000*/  LDL.LU R9, [R1+0x3a4] ;  /* 0x0003a40001097983 */ /* 0x000ea80000300800 */
[----:B------:R-:W2:Y:S04]  /*35010*/  LDL.LU R10, [R1+0x3a8] ;  /* 0x0003a800010a7983 */ /* 0x000ea80000300800 */
[----:B------:R-:W2:Y:S04]  /*35020*/  LDL.LU R11, [R1+0x3ac] ;  /* 0x0003ac00010b7983 */ /* 0x000ea80000300800 */
[----:B------:R0:W-:Y:S04]  /*35030*/  STL.64 [R1+0x1940], R12 ;  /* 0x0019400c01007387 */ /* 0x0001e80000100a00 */
[----:B0-----:R-:W2:Y:S04]  /*35040*/  LDL.LU R12, [R1+0x3f0] ;  /* 0x0003f000010c7983 */ /* 0x001ea80000300800 */
[----:B------:R-:W2:Y:S04]  /*35050*/  LDL.LU R13, [R1+0x3f4] ;  /* 0x0003f400010d7983 */ /* 0x000ea80000300800 */
[----:B------:R-:W2:Y:S04]  /*35060*/  LDL.LU R14, [R1+0x3f8] ;  /* 0x0003f800010e7983 */ /* 0x000ea80000300800 */
[----:B------:R-:W2:Y:S04]  /*35070*/  LDL.LU R15, [R1+0x3fc] ;  /* 0x0003fc00010f7983 */ /* 0x000ea80000300800 */
[----:B--2---:R-:W-:Y:S04]  /*35080*/  STL.64 [R1+0x1950], R14 ;  /* 0x0019500e01007387 */ /* 0x004fe80000100a00 */
[----:B------:R3:W-:Y:S02]  /*35090*/  STL.64 [R1+0x1948], R12 ;  /* 0x0019480c01007387 */ /* 0x0007e40000100a00 */
[----:B---3--:R-:W-:-:S02]  /*350a0*/  IMAD.MOV.U32 R12, RZ, RZ, R0 ;  /* 0x000000ffff0c7224 */ /* 0x008fc400078e0000 */
[----:B------:R-:W-:Y:S01]  /*350b0*/  IMAD.MOV.U32 R13, RZ, RZ, R27 ;  /* 0x000000ffff0d7224 */ /* 0x000fe200078e001b */
[----:B------:R-:W2:Y:S04]  /*350c0*/  LDL.LU R0, [R1+0x19c8] ;  /* 0x0019c80001007983 */ /* 0x000ea80000300800 */
[----:B------:R0:W-:Y:S02]  /*350d0*/  STL.64 [R1+0x1968], R12 ;  /* 0x0019680c01007387 */ /* 0x0001e40000100a00 */
[----:B0-----:R-:W-:Y:S02]  /*350e0*/  IMAD.MOV.U32 R12, RZ, RZ, R25 ;  /* 0x000000ffff0c7224 */ /* 0x001fe400078e0019 */
[----:B----4-:R-:W-:-:S05]  /*350f0*/  IMAD.MOV.U32 R13, RZ, RZ, R24 ;  /* 0x000000ffff0d7224 */ /* 0x010fca00078e0018 */
[----:B------:R0:W-:Y:S04]  /*35100*/  STL.64 [R1+0x1980], R12 ;  /* 0x0019800c01007387 */ /* 0x0001e80000100a00 */
[----:B------:R-:W-:Y:S04]  /*35110*/  STL.64 [R1+0x18f8], R10 ;  /* 0x0018f80a01007387 */ /* 0x000fe80000100a00 */
[----:B------:R1:W-:Y:S01]  /*35120*/  STL.64 [R1+0x18f0], R8 ;  /* 0x0018f00801007387 */ /* 0x0003e20000100a00 */
[----:B0-----:R-:W-:Y:S02]  /*35130*/  IMAD.MOV.U32 R12, RZ, RZ, R23 ;  /* 0x000000ffff0c7224 */ /* 0x001fe400078e0017 */
[----:B------:R-:W-:Y:S01]  /*35140*/  IMAD.MOV.U32 R13, RZ, RZ, R22 ;  /* 0x000000ffff0d7224 */ /* 0x000fe200078e0016 */
[----:B-1----:R-:W3:Y:S04]  /*35150*/  LDL.LU R8, [R1+0x3b0] ;  /* 0x0003b00001087983 */ /* 0x002ee80000300800 */
[----:B------:R-:W3:Y:S04]  /*35160*/  LDL.LU R9, [R1+0x3b4] ;  /* 0x0003b40001097983 */ /* 0x000ee80000300800 */
[----:B------:R-:W4:Y:S04]  /*35170*/  LDL.LU R10, [R1+0x3b8] ;  /* 0x0003b800010a7983 */ /* 0x000f280000300800 */
[----:B------:R-:W4:Y:S04]  /*35180*/  LDL.LU R11, [R1+0x3bc] ;  /* 0x0003bc00010b7983 */ /* 0x000f280000300800 */
[----:B------:R0:W-:Y:S04]  /*35190*/  STL.64 [R1+0x1998], R12 ;  /* 0x0019980c01007387 */ /* 0x0001e80000100a00 */
[----:B0-----:R-:W2:Y:S04]  /*351a0*/  LDL.LU R12, [R1+0x430] ;  /* 0x00043000010c7983 */ /* 0x001ea80000300800 */
[----:B------:R-:W2:Y:S04]  /*351b0*/  LDL.LU R13, [R1+0x434] ;  /* 0x00043400010d7983 */ /* 0x000ea80000300800 */
[----:B------:R-:W2:Y:S04]  /*351c0*/  LDL.LU R14, [R1+0x438] ;  /* 0x00043800010e7983 */ /* 0x000ea80000300800 */
[----:B------:R-:W2:Y:S01]  /*351d0*/  LDL.LU R15, [R1+0x43c] ;  /* 0x00043c00010f7983 */ /* 0x000ea20000300800 */
[----:B------:R-:W-:-:S02]  /*351e0*/  IMAD.MOV.U32 R25, RZ, RZ, R20 ;  /* 0x000000ffff197224 */ /* 0x000fc400078e0014 */
[----:B------:R-:W-:Y:S01]  /*351f0*/  IMAD.MOV.U32 R24, RZ, RZ, R21 ;  /* 0x000000ffff187224 */ /* 0x000fe200078e0015 */
        /* <DEDUP_REMOVED lines=10> */
[----:B----4-:R-:W-:Y:S04]  /*352a0*/  STL.64 [R1+0x1920], R10 ;  /* 0x0019200a01007387 */ /* 0x010fe80000100a00 */
[----:B---3--:R0:W-:Y:S04]  /*352b0*/  STL.64 [R1+0x1918], R8 ;  /* 0x0019180801007387 */ /* 0x0081e80000100a00 */
        /* <DEDUP_REMOVED lines=21> */
[----:B------:R-:W4:Y:S01]  /*35410*/  LDL.LU R11, [R1+0x41c] ;  /* 0x00041c00010b7983 */ /* 0x000f220000300800 */
[----:B--2---:R-:W-:Y:S03]  /*35420*/  HMMA.16816.F32 R16, R16, R4, R20 ;  /* 0x000000041010723c */ /* 0x004fe60000001814 */
[----:B----4-:R-:W-:Y:S04]  /*35430*/  STL.64 [R1+0x1990], R10 ;  /* 0x0019900a01007387 */ /* 0x010fe80000100a00 */
[----:B---3--:R0:W-:Y:S04]  /*35440*/  STL.64 [R1+0x1988], R8 ;  /* 0x0019880801007387 */ /* 0x0081e80000100a00 */
[----:B0-----:R-:W2:Y:S04]  /*35450*/  LDL.LU R8, [R1+0x420] ;  /* 0x0004200001087983 */ /* 0x001ea80000300800 */
[----:B------:R-:W2:Y:S04]  /*35460*/  LDL.LU R9, [R1+0x424] ;  /* 0x0004240001097983 */ /* 0x000ea80000300800 */
[----:B------:R-:W2:Y:S04]  /*35470*/  LDL.LU R10, [R1+0x428] ;  /* 0x00042800010a7983 */ /* 0x000ea80000300800 */
[----:B------:R-:W2:Y:S04]  /*35480*/  LDL.LU R11, [R1+0x42c] ;  /* 0x00042c00010b7983 */ /* 0x000ea80000300800 */
[----:B------:R-:W3:Y:S04]  /*35490*/  LDL.LU.64 R22, [R1+0x19c0] ;  /* 0x0019c00001167983 */ /* 0x000ee80000300a00 */
[----:B------:R-:W3:Y:S04]  /*354a0*/  LDL.LU.64 R20, [R1+0x19b8] ;  /* 0x0019b80001147983 */ /* 0x000ee80000300a00 */
[----:B------:R0:W-:Y:S02]  /*354b0*/  STL.64 [R1+0x2e0], R16 ;  /* 0x0002e01001007387 */ /* 0x0001e40000100a00 */
[----:B0-----:R-:W-:-:S02]  /*354c0*/  IMAD.MOV.U32 R16, RZ, RZ, R26 ;  /* 0x000000ffff107224 */ /* 0x001fc400078e001a */
[----:B------:R-:W-:Y:S01]  /*354d0*/  STL.64 [R1+0x2e8], R18 ;  /* 0x0002e81201007387 */ /* 0x000fe20000100a00 */
[----:B---3--:R-:W-:Y:S03]  /*354e0*/  HMMA.16816.F32 R24, R20, R24, R12 ;  /* 0x000000181418723c */ /* 0x008fe6000000180c */
[----:B------:R-:W3:Y:S04]  /*354f0*/  LDL.LU.64 R14, [R1+0x19b0] ;  /* 0x0019b000010e7983 */ /* 0x000ee80000300a00 */
[----:B------:R-:W3:-:S12]  /*35500*/  LDL.LU.64 R12, [R1+0x19a8] ;  /* 0x0019a800010c7983 */ /* 0x000ed80000300a00 */
[----:B------:R0:W-:Y:S04]  /*35510*/  STL.64 [R1+0x440], R24 ;  /* 0x0004401801007387 */ /* 0x0001e80000100a00 */
[----:B------:R-:W-:Y:S04]  /*35520*/  STL.64 [R1+0x448], R26 ;  /* 0x0004481a01007387 */ /* 0x000fe80000100a00 */
[----:B0-----:R-:W3:Y:S02]  /*35530*/  LDL.LU.64 R24, [R1+0x19a0] ;  /* 0x0019a00001187983 */ /* 0x001ee40000300a00 */
[----:B---3--:R-:W-:-:S15]  /*35540*/  HMMA.16816.F32 R12, R20, R24, R12 ;  /* 0x00000018140c723c */ /* 0x008fde000000180c */
[----:B------:R-:W-:-:S04]  /*35550*/  NOP ;  /* 0x0000000000007918 */ /* 0x000fc80000000000 */
[----:B------:R0:W-:Y:S04]  /*35560*/  STL.64 [R1+0x430], R12 ;  /* 0x0004300c01007387 */ /* 0x0001e80000100a00 */
[----:B------:R2:W-:Y:S04]  /*35570*/  STL.64 [R1+0x438], R14 ;  /* 0x0004380e01007387 */ /* 0x0005e80000100a00 */
[----:B0-----:R-:W2:Y:S04]  /*35580*/  LDL.LU.64 R12, [R1+0x1998] ;  /* 0x00199800010c7983 */ /* 0x001ea80000300a00 */
[----:B------:R-:W-:Y:S01]  /*35590*/  STL.64 [R1+0x1870], R24 ;  /* 0x0018701801007387 */ /* 0x000fe20000100a00 */
        /* <DEDUP_REMOVED lines=17> */
[----:B0-----:R-:W3:Y:S04]  /*356b0*/  LDL.LU.64 R14, [R1+0x1950] ;  /* 0x00195000010e7983 */ /* 0x001ee80000300a00 */
[----:B------:R-:W3:Y:S01]  /*356c0*/  LDL.LU.64 R12, [R1+0x1948] ;  /* 0x00194800010c7983 */ /* 0x000ee20000300a00 */
[----:B------:R-:W-:-:S07]  /*356d0*/  IMAD.MOV.U32 R17, RZ, RZ, R7 ;  /* 0x000000ffff117224 */ /* 0x000fce00078e0007 */
[----:B---3--:R-:W-:Y:S01]  /*356e0*/  HMMA.16816.F32 R16, R20, R16, R12 ;  /* 0x000000101410723c */ /* 0x008fe2000000180c */
[----:B------:R-:W2:-:S15]  /*356f0*/  LDL.LU.64 R12, [R1+0x1940] ;  /* 0x00194000010c7983 */ /* 0x000e9e0000300a00 */
[----:B------:R-:W-:-:S03]  /*35700*/  NOP ;  /* 0x0000000000007918 */ /* 0x000fc60000000000 */
[----:B------:R0:W-:Y:S04]  /*35710*/  STL.64 [R1+0x3f0], R16 ;  /* 0x0003f01001007387 */ /* 0x0001e80000100a00 */
[----:B------:R1:W-:Y:S04]  /*35720*/  STL.64 [R1+0x3f8], R18 ;  /* 0x0003f81201007387 */ /* 0x0003e80000100a00 */
[----:B0-----:R-:W3:Y:S04]  /*35730*/  LDL.LU R16, [R1+0x2d0] ;  /* 0x0002d00001107983 */ /* 0x001ee80000300800 */
[----:B------:R-:W3:Y:S04]  /*35740*/  LDL.LU R17, [R1+0x2d4] ;  /* 0x0002d40001117983 */ /* 0x000ee80000300800 */
[----:B-1----:R-:W4:Y:S04]  /*35750*/  LDL.LU R18, [R1+0x2d8] ;  /* 0x0002d80001127983 */ /* 0x002f280000300800 */
[----:B------:R-:W4:Y:S01]  /*35760*/  LDL.LU R19, [R1+0x2dc] ;  /* 0x0002dc0001137983 */ /* 0x000f220000300800 */
[C---:B--2---:R-:W-:Y:S03]  /*35770*/  HMMA.16816.F32 R12, R20.reuse, R12, R8 ;  /* 0x0000000c140c723c */ /* 0x044fe60000001808 */
        /* <DEDUP_REMOVED lines=8> */
[----:B------:R0:W-:Y:S04]  /*35800*/  STL.64 [R1+0x3e0], R12 ;  /* 0x0003e00c01007387 */ /* 0x0001e80000100a00 */
[----:B------:R3:W-:Y:S04]  /*35810*/  STL.64 [R1+0x3e8], R14 ;  /* 0x0003e80e01007387 */ /* 0x0007e80000100a00 */
[----:B0-----:R-:W3:Y:S02]  /*35820*/  LDL.LU.64 R12, [R1+0x1928] ;  /* 0x00192800010c7983 */ /* 0x001ee40000300a00 */
[----:B---3--:R-:W-:Y:S02]  /*35830*/  HMMA.16816.F32 R12, R20, R12, R8 ;  /* 0x0000000c140c723c */ /* 0x008fe40000001808 */
[----:B------:R-:W3:Y:S04]  /*35840*/  LDL.LU.64 R10, [R1+0x1920] ;  /* 0x00192000010a7983 */ /* 0x000ee80000300a00 */
[----:B------:R-:W3:-:S13]  /*35850*/  LDL.LU.64 R8, [R1+0x1918] ;  /* 0x0019180001087983 */ /* 0x000eda0000300a00 */
[----:B------:R-:W-:Y:S04]  /*35860*/  STL.64 [R1+0x3d0], R12 ;  /* 0x0003d00c01007387 */ /* 0x000fe80000100a00 */
[----:B------:R0:W-:Y:S04]  /*35870*/  STL.64 [R1+0x3d8], R14 ;  /* 0x0003d80e01007387 */ /* 0x0001e80000100a00 */
[----:B0-----:R-:W4:Y:S04]  /*35880*/  LDL.LU.64 R14, [R1+0x1910] ;  /* 0x00191000010e7983 */ /* 0x001f280000300a00 */
[----:B------:R-:W4:Y:S01]  /*35890*/  LDL.LU.64 R12, [R1+0x1908] ;  /* 0x00190800010c7983 */ /* 0x000f220000300a00 */
[----:B------:R-:W-:-:S02]  /*358a0*/  IMAD.MOV.U32 R24, RZ, RZ, R6 ;  /* 0x000000ffff187224 */ /* 0x000fc400078e0006 */
[----:B------:R-:W-:-:S07]  /*358b0*/  IMAD.MOV.U32 R25, RZ, RZ, R3 ;  /* 0x000000ffff197224 */ /* 0x000fce00078e0003 */
[----:B----4-:R-:W-:Y:S01]  /*358c0*/  HMMA.16816.F32 R24, R20, R24, R12 ;  /* 0x000000181418723c */ /* 0x010fe2000000180c */
[----:B------:R-:W3:-:S15]  /*358d0*/  LDL.LU.64 R12, [R1+0x1900] ;  /* 0x00190000010c7983 */ /* 0x000ede0000300a00 */
[----:B------:R-:W-:-:S03]  /*358e0*/  NOP ;  /* 0x0000000000007918 */ /* 0x000fc60000000000 */
[----:B------:R0:W-:Y:S04]  /*358f0*/  STL.64 [R1+0x3c0], R24 ;  /* 0x0003c01801007387 */ /* 0x0001e80000100a00 */
[----:B------:R-:W-:Y:S04]  /*35900*/  STL.64 [R1+0x3c8], R26 ;  /* 0x0003c81a01007387 */ /* 0x000fe80000100a00 */
[----:B0-----:R-:W4:Y:S01]  /*35910*/  LDL.LU.64 R24, [R1+0xc0] ;  /* 0x0000c00001187983 */ /* 0x001f220000300a00 */
[----:B---3--:R-:W-:Y:S03]  /*35920*/  HMMA.16816.F32 R12, R20, R12, R8 ;  /* 0x0000000c140c723c */ /* 0x008fe60000001808 */
[----:B------:R-:W3:Y:S04]  /*35930*/  LDL.LU.64 R10, [R1+0x18f8] ;  /* 0x0018f800010a7983 */ /* 0x000ee80000300a00 */
[----:B------:R-:W3:-:S12]  /*35940*/  LDL.LU.64 R8, [R1+0x18f0] ;  /* 0x0018f00001087983 */ /* 0x000ed80000300a00 */
[----:B------:R0:W-:Y:S04]  /*35950*/  STL.64 [R1+0x3b0], R12 ;  /* 0x0003b00c01007387 */ /* 0x0001e80000100a00 */
[----:B0-----:R-:W3:Y:S01]  /*35960*/  LDL.LU.64 R12, [R1+0x18e8] ;  /* 0x0018e800010c7983 */ /* 0x001ee20000300a00 */
[----:B------:R-:W-:Y:S02]  /*35970*/  IMAD.MOV.U32 R6, RZ, RZ, R14 ;  /* 0x000000ffff067224 */ /* 0x000fe400078e000e */
[----:B------:R-:W-:-:S05]  /*35980*/  IMAD.MOV.U32 R7, RZ, RZ, R15 ;  /* 0x000000ffff077224 */ /* 0x000fca00078e000f */
[----:B------:R-:W-:Y:S04]  /*35990*/  STL [R1+0x152c], R7 ;  /* 0x00152c0701007387 */ /* 0x000fe80000100800 */
[----:B------:R-:W-:Y:S01]  /*359a0*/  STL [R1+0x1528], R6 ;  /* 0x0015280601007387 */ /* 0x000fe20000100800 */
[----:B---3--:R-:W-:Y:S03]  /*359b0*/  HMMA.16816.F32 R12, R20, R12, R8 ;  /* 0x0000000c140c723c */ /* 0x008fe60000001808 */
[----:B------:R-:W3:Y:S04]  /*359c0*/  LDL.LU.64 R10, [R1+0x18e0] ;  /* 0x0018e000010a7983 */ /* 0x000ee80000300a00 */
[----:B------:R-:W3:-:S12]  /*359d0*/  LDL.LU.64 R8, [R1+0x18d8] ;  /* 0x0018d80001087983 */ /* 0x000ed80000300a00 */
[----:B------:R0:W-:Y:S04]  /*359e0*/  STL.64 [R1+0x3a0], R12 ;  /* 0x0003a00c01007387 */ /* 0x0001e80000100a00 */
[----:B------:R3:W-:Y:S04]  /*359f0*/  STL.64 [R1+0x3a8], R14 ;  /* 0x0003a80e01007387 */ /* 0x0007e80000100a00 */
[----:B0-----:R-:W3:Y:S02]  /*35a00*/  LDL.LU.64 R12, [R1+0x18d0] ;  /* 0x0018d000010c7983 */ /* 0x001ee40000300a00 */
[----:B---3--:R-:W-:Y:S02]  /*35a10*/  HMMA.16816.F32 R12, R20, R12, R8 ;  /* 0x0000000c140c723c */ /* 0x008fe40000001808 */
[----:B------:R-:W3:Y:S04]  /*35a20*/  LDL.LU.64 R10, [R1+0x18c8] ;  /* 0x0018c800010a7983 */ /* 0x000ee80000300a00 */
[----:B------:R-:W3:-:S13]  /*35a30*/  LDL.LU.64 R8, [R1+0x18c0] ;  /* 0x0018c00001087983 */ /* 0x000eda0000300a00 */
        /* <DEDUP_REMOVED lines=8> */
[----:B0-----:R-:W2:Y:S04]  /*35ac0*/  LDL.LU.64 R14, [R1+0x18a0] ;  /* 0x0018a000010e7983 */ /* 0x001ea80000300a00 */
[----:B------:R-:W3:Y:S02]  /*35ad0*/  LDL.LU.64 R12, [R1+0x1898] ;  /* 0x00189800010c7983 */ /* 0x000ee40000300a00 */
[----:B---3--:R-:W-:-:S15]  /*35ae0*/  HMMA.16816.F32 R8, R20, R12, R8 ;  /* 0x0000000c1408723c */ /* 0x008fde0000001808 */
[----:B------:R-:W-:-:S04]  /*35af0*/  NOP ;  /* 0x0000000000007918 */ /* 0x000fc80000000000 */
[----:B------:R-:W-:Y:S04]  /*35b00*/  STL.64 [R1+0x370], R8 ;  /* 0x0003700801007387 */ /* 0x000fe80000100a00 */
[----:B------:R0:W-:Y:S04]  /*35b10*/  STL.64 [R1+0x378], R10 ;  /* 0x0003780a01007387 */ /* 0x0001e80000100a00 */
[----:B0-----:R-:W3:Y:S04]  /*35b20*/  LDL.LU.64 R10, [R1+0x1890] ;  /* 0x00189000010a7983 */ /* 0x001ee80000300a00 */
[----:B------:R-:W3:Y:S04]  /*35b30*/  LDL.LU.64 R8, [R1+0x1888] ;  /* 0x0018880001087983 */ /* 0x000ee80000300a00 */
[----:B--2---:R-:W-:Y:S04]  /*35b40*/  STL.64 [R1+0x17c0], R14 ;  /* 0x0017c00e01007387 */ /* 0x004fe80000100a00 */
[----:B------:R0:W-:Y:S04]  /*35b50*/  STL.64 [R1+0x17b8], R12 ;  /* 0x0017b80c01007387 */ /* 0x0001e80000100a00 */
[----:B0-----:R-:W2:Y:S01]  /*35b60*/  LDL.LU.64 R12, [R1+0x90] ;  /* 0x00009000010c7983 */ /* 0x001ea20000300a00 */
[----:B---3--:R-:W-:Y:S03]  /*35b70*/  HMMA.16816.F32 R16, R20, R8, R16 ;  /* 0x000000081410723c */ /* 0x008fe60000001810 */
[----:B--2---:R0:W-:Y:S04]  /*35b80*/  STL.64 [R1+0x1868], R12 ;  /* 0x0018680c01007387 */ /* 0x0041e80000100a00 */
[----:B0-----:R-:W2:Y:S04]  /*35b90*/  LDL.LU R12, [R1+0x2b0] ;  /* 0x0002b000010c7983 */ /* 0x001ea80000300800 */
[----:B------:R-:W2:Y:S04]  /*35ba0*/  LDL.LU R13, [R1+0x2b4] ;  /* 0x0002b400010d7983 */ /* 0x000ea80000300800 */
[----:B------:R-:W2:Y:S04]  /*35bb0*/  LDL.LU R14, [R1+0x2b8] ;  /* 0x0002b800010e7983 */ /* 0x000ea80000300800 */
[----:B------:R-:W2:Y:S04]  /*35bc0*/  LDL.LU R15, [R1+0x2bc] ;  /* 0x0002bc00010f7983 */ /* 0x000ea80000300800 */
[----:B------:R-:W-:Y:S04]  /*35bd0*/  STL.64 [R1+0x360], R16 ;  /* 0x0003601001007387 */ /* 0x000fe80000100a00 */
[----:B------:R0:W-:Y:S04]  /*35be0*/  STL.64 [R1+0x368], R18 ;  /* 0x0003681201007387 */ /* 0x0001e80000100a00 */
[----:B0-----:R-:W3:Y:S04]  /*35bf0*/  LDL.LU.64 R18, [R1+0x1880] ;  /* 0x0018800001127983 */ /* 0x001ee80000300a00 */
[----:B------:R-:W3:Y:S01]  /*35c00*/  LDL.LU.64 R16, [R1+0x1878] ;  /* 0x0018780001107983 */ /* 0x000ee20000300a00 */
[----:B------:R-:W-:-:S02]  /*35c10*/  IMAD.SHL.U32 R26, R0, 0x2, RZ ;  /* 0x00000002001a7824 */ /* 0x000fc400078e00ff */
[----:B------:R-:W-:-:S03]  /*35c20*/  IMAD.SHL.U32 R27, R0, 0x40, RZ ;  /* 0x00000040001b7824 */ /* 0x000fc600078e00ff */
[----:B------:R-:W-:Y:S01]  /*35c30*/  LOP3.LUT R0, R2, 0x10, R26, 0x78, !PT ;  /* 0x0000001002007812 */ /* 0x000fe200078e781a */
[----:B------:R-:W-:Y:S04]  /*35c40*/  STL.64 [R1+0x17b0], R10 ;  /* 0x0017b00a01007387 */ /* 0x000fe80000100a00 */
[----:B------:R0:W-:Y:S01]  /*35c50*/  STL.64 [R1+0x17a8], R8 ;  /* 0x0017a80801007387 */ /* 0x0001e20000100a00 */
[----:B------:R-:W-:-:S04]  /*35c60*/  LOP3.LUT R0, R0, 0x400, R27, 0xf8, !PT ;  /* 0x0000040000007812 */ /* 0x000fc800078ef81b */
[----:B------:R-:W-:Y:S01]  /*35c70*/  LOP3.LUT R0, R0, 0x60, RZ, 0x3c, !PT ;  /* 0x0000006000007812 */ /* 0x000fe200078e3cff */
[----:B0-----:R-:W2:Y:S04]  /*35c80*/  LDL.LU R8, [R1+0x290] ;  /* 0x0002900001087983 */ /* 0x001ea80000300800 */
[----:B------:R-:W2:Y:S04]  /*35c90*/  LDL.LU R9, [R1+0x294] ;  /* 0x0002940001097983 */ /* 0x000ea80000300800 */
[----:B------:R-:W2:Y:S04]  /*35ca0*/  LDL.LU R10, [R1+0x298] ;  /* 0x00029800010a7983 */ /* 0x000ea80000300800 */
[----:B------:R-:W2:Y:S04]  /*35cb0*/  LDL.LU R11, [R1+0x29c] ;  /* 0x00029c00010b7983 */ /* 0x000ea80000300800 */
[----:B------:R-:W-:Y:S01]  /*35cc0*/  STL [R1+0x1788], R4 ;  /* 0x0017880401007387 */ /* 0x000fe20000100800 */
[----:B---3--:R-:W-:-:S15]  /*35cd0*/  HMMA.16816.F32 R16, R20, R4, R16 ;  /* 0x000000041410723c */ /* 0x008fde0000001810 */
[----:B------:R-:W-:-:S04]  /*35ce0*/  NOP ;  /* 0x0000000000007918 */ /* 0x000fc80000000000 */
[----:B------:R-:W-:Y:S04]  /*35cf0*/  STL.64 [R1+0x2d0], R16 ;  /* 0x0002d01001007387 */ /* 0x000fe80000100a00 */
[----:B------:R-:W-:Y:S04]  /*35d00*/  STL.64 [R1+0x2d8], R18 ;  /* 0x0002d81201007387 */ /* 0x000fe80000100a00 */
[----:B------:R-:W0:Y:S04]  /*35d10*/  LDSM.16.MT88.4 R16, [R0+UR5+0x9000] ;  /* 0x009000050010783b */ /* 0x000e280008004200 */
[----:B------:R1:W-:Y:S04]  /*35d20*/  STL [R1+0x1784], R5 ;  /* 0x0017840501007387 */ /* 0x0003e80000100800 */
[----:B-1----:R-:W3:Y:S04]  /*35d30*/  LDL.LU.64 R4, [R1+0xa0] ;  /* 0x0000a00001047983 */ /* 0x002ee80000300a00 */
[----:B0-----:R-:W-:Y:S04]  /*35d40*/  STL.64 [R1+0x1768], R18 ;  /* 0x0017681201007387 */ /* 0x001fe80000100a00 */
[----:B------:R0:W-:Y:S04]  /*35d50*/  STL.64 [R1+0x1760], R16 ;  /* 0x0017601001007387 */ /* 0x0001e80000100a00 */
[----:B0-----:R-:W4:Y:S04]  /*35d60*/  LDL.LU R16, [R1+0x2c0] ;  /* 0x0002c00001107983 */ /* 0x001f280000300800 */
[----:B------:R-:W4:Y:S04]  /*35d70*/  LDL.LU R17, [R1+0x2c4] ;  /* 0x0002c40001117983 */ /* 0x000f280000300800 */
[----:B------:R-:W4:Y:S04]  /*35d80*/  LDL.LU R18, [R1+0x2c8] ;  /* 0x0002c80001127983 */ /* 0x000f280000300800 */
[----:B------:R-:W4:Y:S01]  /*35d90*/  LDL.LU R19, [R1+0x2cc] ;  /* 0x0002cc0001137983 */ /* 0x000f220000300800 */
[----:B------:R-:W-:-:S04]  /*35da0*/  LOP3.LUT R2, R2, 0x10, R26, 0x78, !PT ;  /* 0x0000001002027812 */ /* 0x000fc800078e781a */
[----:B------:R-:W-:-:S04]  /*35db0*/  LOP3.LUT R2, R2, 0x400, R27, 0xf8, !PT ;  /* 0x0000040002027812 */ /* 0x000fc800078ef81b */
[----:B------:R-:W-:-:S05]  /*35dc0*/  LOP3.LUT R2, R2, 0x40, RZ, 0x3c, !PT ;  /* 0x0000004002027812 */ /* 0x000fca00078e3cff */
[----:B------:R-:W4:Y:S02]  /*35dd0*/  LDSM.16.MT88.4 R20, [R2+UR5+0x9000] ;  /* 0x009000050214783b */ /* 0x000f240008004200 */
[----:B----4-:R-:W-:-:S15]  /*35de0*/  HMMA.16816.F32 R16, R20, R24, R16 ;  /* 0x000000181410723c */ /* 0x010fde0000001810 */
[----:B------:R-:W-:-:S04]  /*35df0*/  NOP ;  /* 0x0000000000007918 */ /* 0x000fc80000000000 */
[----:B------:R0:W-:Y:S04]  /*35e00*/  STL.64 [R1+0x2c0], R16 ;  /* 0x0002c01001007387 */ /* 0x0001e80000100a00 */
[----:B------:R-:W-:Y:S01]  /*35e10*/  STL.64 [R1+0x2c8], R18 ;  /* 0x0002c81201007387 */ /* 0x000fe20000100a00 */
[----:B0-----:R-:W-:Y:S02]  /*35e20*/  IMAD.MOV.U32 R17, RZ, RZ, R24 ;  /* 0x000000ffff117224 */ /* 0x001fe400078e0018 */
[----:B------:R-:W-:Y:S02]  /*35e30*/  IMAD.MOV.U32 R16, RZ, RZ, R25 ;  /* 0x000000ffff107224 */ /* 0x000fe400078e0019 */
[----:B------:R-:W2:Y:S04]  /*35e40*/  LDL.LU.64 R24, [R1+0x1870] ;  /* 0x0018700001187983 */ /* 0x000ea80000300a00 */
[----:B------:R0:W-:Y:S04]  /*35e50*/  STL [R1+0x1790], R16 ;  /* 0x0017901001007387 */ /* 0x0001e80000100800 */
[----:B------:R1:W-:Y:S04]  /*35e60*/  STL [R1+0x178c], R17 ;  /* 0x00178c1101007387 */ /* 0x0003e80000100800 */
[----:B0-----:R-:W3:Y:S04]  /*35e70*/  LDL.LU R16, [R1+0x2a0] ;  /* 0x0002a00001107983 */ /* 0x001ee80000300800 */
[----:B-1----:R-:W3:Y:S04]  /*35e80*/  LDL.LU R17, [R1+0x2a4] ;  /* 0x0002a40001117983 */ /* 0x002ee80000300800 */
[----:B------:R-:W3:Y:S04]  /*35e90*/  LDL.LU R18, [R1+0x2a8] ;  /* 0x0002a80001127983 */ /* 0x000ee80000300800 */
[----:B------:R-:W3:Y:S01]  /*35ea0*/  LDL.LU R19, [R1+0x2ac] ;  /* 0x0002ac0001137983 */ /* 0x000ee20000300800 */
[----:B--2---:R-:W-:-:S15]  /*35eb0*/  HMMA.16816.F32 R12, R20, R24, R12 ;  /* 0x00000018140c723c */ /* 0x004fde000000180c */
[----:B------:R-:W-:-:S04]  /*35ec0*/  NOP ;  /* 0x0000000000007918 */ /* 0x000fc80000000000 */
[----:B------:R0:W-:Y:S04]  /*35ed0*/  STL.64 [R1+0x2b0], R12 ;  /* 0x0002b00c01007387 */ /* 0x0001e80000100a00 */
[----:B------:R-:W-:Y:S04]  /*35ee0*/  STL.64 [R1+0x2b8], R14 ;  /* 0x0002b80e01007387 */ /* 0x000fe80000100a00 */
[----:B0-----:R-:W2:Y:S04]  /*35ef0*/  LDL.LU.64 R12, [R1+0x1868] ;  /* 0x00186800010c7983 */ /* 0x001ea80000300a00 */
[----:B------:R3:W-:Y:S02]  /*35f00*/  STL.64 [R1+0x1748], R24 ;  /* 0x0017481801007387 */ /* 0x0007e40000100a00 */
[----:B---3--:R-:W-:Y:S01]  /*35f10*/  HMMA.16816.F32 R24, R20, R4, R16 ;  /* 0x000000041418723c */ /* 0x008fe20000001810 */
[----:B------:R-:W-:-:S02]  /*35f20*/  IMAD.MOV.U32 R19, RZ, RZ, R4 ;  /* 0x000000ffff137224 */ /* 0x000fc400078e0004 */
[----:B------:R-:W-:-:S15]  /*35f30*/  IMAD.MOV.U32 R18, RZ, RZ, R5 ;  /* 0x000000ffff127224 */ /* 0x000fde00078e0005 */
[----:B------:R-:W-:Y:S01]  /*35f40*/  NOP ;  /* 0x0000000000007918 */ /* 0x000fe20000000000 */
[----:B------:R0:W-:Y:S04]  /*35f50*/  STL.64 [R1+0x2a0], R24 ;  /* 0x0002a01801007387 */ /* 0x0001e80000100a00 */
[----:B------:R-:W-:Y:S04]  /*35f60*/  STL.64 [R1+0x2a8], R26 ;  /* 0x0002a81a01007387 */ /* 0x000fe80000100a00 */
[----:B------:R-:W-:Y:S04]  /*35f70*/  STL [R1+0x1798], R18 ;  /* 0x0017981201007387 */ /* 0x000fe80000100800 */
[----:B------:R-:W-:Y:S01]  /*35f80*/  STL [R1+0x1794], R19 ;  /* 0x0017941301007387 */ /* 0x000fe20000100800 */
[----:B--2---:R-:W-:Y:S01]  /*35f90*/  HMMA.16816.F32 R4, R20, R12, R8 ;  /* 0x0000000c1404723c */ /* 0x004fe20000001808 */
[----:B0-----:R-:W-:-:S02]  /*35fa0*/  IMAD.MOV.U32 R25, RZ, RZ, R12 ;  /* 0x000000ffff197224 */ /* 0x001fc400078e000c */
[----:B------:R-:W-:-:S15]  /*35fb0*/  IMAD.MOV.U32 R24, RZ, RZ, R13 ;  /* 0x000000ffff187224 */ /* 0x000fde00078e000d */
[----:B------:R-:W-:Y:S01]  /*35fc0*/  NOP ;  /* 0x0000000000007918 */ /* 0x000fe20000000000 */
[----:B------:R-:W-:Y:S04]  /*35fd0*/  STL.64 [R1+0x290], R4 ;  /* 0x0002900401007387 */ /* 0x000fe80000100a00 */
[----:B------:R-:W-:Y:S04]  /*35fe0*/  STL.64 [R1+0x298], R6 ;  /* 0x0002980601007387 */ /* 0x000fe80000100a00 */
[----:B------:R-:W2:Y:S04]  /*35ff0*/  LDL.LU.64 R12, [R1] ;  /* 0x00000000010c7983 */ /* 0x000ea80000300a00 */
[----:B--2---:R0:W-:Y:S04]  /*36000*/  STL.64 [R1+0x17d8], R12 ;  /* 0x0017d80c01007387 */ /* 0x0041e80000100a00 */
[----:B------:R-:W2:Y:S04]  /*36010*/  LDL.LU R8, [R1+0x1f0] ;  /* 0x0001f00001087983 */ /* 0x000ea80000300800 */
[----:B------:R-:W2:Y:S04]  /*36020*/  LDL.LU R9, [R1+0x1f4] ;  /* 0x0001f40001097983 */ /* 0x000ea80000300800 */
[----:B------:R-:W3:Y:S04]  /*36030*/  LDL.LU R10, [R1+0x1f8] ;  /* 0x0001f800010a7983 */ /* 0x000ee80000300800 */
[----:B------:R-:W3:Y:S04]  /*36040*/  LDL.LU R11, [R1+0x1fc] ;  /* 0x0001fc00010b7983 */ /* 0x000ee80000300800 */
[----:B0-----:R-:W4:Y:S04]  /*36050*/  LDL.LU.64 R12, [R1+0x10] ;  /* 0x00001000010c7983 */ /* 0x001f280000300a00 */
[----:B----4-:R0:W-:Y:S04]  /*36060*/  STL.64 [R1+0x17f0], R12 ;  /* 0x0017f00c01007387 */ /* 0x0101e80000100a00 */
[----:B0-----:R-:W4:Y:S04]  /*36070*/  LDL.LU.64 R12, [R1+0x20] ;  /* 0x00002000010c7983 */ /* 0x001f280000300a00 */
[----:B----4-:R-:W-:Y:S04]  /*36080*/  STL.64 [R1+0x1808], R12 ;  /* 0x0018080c01007387 */ /* 0x010fe80000100a00 */
        /* <DEDUP_REMOVED lines=16> */
[----:B0-----:R-:W2:Y:S04]  /*36190*/  LDL.LU.64 R4, [R1+0x60] ;  /* 0x0000600001047983 */ /* 0x001ea80000300a00 */
[----:B--2---:R0:W-:Y:S04]  /*361a0*/  STL.64 [R1+0x1848], R4 ;  /* 0x0018480401007387 */ /* 0x0041e80000100a00 */
[----:B0-----:R-:W2:Y:S04]  /*361b0*/  LDL.LU.64 R4, [R1+0x70] ;  /* 0x0000700001047983 */ /* 0x001ea80000300a00 */
[----:B--2---:R0:W-:Y:S04]  /*361c0*/  STL.64 [R1+0x1860], R4 ;  /* 0x0018600401007387 */ /* 0x0041e80000100a00 */
[----:B0-----:R-:W2:Y:S04]  /*361d0*/  LDL.LU.64 R4, [R1+0x80] ;  /* 0x0000800001047983 */ /* 0x001ea80000300a00 */
[----:B------:R-:W-:Y:S04]  /*361e0*/  STL.64 [R1+0x1818], R18 ;  /* 0x0018181201007387 */ /* 0x000fe80000100a00 */
[----:B----4-:R0:W-:Y:S04]  /*361f0*/  STL.64 [R1+0x1810], R16 ;  /* 0x0018101001007387 */ /* 0x0101e80000100a00 */
[----:B0-----:R-:W4:Y:S04]  /*36200*/  LDL.LU.64 R16, [R1+0x40] ;  /* 0x0000400001107983 */ /* 0x001f280000300a00 */
[----:B----4-:R0:W-:Y:S04]  /*36210*/  STL.64 [R1+0x1828], R16 ;  /* 0x0018281001007387 */ /* 0x0101e80000100a00 */
[----:B0-----:R-:W4:Y:S04]  /*36220*/  LDL.LU.64 R16, [R1+0x50] ;  /* 0x0000500001107983 */ /* 0x001f280000300a00 */
[----:B----4-:R0:W-:Y:S04]  /*36230*/  STL.64 [R1+0x1840], R16 ;  /* 0x0018401001007387 */ /* 0x0101e80000100a00 */
[----:B0-----:R-:W4:Y:S04]  /*36240*/  LDL.LU R16, [R1+0x260] ;  /* 0x0002600001107983 */ /* 0x001f280000300800 */
[----:B------:R-:W4:Y:S04]  /*36250*/  LDL.LU R17, [R1+0x264] ;  /* 0x0002640001117983 */ /* 0x000f280000300800 */
[----:B------:R-:W2:Y:S04]  /*36260*/  LDL.LU R18, [R1+0x268] ;  /* 0x0002680001127983 */ /* 0x000ea80000300800 */
[----:B------:R-:W2:Y:S04]  /*36270*/  LDL.LU R19, [R1+0x26c] ;  /* 0x00026c0001137983 */ /* 0x000ea80000300800 */
[----:B--2---:R-:W-:Y:S04]  /*36280*/  STL.64 [R1+0x1858], R18 ;  /* 0x0018581201007387 */ /* 0x004fe80000100a00 */
[----:B----4-:R0:W-:Y:S04]  /*36290*/  STL.64 [R1+0x1850], R16 ;  /* 0x0018501001007387 */ /* 0x0101e80000100a00 */
[----:B0-----:R-:W2:Y:S04]  /*362a0*/  LDL.LU R16, [R1+0x270] ;  /* 0x0002700001107983 */ /* 0x001ea80000300800 */
[----:B------:R-:W2:Y:S04]  /*362b0*/  LDL.LU R17, [R1+0x274] ;  /* 0x0002740001117983 */ /* 0x000ea80000300800 */
[----:B------:R-:W2:Y:S04]  /*362c0*/  LDL.LU R18, [R1+0x278] ;  /* 0x0002780001127983 */ /* 0x000ea80000300800 */
[----:B------:R-:W2:Y:S04]  /*362d0*/  LDL.LU R19, [R1+0x27c] ;  /* 0x00027c0001137983 */ /* 0x000ea80000300800 */
[----:B------:R-:W4:Y:S04]  /*362e0*/  LDL.LU.64 R12, [R1+0x30] ;  /* 0x00003000010c7983 */ /* 0x000f280000300a00 */
[----:B----4-:R0:W-:Y:S04]  /*362f0*/  STL.64 [R1+0x1820], R12 ;  /* 0x0018200c01007387 */ /* 0x0101e80000100a00 */
[----:B0-----:R-:W4:Y:S04]  /*36300*/  LDL.LU R12, [R1+0x240] ;  /* 0x00024000010c7983 */ /* 0x001f280000300800 */
[----:B------:R-:W4:Y:S04]  /*36310*/  LDL.LU R13, [R1+0x244] ;  /* 0x00024400010d7983 */ /* 0x000f280000300800 */
[----:B------:R-:W4:Y:S04]  /*36320*/  LDL.LU R14, [R1+0x248] ;  /* 0x00024800010e7983 */ /* 0x000f280000300800 */
[----:B------:R-:W4:Y:S04]  /*36330*/  LDL.LU R15, [R1+0x24c] ;  /* 0x00024c00010f7983 */ /* 0x000f280000300800 */
[----:B---3--:R-:W-:Y:S04]  /*36340*/  STL.64 [R1+0x17e8], R10 ;  /* 0x0017e80a01007387 */ /* 0x008fe80000100a00 */
[----:B------:R0:W-:Y:S04]  /*36350*/  STL.64 [R1+0x17e0], R8 ;  /* 0x0017e00801007387 */ /* 0x0001e80000100a00 */
[----:B0-----:R-:W3:Y:S04]  /*36360*/  LDL.LU R8, [R1+0x210] ;  /* 0x0002100001087983 */ /* 0x001ee80000300800 */
[----:B------:R-:W3:Y:S04]  /*36370*/  LDL.LU R9, [R1+0x214] ;  /* 0x0002140001097983 */ /* 0x000ee80000300800 */
[----:B------:R-:W2:Y:S04]  /*36380*/  LDL.LU R10, [R1+0x218] ;  /* 0x00021800010a7983 */ /* 0x000ea80000300800 */
[----:B------:R-:W2:Y:S04]  /*36390*/  LDL.LU R11, [R1+0x21c] ;  /* 0x00021c00010b7983 */ /* 0x000ea80000300800 */
[----:B--2---:R-:W-:Y:S04]  /*363a0*/  STL.64 [R1+0x1800], R10 ;  /* 0x0018000a01007387 */ /* 0x004fe80000100a00 */
[----:B---3--:R0:W-:Y:S04]  /*363b0*/  STL.64 [R1+0x17f8], R8 ;  /* 0x0017f80801007387 */ /* 0x0081e80000100a00 */
[----:B0-----:R-:W2:Y:S04]  /*363c0*/  LDL.LU R8, [R1+0x220] ;  /* 0x0002200001087983 */ /* 0x001ea80000300800 */
[----:B------:R-:W2:Y:S04]  /*363d0*/  LDL.LU R9, [R1+0x224] ;  /* 0x0002240001097983 */ /* 0x000ea80000300800 */
[----:B------:R-:W2:Y:S04]  /*363e0*/  LDL.LU R10, [R1+0x228] ;  /* 0x00022800010a7983 */ /* 0x000ea80000300800 */
[----:B------:R-:W2:Y:S04]  /*363f0*/  LDL.LU R11, [R1+0x22c] ;  /* 0x00022c00010b7983 */ /* 0x000ea80000300800 */
[----:B------:R0:W-:Y:S04]  /*36400*/  STL [R1+0x17a0], R24 ;  /* 0x0017a01801007387 */ /* 0x0001e80000100800 */
[----:B------:R1:W-:Y:S04]  /*36410*/  STL [R1+0x179c], R25 ;  /* 0x00179c1901007387 */ /* 0x0003e80000100800 */
[----:B0-----:R-:W3:Y:S04]  /*36420*/  LDL.LU R24, [R1+0x280] ;  /* 0x0002800001187983 */ /* 0x001ee80000300800 */
[----:B-1----:R-:W3:Y:S04]  /*36430*/  LDL.LU R25, [R1+0x284] ;  /* 0x0002840001197983 */ /* 0x002ee80000300800 */
[----:B------:R-:W3:Y:S04]  /*36440*/  LDL.LU R26, [R1+0x288] ;  /* 0x00028800011a7983 */ /* 0x000ee80000300800 */
[----:B------:R-:W3:Y:S02]  /*36450*/  LDL.LU R27, [R1+0x28c] ;  /* 0x00028c00011b7983 */ /* 0x000ee40000300800 */
[----:B---3--:R-:W-:-:S15]  /*36460*/  HMMA.16816.F32 R24, R20, R4, R24 ;  /* 0x000000041418723c */ /* 0x008fde0000001818 */
[----:B------:R-:W-:-:S04]  /*36470*/  NOP ;  /* 0x0000000000007918 */ /* 0x000fc80000000000 */
[----:B------:R-:W-:Y:S04]  /*36480*/  STL.64 [R1+0x280], R24 ;  /* 0x0002801801007387 */ /* 0x000fe80000100a00 */
[----:B------:R0:W-:Y:S02]  /*36490*/  STL.64 [R1+0x288], R26 ;  /* 0x0002881a01007387 */ /* 0x0001e40000100a00 */
[----:B0-----:R-:W-:Y:S02]  /*364a0*/  IMAD.MOV.U32 R27, RZ, RZ, R4 ;  /* 0x000000ffff1b7224 */ /* 0x001fe400078e0004 */
[----:B------:R-:W-:Y:S02]  /*364b0*/  IMAD.MOV.U32 R26, RZ, RZ, R5 ;  /* 0x000000ffff1a7224 */ /* 0x000fe400078e0005 */
        /* <DEDUP_REMOVED lines=15> */
[----:B------:R0:W-:Y:S04]  /*365b0*/  STL.64 [R1+0x260], R16 ;  /* 0x0002601001007387 */ /* 0x0001e80000100a00 */
[----:B------:R-:W-:Y:S04]  /*365c0*/  STL.64 [R1+0x268], R18 ;  /* 0x0002681201007387 */ /* 0x000fe80000100a00 */
[----:B0-----:R-:W3:Y:S04]  /*365d0*/  LDL.LU.64 R16, [R1+0x1840] ;  /* 0x0018400001107983 */ /* 0x001ee80000300a00 */
[----:B------:R-:W3:Y:S04]  /*365e0*/  LDL.LU.64 R6, [R1+0x1838] ;  /* 0x0018380001067983 */ /* 0x000ee80000300a00 */
[----:B------:R-:W3:Y:S02]  /*365f0*/  LDL.LU.64 R4, [R1+0x1830] ;  /* 0x0018300001047983 */ /* 0x000ee40000300a00 */
[----:B---3--:R-:W-:-:S15]  /*36600*/  HMMA.16816.F32 R4, R20, R16, R4 ;  /* 0x000000101404723c */ /* 0x008fde0000001804 */
[----:B------:R-:W-:-:S04]  /*36610*/  NOP ;  /* 0x0000000000007918 */ /* 0x000fc80000000000 */
[----:B------:R-:W-:Y:S04]  /*36620*/  STL.64 [R1+0x250], R4 ;  /* 0x0002500401007387 */ /* 0x000fe80000100a00 */
[----:B------:R0:W-:Y:S02]  /*36630*/  STL.64 [R1+0x258], R6 ;  /* 0x0002580601007387 */ /* 0x0001e40000100a00 */
[----:B0-----:R-:W-:Y:S02]  /*36640*/  IMAD.MOV.U32 R7, RZ, RZ, R16 ;  /* 0x000000ffff077224 */ /* 0x001fe400078e0010 */
[----:B------:R-:W-:Y:S02]  /*36650*/  IMAD.MOV.U32 R6, RZ, RZ, R17 ;  /* 0x000000ffff067224 */ /* 0x000fe400078e0011 */
[----:B------:R-:W4:Y:S02]  /*36660*/  LDL.LU.64 R16, [R1+0x1828] ;  /* 0x0018280001107983 */ /* 0x000f240000300a00 */
[----:B----4-:R-:W-:Y:S01]  /*36670*/  HMMA.16816.F32 R12, R20, R16, R12 ;  /* 0x00000010140c723c */ /* 0x010fe2000000180c */
        /* <DEDUP_REMOVED lines=112> */
[----:B------:R-:W-:Y:S04]  /*36d80*/  STL.64 [R1+0x16d8], R12 ;  /* 0x0016d80c01007387 */ /* 0x000fe80000100a00 */
[----:B------:R-:W-:Y:S04]  /*36d90*/  STL.64 [R1+0x1678], R10 ;  /* 0x0016780a01007387 */ /* 0x000fe80000100a00 */
        /* <DEDUP_REMOVED lines=17> */
[----:B------:R-:W-:-:S05]  /*36eb0*/  IMAD.MOV.U32 R13, RZ, RZ, R26 ;  /* 0x000000ffff0d7224 */ /* 0x000fca00078e001a */
        /* <DEDUP_REMOVED lines=8> */
[----:B----4-:R-:W-:-:S05]  /*36f40*/  IMAD.MOV.U32 R13, RZ, RZ, R24 ;  /* 0x000000ffff0d7224 */ /* 0x010fca00078e0018 */
[----:B------:R0:W-:Y:S02]  /*36f50*/  STL.64 [R1+0x1720], R12 ;  /* 0x0017200c01007387 */ /* 0x0001e40000100a00 */
[----:B0-----:R-:W-:Y:S02]  /*36f60*/  IMAD.MOV.U32 R12, RZ, RZ, R19 ;  /* 0x000000ffff0c7224 */ /* 0x001fe400078e0013 */
[----:B------:R-:W-:Y:S01]  /*36f70*/  IMAD.MOV.U32 R13, RZ, RZ, R18 ;  /* 0x000000ffff0d7224 */ /* 0x000fe200078e0012 */
[----:B---3--:R-:W-:Y:S04]  /*36f80*/  STL.64 [R1+0x16d0], R10 ;  /* 0x0016d00a01007387 */ /* 0x008fe80000100a00 */
[----:B--2---:R0:W-:Y:S04]  /*36f90*/  STL.64 [R1+0x16c8], R8 ;  /* 0x0016c80801007387 */ /* 0x0041e80000100a00 */
[----:B0-----:R-:W2:Y:S04]  /*36fa0*/  LDL.LU R8, [R1+0x160] ;  /* 0x0001600001087983 */ /* 0x001ea80000300800 */
[----:B------:R-:W2:Y:S04]  /*36fb0*/  LDL.LU R9, [R1+0x164] ;  /* 0x0001640001097983 */ /* 0x000ea80000300800 */
[----:B------:R-:W3:Y:S04]  /*36fc0*/  LDL.LU R10, [R1+0x168] ;  /* 0x00016800010a7983 */ /* 0x000ee80000300800 */
[----:B------:R-:W3:Y:S04]  /*36fd0*/  LDL.LU R11, [R1+0x16c] ;  /* 0x00016c00010b7983 */ /* 0x000ee80000300800 */
[----:B------:R0:W-:Y:S04]  /*36fe0*/  STL.64 [R1+0x1740], R12 ;  /* 0x0017400c01007387 */ /* 0x0001e80000100a00 */
[----:B0-----:R-:W4:Y:S04]  /*36ff0*/  LDL.LU R12, [R1+0x1b0] ;  /* 0x0001b000010c7983 */ /* 0x001f280000300800 */
[----:B------:R-:W4:Y:S04]  /*37000*/  LDL.LU R13, [R1+0x1b4] ;  /* 0x0001b400010d7983 */ /* 0x000f280000300800 */
[----:B------:R-:W2:Y:S04]  /*37010*/  LDL.LU R14, [R1+0x1b8] ;  /* 0x0001b800010e7983 */ /* 0x000ea80000300800 */
[----:B------:R-:W2:Y:S01]  /*37020*/  LDL.LU R15, [R1+0x1bc] ;  /* 0x0001bc00010f7983 */ /* 0x000ea20000300800 */
[----:B------:R-:W-:-:S02]  /*37030*/  IMAD.MOV.U32 R25, RZ, RZ, R16 ;  /* 0x000000ffff197224 */ /* 0x000fc400078e0010 */
[----:B------:R-:W-:Y:S01]  /*37040*/  IMAD.MOV.U32 R24, RZ, RZ, R17 ;  /* 0x000000ffff187224 */ /* 0x000fe200078e0011 */
[----:B------:R-:W3:Y:S04]  /*37050*/  LDL.LU R16, [R1+0x1d0] ;  /* 0x0001d00001107983 */ /* 0x000ee80000300800 */
[----:B------:R-:W3:Y:S04]  /*37060*/  LDL.LU R17, [R1+0x1d4] ;  /* 0x0001d40001117983 */ /* 0x000ee80000300800 */
[----:B------:R-:W3:Y:S04]  /*37070*/  LDL.LU R18, [R1+0x1d8] ;  /* 0x0001d80001127983 */ /* 0x000ee80000300800 */
[----:B------:R-:W3:Y:S04]  /*37080*/  LDL.LU R19, [R1+0x1dc] ;  /* 0x0001dc0001137983 */ /* 0x000ee80000300800 */
[----:B--2---:R-:W-:Y:S04]  /*37090*/  STL.64 [R1+0x1758], R14 ;  /* 0x0017580e01007387 */ /* 0x004fe80000100a00 */
[----:B----4-:R0:W-:Y:S04]  /*370a0*/  STL.64 [R1+0x1750], R12 ;  /* 0x0017500c01007387 */ /* 0x0101e80000100a00 */
[----:B0-----:R-:W2:Y:S04]  /*370b0*/  LDL.LU R12, [R1+0x1c0] ;  /* 0x0001c000010c7983 */ /* 0x001ea80000300800 */
[----:B------:R-:W2:Y:S04]  /*370c0*/  LDL.LU R13, [R1+0x1c4] ;  /* 0x0001c400010d7983 */ /* 0x000ea80000300800 */
[----:B------:R-:W2:Y:S04]  /*370d0*/  LDL.LU R14, [R1+0x1c8] ;  /* 0x0001c800010e7983 */ /* 0x000ea80000300800 */
[----:B------:R-:W2:Y:S04]  /*370e0*/  LDL.LU R15, [R1+0x1cc] ;  /* 0x0001cc00010f7983 */ /* 0x000ea80000300800 */
[----:B---3--:R-:W-:Y:S04]  /*370f0*/  STL.64 [R1+0x16e8], R10 ;  /* 0x0016e80a01007387 */ /* 0x008fe80000100a00 */
[----:B------:R0:W-:Y:S04]  /*37100*/  STL.64 [R1+0x16e0], R8 ;  /* 0x0016e00801007387 */ /* 0x0001e80000100a00 */
        /* <DEDUP_REMOVED lines=16> */
[----:B------:R-:W-:Y:S03]  /*37210*/  HMMA.16816.F32 R20, R20, R4, R16 ;  /* 0x000000041414723c */ /* 0x000fe60000001810 */
[----:B----4-:R-:W-:Y:S04]  /*37220*/  STL.64 [R1+0x1730], R10 ;  /* 0x0017300a01007387 */ /* 0x010fe80000100a00 */
[----:B---3--:R0:W-:Y:S04]  /*37230*/  STL.64 [R1+0x1728], R8 ;  /* 0x0017280801007387 */ /* 0x0081e80000100a00 */
[----:B0-----:R-:W3:Y:S04]  /*37240*/  LDL.LU R8, [R1+0x1a0] ;  /* 0x0001a00001087983 */ /* 0x001ee80000300800 */
[----:B------:R-:W3:Y:S04]  /*37250*/  LDL.LU R9, [R1+0x1a4] ;  /* 0x0001a40001097983 */ /* 0x000ee80000300800 */
[----:B------:R-:W3:Y:S04]  /*37260*/  LDL.LU R10, [R1+0x1a8] ;  /* 0x0001a800010a7983 */ /* 0x000ee80000300800 */
[----:B------:R-:W3:Y:S04]  /*37270*/  LDL.LU R11, [R1+0x1ac] ;  /* 0x0001ac00010b7983 */ /* 0x000ee80000300800 */
[----:B------:R-:W2:Y:S04]  /*37280*/  LDL.LU.64 R18, [R1+0x1768] ;  /* 0x0017680001127983 */ /* 0x000ea80000300a00 */
[----:B------:R-:W2:Y:S04]  /*37290*/  LDL.LU.64 R16, [R1+0x1760] ;  /* 0x0017600001107983 */ /* 0x000ea80000300a00 */
[----:B------:R0:W-:Y:S04]  /*372a0*/  STL.64 [R1+0x1d0], R20 ;  /* 0x0001d01401007387 */ /* 0x0001e80000100a00 */
[----:B------:R1:W-:Y:S04]  /*372b0*/  STL.64 [R1+0x1d8], R22 ;  /* 0x0001d81601007387 */ /* 0x0003e80000100a00 */
[----:B0-----:R-:W4:Y:S04]  /*372c0*/  LDL.LU R20, [R1+0xe0] ;  /* 0x0000e00001147983 */ /* 0x001f280000300800 */
[----:B------:R-:W4:Y:S04]  /*372d0*/  LDL.LU R21, [R1+0xe4] ;  /* 0x0000e40001157983 */ /* 0x000f280000300800 */
[----:B-1----:R-:W4:Y:S04]  /*372e0*/  LDL.LU R22, [R1+0xe8] ;  /* 0x0000e80001167983 */ /* 0x002f280000300800 */
[----:B------:R-:W4:Y:S01]  /*372f0*/  LDL.LU R23, [R1+0xec] ;  /* 0x0000ec0001177983 */ /* 0x000f220000300800 */
[----:B--2---:R-:W-:Y:S03]  /*37300*/  HMMA.16816.F32 R24, R16, R24, R12 ;  /* 0x000000181018723c */ /* 0x004fe6000000180c */
[----:B------:R-:W2:Y:S04]  /*37310*/  LDL.LU.64 R14, [R1+0x1758] ;  /* 0x00175800010e7983 */ /* 0x000ea80000300a00 */
[----:B------:R-:W2:-:S12]  /*37320*/  LDL.LU.64 R12, [R1+0x1750] ;  /* 0x00175000010c7983 */ /* 0x000e980000300a00 */
[----:B------:R0:W-:Y:S04]  /*37330*/  STL.64 [R1+0x1c0], R24 ;  /* 0x0001c01801007387 */ /* 0x0001e80000100a00 */
[----:B------:R2:W-:Y:S04]  /*37340*/  STL.64 [R1+0x1c8], R26 ;  /* 0x0001c81a01007387 */ /* 0x0005e80000100a00 */
[----:B0-----:R-:W2:Y:S02]  /*37350*/  LDL.LU.64 R24, [R1+0x1748] ;  /* 0x0017480001187983 */ /* 0x001ea40000300a00 */
[----:B--2---:R-:W-:Y:S02]  /*37360*/  HMMA.16816.F32 R24, R16, R24, R12 ;  /* 0x000000181018723c */ /* 0x004fe4000000180c */
[----:B------:R-:W3:-:S15]  /*37370*/  LDL.LU.64 R12, [R1+0x1740] ;  /* 0x00174000010c7983 */ /* 0x000ede0000300a00 */
[----:B------:R-:W-:Y:S02]  /*37380*/  NOP ;  /* 0x0000000000007918 */ /* 0x000fe40000000000 */
[----:B------:R-:W-:Y:S04]  /*37390*/  STL.64 [R1+0x1b0], R24 ;  /* 0x0001b01801007387 */ /* 0x000fe80000100a00 */
[----:B------:R0:W-:Y:S04]  /*373a0*/  STL.64 [R1+0x1b8], R26 ;  /* 0x0001b81a01007387 */ /* 0x0001e80000100a00 */
[----:B0-----:R-:W2:Y:S01]  /*373b0*/  LDL.LU R27, [R1+0x1738] ;  /* 0x00173800011b7983 */ /* 0x001ea20000300800 */
[C---:B---3--:R-:W-:Y:S03]  /*373c0*/  HMMA.16816.F32 R12, R16.reuse, R12, R8 ;  /* 0x0000000c100c723c */ /* 0x048fe60000001808 */
[----:B--2---:R-:W0:Y:S04]  /*373d0*/  LDSM.16.MT88.4 R24, [R27+UR5+0x9800] ;  /* 0x009800051b18783b */ /* 0x004e280008004200 */
[----:B0-----:R-:W-:Y:S04]  /*373e0*/  STL.64 [R1+0x1618], R26 ;  /* 0x0016181a01007387 */ /* 0x001fe80000100a00 */
        /* <DEDUP_REMOVED lines=31> */
[----:B------:R-:W-:-:S02]  /*375e0*/  IMAD.MOV.U32 R24, RZ, RZ, R7 ;  /* 0x000000ffff187224 */ /* 0x000fc400078e0007 */
[----:B------:R-:W-:-:S07]  /*375f0*/  IMAD.MOV.U32 R25, RZ, RZ, R6 ;  /* 0x000000ffff197224 */ /* 0x000fce00078e0006 */
[----:B---3--:R-:W-:Y:S01]  /*37600*/  HMMA.16816.F32 R24, R16, R24, R12 ;  /* 0x000000181018723c */ /* 0x008fe2000000180c */
[----:B------:R-:W2:-:S15]  /*37610*/  LDL.LU.64 R12, [R1+0x16b0] ;  /* 0x0016b000010c7983 */ /* 0x000e9e0000300a00 */
[----:B------:R-:W-:-:S03]  /*37620*/  NOP ;  /* 0x0000000000007918 */ /* 0x000fc60000000000 */
[----:B------:R0:W-:Y:S04]  /*37630*/  STL.64 [R1+0x150], R24 ;  /* 0x0001501801007387 */ /* 0x0001e80000100a00 */
[----:B------:R-:W-:Y:S04]  /*37640*/  STL.64 [R1+0x158], R26 ;  /* 0x0001581a01007387 */ /* 0x000fe80000100a00 */
[----:B0-----:R-:W3:Y:S04]  /*37650*/  LDL.LU R24, [R1+0xd0] ;  /* 0x0000d00001187983 */ /* 0x001ee80000300800 */
[----:B------:R-:W3:Y:S01]  /*37660*/  LDL.LU R25, [R1+0xd4] ;  /* 0x0000d40001197983 */ /* 0x000ee20000300800 */
        /* <DEDUP_REMOVED lines=29> */
[----:B0-----:R-:W2:Y:S04]  /*37840*/  LDL.LU.64 R14, [R1+0x1638] ;  /* 0x00163800010e7983 */ /* 0x001ea80000300a00 */
[----:B------:R-:W2:Y:S01]  /*37850*/  LDL.LU.64 R12, [R1+0x1630] ;  /* 0x00163000010c7983 */ /* 0x000ea20000300a00 */
[----:B------:R-:W-:-:S02]  /*37860*/  IMAD.MOV.U32 R26, RZ, RZ, R2 ;  /* 0x000000ffff1a7224 */ /* 0x000fc400078e0002 */
[----:B------:R-:W-:Y:S01]  /*37870*/  IMAD.MOV.U32 R27, RZ, RZ, R0 ;  /* 0x000000ffff1b7224 */ /* 0x000fe200078e0000 */
[----:B--2---:R-:W-:-:S15]  /*37880*/  HMMA.16816.F32 R8, R16, R12, R8 ;  /* 0x0000000c1008723c */ /* 0x004fde0000001808 */
[----:B------:R-:W-:-:S04]  /*37890*/  NOP ;  /* 0x0000000000007918 */ /* 0x000fc80000000000 */
[----:B------:R-:W-:Y:S01]  /*378a0*/  IMAD.MOV.U32 R0, RZ, RZ, R10 ;  /* 0x000000ffff007224 */ /* 0x000fe200078e000a */
[----:B------:R0:W-:Y:S01]  /*378b0*/  STL.64 [R1+0xf0], R8 ;  /* 0x0000f00801007387 */ /* 0x0001e20000100a00 */
[----:B------:R-:W-:-:S03]  /*378c0*/  IMAD.MOV.U32 R2, RZ, RZ, R11 ;  /* 0x000000ffff027224 */ /* 0x000fc600078e000b */
[----:B------:R-:W2:Y:S04]  /*378d0*/  LDL.LU.64 R10, [R1+0x1628] ;  /* 0x00162800010a7983 */ /* 0x000ea80000300a00 */
[----:B0-----:R-:W4:Y:S04]  /*378e0*/  LDL.LU.64 R8, [R1+0x1620] ;  /* 0x0016200001087983 */ /* 0x001f280000300a00 */
[----:B------:R4:W-:Y:S04]  /*378f0*/  STL.64 [R1+0x15b8], R14 ;  /* 0x0015b80e01007387 */ /* 0x0009e80000100a00 */
[----:B------:R-:W-:Y:S04]  /*37900*/  STL [R1+0x1190], R2 ;  /* 0x0011900201007387 */ /* 0x000fe80000100800 */
[----:B------:R-:W-:Y:S01]  /*37910*/  STL [R1+0x118c], R0 ;  /* 0x00118c0001007387 */ /* 0x000fe20000100800 */
[----:B----4-:R-:W-:-:S15]  /*37920*/  HMMA.16816.F32 R12, R16, R8, R20 ;  /* 0x00000008100c723c */ /* 0x010fde0000001814 */
[----:B------:R-:W-:-:S04]  /*37930*/  NOP ;  /* 0x0000000000007918 */ /* 0x000fc80000000000 */
[----:B------:R-:W-:Y:S04]  /*37940*/  STL.64 [R1+0xe0], R12 ;  /* 0x0000e00c01007387 */ /* 0x000fe80000100a00 */
[----:B------:R-:W-:Y:S04]  /*37950*/  STL.64 [R1+0xe8], R14 ;  /* 0x0000e80e01007387 */ /* 0x000fe80000100a00 */
[----:B--2---:R0:W-:Y:S04]  /*37960*/  STL.64 [R1+0x15f8], R10 ;  /* 0x0015f80a01007387 */ /* 0x0041e80000100a00 */
[----:B------:R-:W2:Y:S04]  /*37970*/  LDL.LU R8, [R1+0x350] ;  /* 0x0003500001087983 */ /* 0x000ea80000300800 */
[----:B------:R-:W2:Y:S04]  /*37980*/  LDL.LU R9, [R1+0x354] ;  /* 0x0003540001097983 */ /* 0x000ea80000300800 */
[----:B0-----:R-:W2:Y:S04]  /*37990*/  LDL.LU R10, [R1+0x358] ;  /* 0x00035800010a7983 */ /* 0x001ea80000300800 */
[----:B------:R-:W2:Y:S04]  /*379a0*/  LDL.LU R11, [R1+0x35c] ;  /* 0x00035c00010b7983 */ /* 0x000ea80000300800 */
[----:B------:R-:W4:Y:S01]  /*379b0*/  LDL.64 R14, [R1+0x88] ;  /* 0x00008800010e7983 */ /* 0x000f220000100a00 */
[----:B------:R-:W0:Y:S02]  /*379c0*/  S2R R6, SR_TID.X ;  /* 0x0000000000067919 */ /* 0x000e240000002100 */
[C---:B0-----:R-:W-:Y:S01]  /*379d0*/  LOP3.LUT R7, R6.reuse, 0x7, RZ, 0xc0, !PT ;  /* 0x0000000706077812 */ /* 0x041fe200078ec0ff */
[----:B------:R-:W-:-:S04]  /*379e0*/  IMAD.SHL.U32 R23, R6, 0x2, RZ ;  /* 0x0000000206177824 */ /* 0x000fc800078e00ff */
[----:B------:R-:W-:Y:S02]  /*379f0*/  IMAD R7, R7, 0x90, RZ ;  /* 0x0000009007077824 */ /* 0x000fe400078e02ff */
[----:B------:R-:W-:-:S03]  /*37a00*/  IMAD.SHL.U32 R6, R6, 0x40, RZ ;  /* 0x0000004006067824 */ /* 0x000fc600078e00ff */
[----:B------:R-:W-:Y:S01]  /*37a10*/  LOP3.LUT R7, R7, 0x10, R23, 0x78, !PT ;  /* 0x0000001007077812 */ /* 0x000fe200078e7817 */
[----:B----4-:R0:W-:Y:S04]  /*37a20*/  STL.64 [R1+0x15f0], R14 ;  /* 0x0015f00e01007387 */ /* 0x0101e80000100a00 */
[----:B------:R-:W4:Y:S04]  /*37a30*/  LDL.LU R12, [R1+0x330] ;  /* 0x00033000010c7983 */ /* 0x000f280000300800 */
[----:B------:R-:W4:Y:S04]  /*37a40*/  LDL.LU R13, [R1+0x334] ;  /* 0x00033400010d7983 */ /* 0x000f280000300800 */
[----:B0-----:R-:W2:Y:S04]  /*37a50*/  LDL.LU R14, [R1+0x338] ;  /* 0x00033800010e7983 */ /* 0x001ea80000300800 */
[----:B------:R-:W2:Y:S01]  /*37a60*/  LDL.LU R15, [R1+0x33c] ;  /* 0x00033c00010f7983 */ /* 0x000ea20000300800 */
[----:B------:R-:W-:-:S04]  /*37a70*/  LOP3.LUT R7, R7, 0x400, R6, 0xf8, !PT ;  /* 0x0000040007077812 */ /* 0x000fc800078ef806 */
[----:B------:R-:W-:-:S05]  /*37a80*/  LOP3.LUT R7, R7, 0x20, RZ, 0x3c, !PT ;  /* 0x0000002007077812 */ /* 0x000fca00078e3cff */
[----:B------:R3:W0:Y:S02]  /*37a90*/  LDSM.16.MT88.4 R20, [R7+UR5+0x9800] ;  /* 0x009800050714783b */ /* 0x0006240008004200 */
[----:B---3--:R-:W-:-:S15]  /*37aa0*/  HMMA.16816.F32 R4, R16, R4, R24 ;  /* 0x000000041004723c */ /* 0x008fde0000001818 */
[----:B------:R-:W-:-:S04]  /*37ab0*/  NOP ;  /* 0x0000000000007918 */ /* 0x000fc80000000000 */
[----:B------:R-:W-:Y:S02]  /*37ac0*/  IMAD.MOV.U32 R2, RZ, RZ, R6 ;  /* 0x000000ffff027224 */ /* 0x000fe400078e0006 */
[----:B------:R-:W-:Y:S01]  /*37ad0*/  IMAD.MOV.U32 R0, RZ, RZ, R7 ;  /* 0x000000ffff007224 */ /* 0x000fe200078e0007 */
[----:B--2---:R1:W-:Y:S04]  /*37ae0*/  STL.64 [R1+0x1608], R14 ;  /* 0x0016080e01007387 */ /* 0x0043e80000100a00 */
[----:B----4-:R-:W-:Y:S04]  /*37af0*/  STL.64 [R1+0x1600], R12 ;  /* 0x0016000c01007387 */ /* 0x010fe80000100a00 */
[----:B-1----:R-:W2:Y:S04]  /*37b00*/  LDL.64 R14, [R1+0xc8] ;  /* 0x0000c800010e7983 */ /* 0x002ea80000100a00 */
[----:B0-----:R0:W-:Y:S04]  /*37b10*/  STL.64 [R1+0x1518], R22 ;  /* 0x0015181601007387 */ /* 0x0011e80000100a00 */
[----:B------:R-:W-:Y:S04]  /*37b20*/  STL.64 [R1+0x1510], R20 ;  /* 0x0015101401007387 */ /* 0x000fe80000100a00 */
[----:B0-----:R-:W3:Y:S04]  /*37b30*/  LDL.64 R22, [R1+0xb8] ;  /* 0x0000b80001167983 */ /* 0x001ee80000100a00 */
[----:B------:R-:W2:Y:S04]  /*37b40*/  LDL.LU.64 R26, [R1+0x1618] ;  /* 0x00161800011a7983 */ /* 0x000ea80000300a00 */
[----:B------:R-:W2:Y:S04]  /*37b50*/  LDL.LU.64 R24, [R1+0x1610] ;  /* 0x0016100001187983 */ /* 0x000ea80000300a00 */
[----:B------:R0:W-:Y:S04]  /*37b60*/  STL.64 [R1+0xd0], R4 ;  /* 0x0000d00401007387 */ /* 0x0001e80000100a00 */
[----:B0-----:R-:W3:Y:S04]  /*37b70*/  LDL.LU R4, [R1+0x340] ;  /* 0x0003400001047983 */ /* 0x001ee80000300800 */
[----:B------:R-:W3:Y:S04]  /*37b80*/  LDL.LU R5, [R1+0x344] ;  /* 0x0003440001057983 */ /* 0x000ee80000300800 */
[----:B------:R-:W3:Y:S04]  /*37b90*/  LDL.LU R6, [R1+0x348] ;  /* 0x0003480001067983 */ /* 0x000ee80000300800 */
[----:B------:R-:W3:Y:S04]  /*37ba0*/  LDL.LU R7, [R1+0x34c] ;  /* 0x00034c0001077983 */ /* 0x000ee80000300800 */
[----:B------:R-:W4:Y:S04]  /*37bb0*/  LDL.LU R16, [R1+0x310] ;  /* 0x0003100001107983 */ /* 0x000f280000300800 */
[----:B------:R-:W-:Y:S04]  /*37bc0*/  STL [R1+0x12a4], R0 ;  /* 0x0012a40001007387 */ /* 0x000fe80000100800 */
[----:B------:R0:W-:Y:S01]  /*37bd0*/  STL [R1+0x12a0], R2 ;  /* 0x0012a00201007387 */ /* 0x0001e20000100800 */
[----:B------:R-:W-:-:S02]  /*37be0*/  IMAD.MOV.U32 R19, RZ, RZ, R3 ;  /* 0x000000ffff137224 */ /* 0x000fc400078e0003 */
[----:B------:R-:W-:Y:S02]  /*37bf0*/  IMAD.MOV.U32 R17, RZ, RZ, R29 ;  /* 0x000000ffff117224 */ /* 0x000fe400078e001d */
[----:B------:R-:W-:Y:S01]  /*37c00*/  IMAD.MOV.U32 R18, RZ, RZ, R28 ;  /* 0x000000ffff127224 */ /* 0x000fe200078e001c */
[C---:B--2---:R-:W-:Y:S01]  /*37c10*/  HMMA.16816.F32 R8, R24.reuse, R14, R8 ;  /* 0x0000000e1808723c */ /* 0x044fe20000001808 */
[----:B0-----:R-:W-:Y:S02]  /*37c20*/  IMAD.MOV.U32 R2, RZ, RZ, R14 ;  /* 0x000000ffff027224 */ /* 0x001fe400078e000e */
[----:B------:R-:W-:Y:S02]  /*37c30*/  IMAD.MOV.U32 R0, RZ, RZ, R15 ;  /* 0x000000ffff007224 */ /* 0x000fe400078e000f */
[----:B------:R-:W2:Y:S04]  /*37c40*/  LDL.LU.64 R14, [R1+0x1608] ;  /* 0x00160800010e7983 */ /* 0x000ea80000300a00 */
[----:B------:R-:W2:Y:S01]  /*37c50*/  LDL.LU.64 R12, [R1+0x1600] ;  /* 0x00160000010c7983 */ /* 0x000ea20000300a00 */
[----:B---3--:R-:W-:Y:S09]  /*37c60*/  HMMA.16816.F32 R4, R24, R22, R4 ;  /* 0x000000161804723c */ /* 0x008ff20000001804 */
[----:B------:R-:W-:Y:S01]  /*37c70*/  STL.64 [R1+0x350], R8 ;  /* 0x0003500801007387 */ /* 0x000fe20000100a00 */
[----:B------:R-:W-:-:S02]  /*37c80*/  IMAD.MOV.U32 R3, RZ, RZ, R8 ;  /* 0x000000ffff037224 */ /* 0x000fc400078e0008 */
[----:B------:R-:W-:Y:S02]  /*37c90*/  IMAD.MOV.U32 R29, RZ, RZ, R10 ;  /* 0x000000ffff1d7224 */ /* 0x000fe400078e000a */
[----:B------:R-:W-:Y:S01]  /*37ca0*/  IMAD.MOV.U32 R28, RZ, RZ, R9 ;  /* 0x000000ffff1c7224 */ /* 0x000fe200078e0009 */
[----:B------:R0:W-:Y:S04]  /*37cb0*/  STL.64 [R1+0x358], R10 ;  /* 0x0003580a01007387 */ /* 0x0001e80000100a00 */
[----:B0-----:R-:W3:Y:S04]  /*37cc0*/  LDL.LU.64 R10, [R1+0x15f8] ;  /* 0x0015f800010a7983 */ /* 0x001ee80000300a00 */
[----:B------:R-:W-:Y:S04]  /*37cd0*/  STL [R1+0x1548], R0 ;  /* 0x0015480001007387 */ /* 0x000fe80000100800 */
[----:B------:R-:W-:Y:S04]  /*37ce0*/  STL [R1+0x1530], R2 ;  /* 0x0015300201007387 */ /* 0x000fe80000100800 */
[----:B------:R-:W-:Y:S04]  /*37cf0*/  STL [R1+0x1064], R3 ;  /* 0x0010640301007387 */ /* 0x000fe80000100800 */
[----:B------:R-:W-:Y:S04]  /*37d00*/  STL [R1+0x1060], R28 ;  /* 0x0010601c01007387 */ /* 0x000fe80000100800 */
[----:B------:R-:W-:Y:S04]  /*37d10*/  STL [R1+0x105c], R29 ;  /* 0x00105c1d01007387 */ /* 0x000fe80000100800 */
[----:B------:R0:W-:Y:S04]  /*37d20*/  STL.64 [R1+0x340], R4 ;  /* 0x0003400401007387 */ /* 0x0001e80000100a00 */
[----:B------:R1:W-:Y:S01]  /*37d30*/  STL.64 [R1+0x348], R6 ;  /* 0x0003480601007387 */ /* 0x0003e20000100a00 */
[----:B0-----:R-:W-:-:S05]  /*37d40*/  IMAD.MOV.U32 R4, RZ, RZ, R22 ;  /* 0x000000ffff047224 */ /* 0x001fca00078e0016 */
[----:B------:R-:W-:Y:S04]  /*37d50*/  STL [R1+0x154c], R4 ;  /* 0x00154c0401007387 */ /* 0x000fe80000100800 */
[----:B-1----:R-:W2:Y:S02]  /*37d60*/  LDL.64 R6, [R1+0xa8] ;  /* 0x0000a80001067983 */ /* 0x002ea40000100a00 */
[----:B--2---:R-:W-:Y:S01]  /*37d70*/  HMMA.16816.F32 R12, R24, R6, R12 ;  /* 0x00000006180c723c */ /* 0x004fe2000000180c */
[----:B------:R-:W-:Y:S02]  /*37d80*/  IMAD.MOV.U32 R5, RZ, RZ, R7 ;  /* 0x000000ffff057224 */ /* 0x000fe400078e0007 */
[----:B------:R-:W-:-:S15]  /*37d90*/  IMAD.MOV.U32 R20, RZ, RZ, R6 ;  /* 0x000000ffff147224 */ /* 0x000fde00078e0006 */
[----:B------:R-:W-:Y:S01]  /*37da0*/  NOP ;  /* 0x0000000000007918 */ /* 0x000fe20000000000 */
[----:B------:R-:W-:Y:S01]  /*37db0*/  STL.64 [R1+0x330], R12 ;  /* 0x0003300c01007387 */ /* 0x000fe20000100a00 */
[----:B------:R-:W-:Y:S02]  /*37dc0*/  IMAD.MOV.U32 R8, RZ, RZ, R12 ;  /* 0x000000ffff087224 */ /* 0x000fe400078e000c */
[----:B------:R-:W-:Y:S01]  /*37dd0*/  IMAD.MOV.U32 R9, RZ, RZ, R14 ;  /* 0x000000ffff097224 */ /* 0x000fe200078e000e */
[----:B------:R0:W-:Y:S04]  /*37de0*/  STL.64 [R1+0x338], R14 ;  /* 0x0003380e01007387 */ /* 0x0001e80000100a00 */
[----:B0-----:R-:W4:Y:S04]  /*37df0*/  LDL.LU.64 R14, [R1+0x15f0] ;  /* 0x0015f000010e7983 */ /* 0x001f280000300a00 */
[----:B------:R-:W-:Y:S04]  /*37e00*/  STL [R1+0x15e8], R5 ;  /* 0x0015e80501007387 */ /* 0x000fe80000100800 */
[----:B------:R-:W2:Y:S04]  /*37e10*/  LDL.64 R6, [R1+0x98] ;  /* 0x0000980001067983 */ /* 0x000ea80000100a00 */
[----:B------:R0:W-:Y:S04]  /*37e20*/  STL [R1+0x106c], R8 ;  /* 0x00106c0801007387 */ /* 0x0001e80000100800 */
[----:B------:R1:W-:Y:S04]  /*37e30*/  STL [R1+0x1068], R9 ;  /* 0x0010680901007387 */ /* 0x0003e80000100800 */
[----:B---3--:R3:W-:Y:S04]  /*37e40*/  STL.64 [R1+0x1588], R10 ;  /* 0x0015880a01007387 */ /* 0x0087e80000100a00 */
[----:B0-----:R-:W4:Y:S04]  /*37e50*/  LDL.LU R8, [R1+0x320] ;  /* 0x0003200001087983 */ /* 0x001f280000300800 */
[----:B-1----:R-:W4:Y:S04]  /*37e60*/  LDL.LU R9, [R1+0x324] ;  /* 0x0003240001097983 */ /* 0x002f280000300800 */
[----:B---3--:R-:W4:Y:S04]  /*37e70*/  LDL.LU R10, [R1+0x328] ;  /* 0x00032800010a7983 */ /* 0x008f280000300800 */
[----:B------:R-:W4:Y:S01]  /*37e80*/  LDL.LU R11, [R1+0x32c] ;  /* 0x00032c00010b7983 */ /* 0x000f220000300800 */
[----:B------:R-:W-:-:S02]  /*37e90*/  IMAD.MOV.U32 R3, RZ, RZ, R23 ;  /* 0x000000ffff037224 */ /* 0x000fc400078e0017 */
[----:B--2---:R-:W-:Y:S02]  /*37ea0*/  IMAD.MOV.U32 R22, RZ, RZ, R6 ;  /* 0x000000ffff167224 */ /* 0x004fe400078e0006 */
[----:B------:R-:W-:Y:S01]  /*37eb0*/  IMAD.MOV.U32 R21, RZ, RZ, R7 ;  /* 0x000000ffff157224 */ /* 0x000fe200078e0007 */
[C---:B----4-:R-:W-:Y:S08]  /*37ec0*/  HMMA.16816.F32 R8, R24.reuse, R6, R8 ;  /* 0x000000061808723c */ /* 0x050ff00000001808 */
[----:B------:R-:W-:Y:S01]  /*37ed0*/  HMMA.16816.F32 R4, R24, R14, R16 ;  /* 0x0000000e1804723c */ /* 0x000fe20000001810 */
[----:B------:R-:W-:-:S10]  /*37ee0*/  IMAD.MOV.U32 R23, RZ, RZ, R15 ;  /* 0x000000ffff177224 */ /* 0x000fd400078e000f */
[----:B------:R-:W-:Y:S04]  /*37ef0*/  STL.64 [R1+0x320], R8 ;  /* 0x0003200801007387 */ /* 0x000fe80000100a00 */
[----:B------:R-:W-:Y:S04]  /*37f00*/  STL.64 [R1+0x328], R10 ;  /* 0x0003280a01007387 */ /* 0x000fe80000100a00 */
[----:B------:R-:W-:Y:S04]  /*37f10*/  STL.64 [R1+0x310], R4 ;  /* 0x0003100401007387 */ /* 0x000fe80000100a00 */
[----:B------:R-:W-:Y:S04]  /*37f20*/  STL.64 [R1+0x318], R6 ;  /* 0x0003180601007387 */ /* 0x000fe80000100a00 */
[----:B------:R-:W-:Y:S04]  /*37f30*/  STL.64 [R1+0x1540], R22 ;  /* 0x0015401601007387 */ /* 0x000fe80000100a00 */
[----:B------:R0:W-:Y:S04]  /*37f40*/  STL.64 [R1+0x1538], R20 ;  /* 0x0015381401007387 */ /* 0x0001e80000100a00 */
[----:B0-----:R-:W2:Y:S04]  /*37f50*/  LDL.LU R20, [R1+0x450] ;  /* 0x0004500001147983 */ /* 0x001ea80000300800 */
[----:B------:R-:W2:Y:S04]  /*37f60*/  LDL.LU R21, [R1+0x454] ;  /* 0x0004540001157983 */ /* 0x000ea80000300800 */
[----:B------:R-:W3:Y:S04]  /*37f70*/  LDL.LU R22, [R1+0x458] ;  /* 0x0004580001167983 */ /* 0x000ee80000300800 */
[----:B------:R-:W3:Y:S01]  /*37f80*/  LDL.LU R23, [R1+0x45c] ;  /* 0x00045c0001177983 */ /* 0x000ee20000300800 */
[----:B------:R-:W-:-:S03]  /*37f90*/  IMAD.MOV.U32 R28, RZ, RZ, R14 ;  /* 0x000000ffff1c7224 */ /* 0x000fc600078e000e */
        /* <DEDUP_REMOVED lines=18> */
[----:B------:R-:W3:Y:S04]  /*380c0*/  LDL.64 R18, [R1+0x78] ;  /* 0x0000780001127983 */ /* 0x000ee80000100a00 */
[----:B--2---:R-:W-:Y:S04]  /*380d0*/  STL.64 [R1+0x15c8], R14 ;  /* 0x0015c80e01007387 */ /* 0x004fe80000100a00 */
[----:B------:R0:W-:Y:S04]  /*380e0*/  STL.64 [R1+0x15c0], R12 ;  /* 0x0015c00c01007387 */ /* 0x0001e80000100a00 */
[----:B0-----:R-:W2:Y:S04]  /*380f0*/  LDL.LU R12, [R1+0x4c0] ;  /* 0x0004c000010c7983 */ /* 0x001ea80000300800 */
[----:B------:R-:W2:Y:S04]  /*38100*/  LDL.LU R13, [R1+0x4c4] ;  /* 0x0004c400010d7983 */ /* 0x000ea80000300800 */
[----:B------:R-:W2:Y:S04]  /*38110*/  LDL.LU R14, [R1+0x4c8] ;  /* 0x0004c800010e7983 */ /* 0x000ea80000300800 */
[----:B------:R-:W2:Y:S04]  /*38120*/  LDL.LU R15, [R1+0x4cc] ;  /* 0x0004cc00010f7983 */ /* 0x000ea80000300800 */
[----:B--2---:R0:W-:Y:S04]  /*38130*/  STL.64 [R1+0x15d8], R14 ;  /* 0x0015d80e01007387 */ /* 0x0041e80000100a00 */
[----:B------:R-:W-:Y:S04]  /*38140*/  STL.64 [R1+0x15d0], R12 ;  /* 0x0015d00c01007387 */ /* 0x000fe80000100a00 */
[----:B0-----:R-:W2:Y:S04]  /*38150*/  LDL.64 R14, [R1+0x68] ;  /* 0x00006800010e7983 */ /* 0x001ea80000100a00 */
[----:B------:R0:W-:Y:S04]  /*38160*/  STL.64 [R1+0x1598], R10 ;  /* 0x0015980a01007387 */ /* 0x0001e80000100a00 */
[----:B----4-:R-:W-:Y:S04]  /*38170*/  STL.64 [R1+0x1590], R8 ;  /* 0x0015900801007387 */ /* 0x010fe80000100a00 */
[----:B0-----:R-:W4:Y:S04]  /*38180*/  LDL.64 R10, [R1+0x28] ;  /* 0x00002800010a7983 */ /* 0x001f280000100a00 */
[----:B----4-:R0:W-:Y:S04]  /*38190*/  STL.64 [R1+0x15a8], R10 ;  /* 0x0015a80a01007387 */ /* 0x0101e80000100a00 */
[----:B0-----:R-:W4:Y:S04]  /*381a0*/  LDL.64 R10, [R1+0x38] ;  /* 0x00003800010a7983 */ /* 0x001f280000100a00 */
[----:B----4-:R0:W-:Y:S04]  /*381b0*/  STL.64 [R1+0x15b0], R10 ;  /* 0x0015b00a01007387 */ /* 0x0101e80000100a00 */
[----:B0-----:R-:W4:Y:S04]  /*381c0*/  LDL.64 R10, [R1+0x48] ;  /* 0x00004800010a7983 */ /* 0x001f280000100a00 */
[----:B----4-:R0:W-:Y:S04]  /*381d0*/  STL.64 [R1+0x15e0], R10 ;  /* 0x0015e00a01007387 */ /* 0x0101e80000100a00 */
[----:B------:R-:W2:Y:S04]  /*381e0*/  LDL.LU R8, [R1+0x2f0] ;  /* 0x0002f00001087983 */ /* 0x000ea80000300800 */
[----:B------:R-:W2:Y:S04]  /*381f0*/  LDL.LU R9, [R1+0x2f4] ;  /* 0x0002f40001097983 */ /* 0x000ea80000300800 */
[----:B0-----:R-:W2:Y:S04]  /*38200*/  LDL.LU R10, [R1+0x2f8] ;  /* 0x0002f800010a7983 */ /* 0x001ea80000300800 */
[----:B------:R-:W2:Y:S04]  /*38210*/  LDL.LU R11, [R1+0x2fc] ;  /* 0x0002fc00010b7983 */ /* 0x000ea80000300800 */
[----:B---3--:R0:W-:Y:S04]  /*38220*/  STL.64 [R1+0x1568], R22 ;  /* 0x0015681601007387 */ /* 0x0081e80000100a00 */
[----:B------:R-:W-:Y:S04]  /*38230*/  STL.64 [R1+0x1560], R20 ;  /* 0x0015601401007387 */ /* 0x000fe80000100a00 */
[----:B0-----:R-:W3:Y:S01]  /*38240*/  LDL.64 R22, [R1+0x8] ;  /* 0x0000080001167983 */ /* 0x001ee20000100a00 */
[C---:B------:R-:W-:Y:S03]  /*38250*/  HMMA.16816.F32 R4, R24.reuse, R18, R4 ;  /* 0x000000121804723c */ /* 0x040fe60000001804 */
[----:B---3--:R0:W-:Y:S04]  /*38260*/  STL.64 [R1+0x1580], R22 ;  /* 0x0015801601007387 */ /* 0x0081e80000100a00 */
[----:B0-----:R-:W3:Y:S01]  /*38270*/  LDL.64 R22, [R1+0x18] ;  /* 0x0000180001167983 */ /* 0x001ee20000100a00 */
[----:B------:R-:W-:Y:S01]  /*38280*/  IMAD.MOV.U32 R29, RZ, RZ, R19 ;  /* 0x000000ffff1d7224 */ /* 0x000fe200078e0013 */
[----:B--2---:R-:W-:Y:S02]  /*38290*/  HMMA.16816.F32 R8, R24, R14, R8 ;  /* 0x0000000e1808723c */ /* 0x004fe40000001808 */
[----:B---3--:R0:W-:Y:S04]  /*382a0*/  STL.64 [R1+0x15a0], R22 ;  /* 0x0015a01601007387 */ /* 0x0081e80000100a00 */
[----:B------:R-:W2:Y:S04]  /*382b0*/  LDL.LU R20, [R1+0x490] ;  /* 0x0004900001147983 */ /* 0x000ea80000300800 */
[----:B------:R-:W2:Y:S04]  /*382c0*/  LDL.LU R21, [R1+0x494] ;  /* 0x0004940001157983 */ /* 0x000ea80000300800 */
[----:B0-----:R-:W2:Y:S04]  /*382d0*/  LDL.LU R22, [R1+0x498] ;  /* 0x0004980001167983 */ /* 0x001ea80000300800 */
[----:B------:R-:W2:Y:S04]  /*382e0*/  LDL.LU R23, [R1+0x49c] ;  /* 0x00049c0001177983 */ /* 0x000ea80000300800 */
[----:B------:R0:W-:Y:S04]  /*382f0*/  STL.64 [R1+0x300], R4 ;  /* 0x0003000401007387 */ /* 0x0001e80000100a00 */
[----:B------:R1:W-:Y:S04]  /*38300*/  STL.64 [R1+0x308], R6 ;  /* 0x0003080601007387 */ /* 0x0003e80000100a00 */
[----:B0-----:R-:W3:Y:S01]  /*38310*/  LDL.LU R5, [R1+0x15e8] ;  /* 0x0015e80001057983 */ /* 0x001ee20000300800 */
[----:B-1----:R-:W-:-:S02]  /*38320*/  IMAD.MOV.U32 R6, RZ, RZ, R18 ;  /* 0x000000ffff067224 */ /* 0x002fc400078e0012 */
        /* <DEDUP_REMOVED lines=9> */
[----:B------:R-:W-:Y:S01]  /*383c0*/  STL.64 [R1+0x2f0], R8 ;  /* 0x0002f00801007387 */ /* 0x000fe20000100a00 */
[----:B------:R-:W-:-:S03]  /*383d0*/  IMAD.MOV.U32 R7, RZ, RZ, R15 ;  /* 0x000000ffff077224 */ /* 0x000fc600078e000f */
[----:B------:R1:W-:Y:S01]  /*383e0*/  STL.64 [R1+0x2f8], R10 ;  /* 0x0002f80a01007387 */ /* 0x0003e20000100a00 */
[----:B------:R-:W-:-:S03]  /*383f0*/  IMAD.MOV.U32 R2, RZ, RZ, R14 ;  /* 0x000000ffff027224 */ /* 0x000fc600078e000e */
[----:B-1----:R-:W4:Y:S04]  /*38400*/  LDL.LU.64 R10, [R1+0x15e0] ;  /* 0x0015e000010a7983 */ /* 0x002f280000300a00 */
[----:B------:R-:W2:Y:S04]  /*38410*/  LDL.LU.64 R14, [R1+0x15d8] ;  /* 0x0015d800010e7983 */ /* 0x000ea80000300a00 */
[----:B------:R-:W2:Y:S04]  /*38420*/  LDL.LU.64 R12, [R1+0x15d0] ;  /* 0x0015d000010c7983 */ /* 0x000ea80000300a00 */
[----:B------:R-:W-:Y:S04]  /*38430*/  STL.64 [R1+0x1578], R6 ;  /* 0x0015780601007387 */ /* 0x000fe80000100a00 */
[----:B---3--:R1:W-:Y:S04]  /*38440*/  STL [R1+0x1570], R5 ;  /* 0x0015700501007387 */ /* 0x0083e80000100800 */
[----:B------:R-:W3:Y:S04]  /*38450*/  LDL.LU R4, [R1+0x470] ;  /* 0x0004700001047983 */ /* 0x000ee80000300800 */
[----:B-1----:R-:W3:Y:S04]  /*38460*/  LDL.LU R5, [R1+0x474] ;  /* 0x0004740001057983 */ /* 0x002ee80000300800 */
[----:B------:R-:W3:Y:S04]  /*38470*/  LDL.LU R6, [R1+0x478] ;  /* 0x0004780001067983 */ /* 0x000ee80000300800 */
[----:B------:R-:W3:Y:S04]  /*38480*/  LDL.LU R7, [R1+0x47c] ;  /* 0x00047c0001077983 */ /* 0x000ee80000300800 */
[----:B0-----:R0:W-:Y:S04]  /*38490*/  STL.64 [R1+0x13d8], R18 ;  /* 0x0013d81201007387 */ /* 0x0011e80000100a00 */
[----:B------:R-:W-:Y:S04]  /*384a0*/  STL.64 [R1+0x13d0], R16 ;  /* 0x0013d01001007387 */ /* 0x000fe80000100a00 */
[----:B0-----:R-:W2:Y:S04]  /*384b0*/  LDL R18, [R1+0x58] ;  /* 0x0000580001127983 */ /* 0x001ea80000100800 */
[----:B------:R-:W2:Y:S02]  /*384c0*/  LDL R19, [R1+0x5c] ;  /* 0x00005c0001137983 */ /* 0x000ea40000100800 */
[----:B--2---:R-:W-:-:S15]  /*384d0*/  HMMA.16816.F32 R12, R24, R18, R12 ;  /* 0x00000012180c723c */ /* 0x004fde000000180c */
[----:B------:R-:W-:-:S04]  /*384e0*/  NOP ;  /* 0x0000000000007918 */ /* 0x000fc80000000000 */
[----:B------:R-:W-:Y:S04]  /*384f0*/  STL.64 [R1+0x4c0], R12 ;  /* 0x0004c00c01007387 */ /* 0x000fe80000100a00 */
[----:B------:R0:W-:Y:S04]  /*38500*/  STL.64 [R1+0x4c8], R14 ;  /* 0x0004c80e01007387 */ /* 0x0001e80000100a00 */
[----:B0-----:R-:W4:Y:S04]  /*38510*/  LDL.LU.64 R14, [R1+0x15c8] ;  /* 0x0015c800010e7983 */ /* 0x001f280000300a00 */
[----:B------:R-:W4:Y:S04]  /*38520*/  LDL.LU.64 R12, [R1+0x15c0] ;  /* 0x0015c000010c7983 */ /* 0x000f280000300a00 */
[----:B------:R0:W-:Y:S04]  /*38530*/  STL.64 [R1+0x1468], R18 ;  /* 0x0014681201007387 */ /* 0x0001e80000100a00 */
[----:B------:R-:W2:Y:S04]  /*38540*/  LDL.LU R16, [R1+0x4a0] ;  /* 0x0004a00001107983 */ /* 0x000ea80000300800 */
[----:B------:R-:W2:Y:S04]  /*38550*/  LDL.LU R17, [R1+0x4a4] ;  /* 0x0004a40001117983 */ /* 0x000ea80000300800 */
[----:B0-----:R-:W2:Y:S04]  /*38560*/  LDL.LU R18, [R1+0x4a8] ;  /* 0x0004a80001127983 */ /* 0x001ea80000300800 */
[----:B------:R-:W2:Y:S01]  /*38570*/  LDL.LU R19, [R1+0x4ac] ;  /* 0x0004ac0001137983 */ /* 0x000ea20000300800 */
[----:B----4-:R-:W-:-:S15]  /*38580*/  HMMA.16816.F32 R12, R24, R10, R12 ;  /* 0x0000000a180c723c */ /* 0x010fde000000180c */
[----:B------:R-:W-:-:S04]  /*38590*/  NOP ;  /* 0x0000000000007918 */ /* 0x000fc80000000000 */
[----:B------:R0:W-:Y:S04]  /*385a0*/  STL.64 [R1+0x4b0], R12 ;  /* 0x0004b00c01007387 */ /* 0x0001e80000100a00 */
[----:B------:R1:W-:Y:S01]  /*385b0*/  STL.64 [R1+0x4b8], R14 ;  /* 0x0004b80e01007387 */ /* 0x0003e20000100a00 */
[----:B0-----:R-:W-:-:S03]  /*385c0*/  IMAD.MOV.U32 R13, RZ, RZ, R10 ;  /* 0x000000ffff0d7224 */ /* 0x001fc600078e000a */
[----:B-1----:R-:W4:Y:S01]  /*385d0*/  LDL.LU.64 R14, [R1+0x15b8] ;  /* 0x0015b800010e7983 */ /* 0x002f220000300a00 */
[----:B------:R-:W-:-:S03]  /*385e0*/  IMAD.MOV.U32 R12, RZ, RZ, R11 ;  /* 0x000000ffff0c7224 */ /* 0x000fc600078e000b */
[----:B------:R-:W2:Y:S02]  /*385f0*/  LDL.LU.64 R10, [R1+0x15b0] ;  /* 0x0015b000010a7983 */ /* 0x000ea40000300a00 */
[----:B--2---:R-:W-:-:S15]  /*38600*/  HMMA.16816.F32 R16, R24, R10, R16 ;  /* 0x0000000a1810723c */ /* 0x004fde0000001810 */
[----:B------:R-:W-:-:S04]  /*38610*/  NOP ;  /* 0x0000000000007918 */ /* 0x000fc80000000000 */
[----:B------:R0:W-:Y:S04]  /*38620*/  STL.64 [R1+0x4a0], R16 ;  /* 0x0004a01001007387 */ /* 0x0001e80000100a00 */
[----:B------:R1:W-:Y:S01]  /*38630*/  STL.64 [R1+0x4a8], R18 ;  /* 0x0004a81201007387 */ /* 0x0003e20000100a00 */
[----:B0-----:R-:W-:Y:S02]  /*38640*/  IMAD.MOV.U32 R17, RZ, RZ, R10 ;  /* 0x000000ffff117224 */ /* 0x001fe400078e000a */
[----:B------:R-:W-:Y:S02]  /*38650*/  IMAD.MOV.U32 R16, RZ, RZ, R11 ;  /* 0x000000ffff107224 */ /* 0x000fe400078e000b */
[----:B------:R-:W2:Y:S02]  /*38660*/  LDL.LU.64 R10, [R1+0x15a8] ;  /* 0x0015a800010a7983 */ /* 0x000ea40000300a00 */
[----:B--2---:R-:W-:Y:S01]  /*38670*/  HMMA.16816.F32 R20, R24, R10, R20 ;  /* 0x0000000a1814723c */ /* 0x004fe20000001814 */
[----:B-1----:R-:W-:-:S02]  /*38680*/  IMAD.MOV.U32 R19, RZ, RZ, R10 ;  /* 0x000000ffff137224 */ /* 0x002fc400078e000a */
        /* <DEDUP_REMOVED lines=22> */
[----:B------:R-:W2:Y:S04]  /*387f0*/  LDL.LU R5, [R1+0x1570] ;  /* 0x0015700001057983 */ /* 0x000ea80000300800 */
[----:B------:R-:W4:Y:S04]  /*38800*/  LDL.LU.64 R22, [R1+0x1568] ;  /* 0x0015680001167983 */ /* 0x000f280000300a00 */
[----:B------:R-:W4:Y:S02]  /*38810*/  LDL.LU.64 R20, [R1+0x1560] ;  /* 0x0015600001147983 */ /* 0x000f240000300a00 */
[----:B----4-:R-:W-:-:S15]  /*38820*/  HMMA.16816.F32 R20, R24, R14, R20 ;  /* 0x0000000e1814723c */ /* 0x010fde0000001814 */
        /* <DEDUP_REMOVED lines=8> */
[----:B------:R-:W4:Y:S04]  /*388b0*/  LDL.LU R4, [R1+0x154c] ;  /* 0x00154c0001047983 */ /* 0x000f280000300800 */
        /* <DEDUP_REMOVED lines=27> */
[----:B------:R0:W-:Y:S02]  /*38a70*/  STL.64 [R1+0x1448], R14 ;  /* 0x0014480e01007387 */ /* 0x0001e40000100a00 */
[----:B0-----:R-:W-:Y:S02]  /*38a80*/  IMAD.MOV.U32 R14, RZ, RZ, R13 ;  /* 0x000000ffff0e7224 */ /* 0x001fe400078e000d */
[----:B------:R-:W-:Y:S01]  /*38a90*/  IMAD.MOV.U32 R15, RZ, RZ, R12 ;  /* 0x000000ffff0f7224 */ /* 0x000fe200078e000c */
[----:B--2---:R-:W-:Y:S04]  /*38aa0*/  STL.64 [R1+0x1410], R10 ;  /* 0x0014100a01007387 */ /* 0x004fe80000100a00 */
[----:B------:R0:W-:Y:S04]  /*38ab0*/  STL.64 [R1+0x1408], R8 ;  /* 0x0014080801007387 */ /* 0x0001e80000100a00 */
[----:B0-----:R-:W2:Y:S04]  /*38ac0*/  LDL.LU R8, [R1+0x390] ;  /* 0x0003900001087983 */ /* 0x001ea80000300800 */
[----:B------:R-:W2:Y:S04]  /*38ad0*/  LDL.LU R9, [R1+0x394] ;  /* 0x0003940001097983 */ /* 0x000ea80000300800 */
[----:B------:R-:W2:Y:S04]  /*38ae0*/  LDL.LU R10, [R1+0x398] ;  /* 0x00039800010a7983 */ /* 0x000ea80000300800 */
[----:B------:R-:W2:Y:S04]  /*38af0*/  LDL.LU R11, [R1+0x39c] ;  /* 0x00039c00010b7983 */ /* 0x000ea80000300800 */
[----:B------:R0:W-:Y:S04]  /*38b00*/  STL.64 [R1+0x1460], R14 ;  /* 0x0014600e01007387 */ /* 0x0001e80000100a00 */
[----:B------:R-:W2:Y:S04]  /*38b10*/  LDL.LU R12, [R1+0x3d0] ;  /* 0x0003d000010c7983 */ /* 0x000ea80000300800 */
[----:B------:R-:W2:Y:S04]  /*38b20*/  LDL.LU R13, [R1+0x3d4] ;  /* 0x0003d400010d7983 */ /* 0x000ea80000300800 */
[----:B0-----:R-:W2:Y:S04]  /*38b30*/  LDL.LU R14, [R1+0x3d8] ;  /* 0x0003d800010e7983 */ /* 0x001ea80000300800 */
[----:B------:R-:W2:Y:S01]  /*38b40*/  LDL.LU R15, [R1+0x3dc] ;  /* 0x0003dc00010f7983 */ /* 0x000ea20000300800 */
[----:B------:R-:W-:-:S02]  /*38b50*/  IMAD.MOV.U32 R18, RZ, RZ, R2 ;  /* 0x000000ffff127224 */ /* 0x000fc400078e0002 */
[----:B---3--:R-:W-:Y:S01]  /*38b60*/  IMAD.MOV.U32 R19, RZ, RZ, R7 ;  /* 0x000000ffff137224 */ /* 0x008fe200078e0007 */
[----:B--2---:R-:W-:Y:S04]  /*38b70*/  STL.64 [R1+0x1478], R14 ;  /* 0x0014780e01007387 */ /* 0x004fe80000100a00 */
[----:B------:R0:W-:Y:S04]  /*38b80*/  STL.64 [R1+0x1470], R12 ;  /* 0x0014700c01007387 */ /* 0x0001e80000100a00 */
[----:B------:R-:W2:Y:S04]  /*38b90*/  LDL.LU R2, [R1+0x1530] ;  /* 0x0015300001027983 */ /* 0x000ea80000300800 */
[----:B------:R-:W3:Y:S04]  /*38ba0*/  LDL.LU R7, [R1+0x152c] ;  /* 0x00152c0001077983 */ /* 0x000ee80000300800 */
[----:B------:R1:W-:Y:S04]  /*38bb0*/  STL.64 [R1+0x1480], R18 ;  /* 0x0014801201007387 */ /* 0x0003e80000100a00 */
[----:B0-----:R-:W2:Y:S04]  /*38bc0*/  LDL.LU R12, [R1+0x3e0] ;  /* 0x0003e000010c7983 */ /* 0x001ea80000300800 */
[----:B------:R-:W2:Y:S04]  /*38bd0*/  LDL.LU R13, [R1+0x3e4] ;  /* 0x0003e400010d7983 */ /* 0x000ea80000300800 */
[----:B------:R-:W2:Y:S04]  /*38be0*/  LDL.LU R14, [R1+0x3e8] ;  /* 0x0003e800010e7983 */ /* 0x000ea80000300800 */
[----:B------:R-:W2:Y:S01]  /*38bf0*/  LDL.LU R15, [R1+0x3ec] ;  /* 0x0003ec00010f7983 */ /* 0x000ea20000300800 */
[----:B-1----:R-:W-:-:S02]  /*38c00*/  IMAD.MOV.U32 R18, RZ, RZ, R6 ;  /* 0x000000ffff127224 */ /* 0x002fc400078e0006 */
[----:B------:R-:W-:Y:S01]  /*38c10*/  IMAD.MOV.U32 R19, RZ, RZ, R29 ;  /* 0x000000ffff137224 */ /* 0x000fe200078e001d */
[----:B--2---:R-:W-:Y:S04]  /*38c20*/  STL.64 [R1+0x1490], R14 ;  /* 0x0014900e01007387 */ /* 0x004fe80000100a00 */
[----:B------:R0:W-:Y:S04]  /*38c30*/  STL.64 [R1+0x1488], R12 ;  /* 0x0014880c01007387 */ /* 0x0001e80000100a00 */
[----:B------:R-:W2:Y:S04]  /*38c40*/  LDL.LU R6, [R1+0x1528] ;  /* 0x0015280001067983 */ /* 0x000ea80000300800 */
        /* <DEDUP_REMOVED lines=8> */
[----:B------:R-:W-:Y:S04]  /*38cd0*/  STL.64 [R1+0x14a0], R12 ;  /* 0x0014a00c01007387 */ /* 0x000fe80000100a00 */
[----:B------:R0:W-:Y:S02]  /*38ce0*/  STL.64 [R1+0x14b0], R18 ;  /* 0x0014b01201007387 */ /* 0x0001e40000100a00 */
[----:B0-----:R-:W-:-:S02]  /*38cf0*/  IMAD.MOV.U32 R18, RZ, RZ, R22 ;  /* 0x000000ffff127224 */ /* 0x001fc400078e0016 */
[----:B------:R-:W-:-:S05]  /*38d00*/  IMAD.MOV.U32 R19, RZ, RZ, R21 ;  /* 0x000000ffff137224 */ /* 0x000fca00078e0015 */
[----:B------:R0:W-:Y:S04]  /*38d10*/  STL.64 [R1+0x14c8], R18 ;  /* 0x0014c81201007387 */ /* 0x0001e80000100a00 */
[----:B------:R-:W2:Y:S04]  /*38d20*/  LDL.LU R12, [R1+0x400] ;  /* 0x00040000010c7983 */ /* 0x000ea80000300800 */
[----:B------:R-:W2:Y:S04]  /*38d30*/  LDL.LU R13, [R1+0x404] ;  /* 0x00040400010d7983 */ /* 0x000ea80000300800 */
[----:B------:R-:W2:Y:S04]  /*38d40*/  LDL.LU R14, [R1+0x408] ;  /* 0x00040800010e7983 */ /* 0x000ea80000300800 */
[----:B------:R-:W2:Y:S01]  /*38d50*/  LDL.LU R15, [R1+0x40c] ;  /* 0x00040c00010f7983 */ /* 0x000ea20000300800 */
[----:B0-----:R-:W-:-:S02]  /*38d60*/  IMAD.MOV.U32 R18, RZ, RZ, R20 ;  /* 0x000000ffff127224 */ /* 0x001fc400078e0014 */
        /* <DEDUP_REMOVED lines=8> */
[----:B----4-:R-:W-:-:S02]  /*38df0*/  IMAD.MOV.U32 R18, RZ, RZ, R4 ;  /* 0x000000ffff127224 */ /* 0x010fc400078e0004 */
[----:B------:R-:W-:-:S05]  /*38e00*/  IMAD.MOV.U32 R19, RZ, RZ, R3 ;  /* 0x000000ffff137224 */ /* 0x000fca00078e0003 */
[----:B------:R-:W-:Y:S04]  /*38e10*/  STL.64 [R1+0x14f8], R18 ;  /* 0x0014f81201007387 */ /* 0x000fe80000100a00 */
[----:B--2---:R-:W-:Y:S04]  /*38e20*/  STL.64 [R1+0x14d8], R14 ;  /* 0x0014d80e01007387 */ /* 0x004fe80000100a00 */
[----:B------:R0:W-:Y:S04]  /*38e30*/  STL.64 [R1+0x14d0], R12 ;  /* 0x0014d00c01007387 */ /* 0x0001e80000100a00 */
[----:B0-----:R-:W2:Y:S04]  /*38e40*/  LDL.LU R12, [R1+0x420] ;  /* 0x00042000010c7983 */ /* 0x001ea80000300800 */
[----:B------:R-:W2:Y:S04]  /*38e50*/  LDL.LU R13, [R1+0x424] ;  /* 0x00042400010d7983 */ /* 0x000ea80000300800 */
[----:B------:R-:W4:Y:S04]  /*38e60*/  LDL.LU R14, [R1+0x428] ;  /* 0x00042800010e7983 */ /* 0x000f280000300800 */
[----:B------:R-:W4:Y:S04]  /*38e70*/  LDL.LU R15, [R1+0x42c] ;  /* 0x00042c00010f7983 */ /* 0x000f280000300800 */
[----:B------:R-:W2:Y:S04]  /*38e80*/  LDL.LU R20, [R1+0x2e0] ;  /* 0x0002e00001147983 */ /* 0x000ea80000300800 */
[----:B------:R-:W3:Y:S04]  /*38e90*/  LDL.LU R21, [R1+0x2e4] ;  /* 0x0002e40001157983 */ /* 0x000ee80000300800 */
[----:B------:R-:W3:Y:S04]  /*38ea0*/  LDL.LU R22, [R1+0x2e8] ;  /* 0x0002e80001167983 */ /* 0x000ee80000300800 */
[----:B------:R-:W3:Y:S04]  /*38eb0*/  LDL.LU R23, [R1+0x2ec] ;  /* 0x0002ec0001177983 */ /* 0x000ee80000300800 */
        /* <DEDUP_REMOVED lines=16> */
[----:B------:R-:W2:Y:S04]  /*38fc0*/  LDL.LU R10, [R1+0x3a8] ;  /* 0x0003a800010a7983 */ /* 0x000ea80000300800 */
[----:B------:R-:W2:Y:S04]  /*38fd0*/  LDL.LU R11, [R1+0x3ac] ;  /* 0x0003ac00010b7983 */ /* 0x000ea80000300800 */
[----:B--2---:R-:W-:Y:S04]  /*38fe0*/  STL.64 [R1+0x1440], R10 ;  /* 0x0014400a01007387 */ /* 0x004fe80000100a00 */
[----:B----4-:R0:W-:Y:S04]  /*38ff0*/  STL.64 [R1+0x1438], R8 ;  /* 0x0014380801007387 */ /* 0x0101e80000100a00 */
[----:B0-----:R-:W2:Y:S04]  /*39000*/  LDL.LU R8, [R1+0x3b0] ;  /* 0x0003b00001087983 */ /* 0x001ea80000300800 */
[----:B------:R-:W2:Y:S01]  /*39010*/  LDL.LU R9, [R1+0x3b4] ;  /* 0x0003b40001097983 */ /* 0x000ea20000300800 */
[----:B------:R-:W-:-:S02]  /*39020*/  IMAD.MOV.U32 R10, RZ, RZ, R6 ;  /* 0x000000ffff0a7224 */ /* 0x000fc400078e0006 */
[----:B---3--:R-:W-:Y:S01]  /*39030*/  IMAD.MOV.U32 R11, RZ, RZ, R7 ;  /* 0x000000ffff0b7224 */ /* 0x008fe200078e0007 */
[----:B------:R-:W3:Y:S04]  /*39040*/  LDL.LU R6, [R1+0x1524] ;  /* 0x0015240001067983 */ /* 0x000ee80000300800 */
[----:B------:R-:W3:Y:S04]  /*39050*/  LDL.LU R7, [R1+0x1520] ;  /* 0x0015200001077983 */ /* 0x000ee80000300800 */
[----:B------:R-:W-:Y:S01]  /*39060*/  STL.64 [R1+0x1458], R10 ;  /* 0x0014580a01007387 */ /* 0x000fe20000100a00 */
[----:B------:R-:W0:Y:S01]  /*39070*/  S2R R4, SR_TID.X ;  /* 0x0000000000047919 */ /* 0x000e220000002100 */
[----:B------:R-:W-:Y:S01]  /*39080*/  IMAD.MOV.U32 R19, RZ, RZ, R0 ;  /* 0x000000ffff137224 */ /* 0x000fe200078e0000 */
[C---:B0-----:R-:W-:Y:S01]  /*39090*/  LOP3.LUT R5, R4.reuse, 0x7, RZ, 0xc0, !PT ;  /* 0x0000000704057812 */ /* 0x041fe200078ec0ff */
[----:B------:R-:W-:Y:S01]  /*390a0*/  IMAD.SHL.U32 R0, R4, 0x2, RZ ;  /* 0x0000000204007824 */ /* 0x000fe200078e00ff */
[----:B--2---:R0:W-:Y:S01]  /*390b0*/  STL.64 [R1+0x1450], R8 ;  /* 0x0014500801007387 */ /* 0x0041e20000100a00 */
[----:B---3--:R-:W-:Y:S03]  /*390c0*/  HMMA.16816.F32 R24, R24, R6, R20 ;  /* 0x000000061818723c */ /* 0x008fe60000001814 */
[----:B0-----:R-:W2:Y:S04]  /*390d0*/  LDL.LU R8, [R1+0x3c0] ;  /* 0x0003c00001087983 */ /* 0x001ea80000300800 */
[----:B------:R-:W2:Y:S04]  /*390e0*/  LDL.LU R9, [R1+0x3c4] ;  /* 0x0003c40001097983 */ /* 0x000ea80000300800 */
[----:B------:R-:W2:Y:S04]  /*390f0*/  LDL.LU R10, [R1+0x3c8] ;  /* 0x0003c800010a7983 */ /* 0x000ea80000300800 */
[----:B------:R-:W2:Y:S04]  /*39100*/  LDL.LU R11, [R1+0x3cc] ;  /* 0x0003cc00010b7983 */ /* 0x000ea80000300800 */
[----:B------:R-:W3:Y:S04]  /*39110*/  LDL.LU.64 R22, [R1+0x1518] ;  /* 0x0015180001167983 */ /* 0x000ee80000300a00 */
[----:B------:R-:W3:Y:S01]  /*39120*/  LDL.LU.64 R20, [R1+0x1510] ;  /* 0x0015100001147983 */ /* 0x000ee20000300a00 */
[----:B------:R-:W-:-:S02]  /*39130*/  IMAD R5, R5, 0x90, RZ ;  /* 0x0000009005057824 */ /* 0x000fc400078e02ff */
[----:B------:R-:W-:-:S03]  /*39140*/  IMAD.SHL.U32 R4, R4, 0x40, RZ ;  /* 0x0000004004047824 */ /* 0x000fc600078e00ff */
[----:B------:R-:W-:-:S04]  /*39150*/  LOP3.LUT R5, R5, 0x10, R0, 0x78, !PT ;  /* 0x0000001005057812 */ /* 0x000fc800078e7800 */
[----:B------:R-:W-:Y:S01]  /*39160*/  LOP3.LUT R5, R5, 0x400, R4, 0xf8, !PT ;  /* 0x0000040005057812 */ /* 0x000fe200078ef804 */
[----:B------:R-:W-:Y:S03]  /*39170*/  STL.64 [R1+0x2e0], R24 ;  /* 0x0002e01801007387 */ /* 0x000fe60000100a00 */
[----:B------:R-:W-:Y:S01]  /*39180*/  LOP3.LUT R5, R5, 0x60, RZ, 0x3c, !PT ;  /* 0x0000006005057812 */ /* 0x000fe200078e3cff */
[----:B------:R-:W-:Y:S04]  /*39190*/  STL.64 [R1+0x2e8], R26 ;  /* 0x0002e81a01007387 */ /* 0x000fe80000100a00 */
[----:B------:R-:W0:Y:S01]  /*391a0*/  LDSM.16.MT88.4 R24, [R5+UR5+0x9800] ;  /* 0x009800050518783b */ /* 0x000e220008004200 */
[----:B------:R-:W-:-:S03]  /*391b0*/  IMAD.MOV.U32 R18, RZ, RZ, R2 ;  /* 0x000000ffff127224 */ /* 0x000fc600078e0002 */
[----:B0-----:R-:W-:Y:S04]  /*391c0*/  STL.64 [R1+0x1298], R26 ;  /* 0x0012981a01007387 */ /* 0x001fe80000100a00 */
[----:B------:R0:W-:Y:S04]  /*391d0*/  STL.64 [R1+0x1290], R24 ;  /* 0x0012901801007387 */ /* 0x0001e80000100a00 */
[----:B0-----:R-:W4:Y:S04]  /*391e0*/  LDL.LU R24, [R1+0x360] ;  /* 0x0003600001187983 */ /* 0x001f280000300800 */
[----:B------:R-:W4:Y:S04]  /*391f0*/  LDL.LU R25, [R1+0x364] ;  /* 0x0003640001197983 */ /* 0x000f280000300800 */
[----:B------:R-:W4:Y:S04]  /*39200*/  LDL.LU R26, [R1+0x368] ;  /* 0x00036800011a7983 */ /* 0x000f280000300800 */
[----:B------:R-:W4:Y:S01]  /*39210*/  LDL.LU R27, [R1+0x36c] ;  /* 0x00036c00011b7983 */ /* 0x000f220000300800 */
[----:B---3--:R-:W-:Y:S03]  /*39220*/  HMMA.16816.F32 R16, R20, R18, R12 ;  /* 0x000000121410723c */ /* 0x008fe6000000180c */
[----:B------:R-:W3:Y:S04]  /*39230*/  LDL.LU.64 R14, [R1+0x1508] ;  /* 0x00150800010e7983 */ /* 0x000ee80000300a00 */
[----:B------:R-:W3:-:S12]  /*39240*/  LDL.LU.64 R12, [R1+0x1500] ;  /* 0x00150000010c7983 */ /* 0x000ed80000300a00 */
        /* <DEDUP_REMOVED lines=78> */
[----:B--2---:R-:W-:-:S15]  /*39730*/  HMMA.16816.F32 R8, R20, R14, R8 ;  /* 0x0000000e1408723c */ /* 0x004fde0000001808 */
[----:B------:R-:W-:-:S04]  /*39740*/  NOP ;  /* 0x0000000000007918 */ /* 0x000fc80000000000 */
[----:B------:R-:W-:Y:S04]  /*39750*/  STL.64 [R1+0x370], R8 ;  /* 0x0003700801007387 */ /* 0x000fe80000100a00 */
[----:B------:R0:W-:Y:S04]  /*39760*/  STL.64 [R1+0x378], R10 ;  /* 0x0003780a01007387 */ /* 0x0001e80000100a00 */
[----:B0-----:R-:W4:Y:S04]  /*39770*/  LDL.LU.64 R10, [R1+0x13e0] ;  /* 0x0013e000010a7983 */ /* 0x001f280000300a00 */
[----:B------:R0:W-:Y:S04]  /*39780*/  STL.64 [R1+0x13b0], R14 ;  /* 0x0013b00e01007387 */ /* 0x0001e80000100a00 */
[----:B0-----:R-:W2:Y:S01]  /*39790*/  LDL.LU.64 R14, [R1+0xb8] ;  /* 0x0000b800010e7983 */ /* 0x001ea20000300a00 */
[C---:B----4-:R-:W-:Y:S03]  /*397a0*/  HMMA.16816.F32 R24, R20.reuse, R10, R24 ;  /* 0x0000000a1418723c */ /* 0x050fe60000001818 */
[----:B--2---:R0:W-:Y:S04]  /*397b0*/  STL.64 [R1+0x13b8], R14 ;  /* 0x0013b80e01007387 */ /* 0x0041e80000100a00 */
[----:B------:R-:W2:Y:S04]  /*397c0*/  LDL.LU R12, [R1+0x2c0] ;  /* 0x0002c000010c7983 */ /* 0x000ea80000300800 */
[----:B------:R-:W2:Y:S04]  /*397d0*/  LDL.LU R13, [R1+0x2c4] ;  /* 0x0002c400010d7983 */ /* 0x000ea80000300800 */
[----:B0-----:R-:W2:Y:S04]  /*397e0*/  LDL.LU R14, [R1+0x2c8] ;  /* 0x0002c800010e7983 */ /* 0x001ea80000300800 */
[----:B------:R-:W2:Y:S04]  /*397f0*/  LDL.LU R15, [R1+0x2cc] ;  /* 0x0002cc00010f7983 */ /* 0x000ea80000300800 */
[----:B------:R0:W-:Y:S04]  /*39800*/  STL.64 [R1+0x360], R24 ;  /* 0x0003601801007387 */ /* 0x0001e80000100a00 */
[----:B------:R1:W-:Y:S04]  /*39810*/  STL.64 [R1+0x368], R26 ;  /* 0x0003681a01007387 */ /* 0x0003e80000100a00 */
[----:B0-----:R-:W4:Y:S04]  /*39820*/  LDL.LU R24, [R1+0x290] ;  /* 0x0002900001187983 */ /* 0x001f280000300800 */
[----:B------:R-:W4:Y:S04]  /*39830*/  LDL.LU R25, [R1+0x294] ;  /* 0x0002940001197983 */ /* 0x000f280000300800 */
[----:B-1----:R-:W2:Y:S04]  /*39840*/  LDL.LU R26, [R1+0x298] ;  /* 0x00029800011a7983 */ /* 0x002ea80000300800 */
[----:B------:R-:W2:Y:S04]  /*39850*/  LDL.LU R27, [R1+0x29c] ;  /* 0x00029c00011b7983 */ /* 0x000ea80000300800 */
[----:B--2---:R-:W-:Y:S04]  /*39860*/  STL.64 [R1+0x13a8], R26 ;  /* 0x0013a81a01007387 */ /* 0x004fe80000100a00 */
[----:B----4-:R0:W-:Y:S04]  /*39870*/  STL.64 [R1+0x13a0], R24 ;  /* 0x0013a01801007387 */ /* 0x0101e80000100a00 */
[----:B0-----:R-:W2:Y:S04]  /*39880*/  LDL.LU R24, [R1+0x2b0] ;  /* 0x0002b00001187983 */ /* 0x001ea80000300800 */
[----:B------:R-:W2:Y:S04]  /*39890*/  LDL.LU R25, [R1+0x2b4] ;  /* 0x0002b40001197983 */ /* 0x000ea80000300800 */
[----:B------:R-:W4:Y:S04]  /*398a0*/  LDL.LU R26, [R1+0x2b8] ;  /* 0x0002b800011a7983 */ /* 0x000f280000300800 */
[----:B------:R-:W4:Y:S01]  /*398b0*/  LDL.LU R27, [R1+0x2bc] ;  /* 0x0002bc00011b7983 */ /* 0x000f220000300800 */
[----:B---3--:R-:W-:Y:S03]  /*398c0*/  HMMA.16816.F32 R20, R20, R6, R16 ;  /* 0x000000061414723c */ /* 0x008fe60000001810 */
[----:B----4-:R0:W-:Y:S04]  /*398d0*/  STL.64 [R1+0x13c8], R26 ;  /* 0x0013c81a01007387 */ /* 0x0101e80000100a00 */
[----:B--2---:R-:W-:Y:S04]  /*398e0*/  STL.64 [R1+0x13c0], R24 ;  /* 0x0013c01801007387 */ /* 0x004fe80000100a00 */
[----:B0-----:R-:W2:Y:S04]  /*398f0*/  LDL.LU.64 R26, [R1+0xc8] ;  /* 0x0000c800011a7983 */ /* 0x001ea80000300a00 */
[----:B------:R-:W-:Y:S04]  /*39900*/  STL [R1+0x12d4], R10 ;  /* 0x0012d40a01007387 */ /* 0x000fe80000100800 */
[----:B------:R0:W-:Y:S04]  /*39910*/  STL [R1+0x12d0], R11 ;  /* 0x0012d00b01007387 */ /* 0x0001e80000100800 */
[----:B0-----:R-:W3:Y:S04]  /*39920*/  LDL.LU.64 R10, [R1+0x98] ;  /* 0x00009800010a7983 */ /* 0x001ee80000300a00 */
[----:B------:R-:W2:Y:S04]  /*39930*/  LDL.LU.64 R18, [R1+0x13d8] ;  /* 0x0013d80001127983 */ /* 0x000ea80000300a00 */
[----:B------:R-:W2:Y:S04]  /*39940*/  LDL.LU.64 R16, [R1+0x13d0] ;  /* 0x0013d00001107983 */ /* 0x000ea80000300a00 */
[----:B------:R-:W-:Y:S04]  /*39950*/  STL [R1+0x12c0], R6 ;  /* 0x0012c00601007387 */ /* 0x000fe80000100800 */
[----:B------:R0:W-:Y:S04]  /*39960*/  STL [R1+0x12a8], R7 ;  /* 0x0012a80701007387 */ /* 0x0001e80000100800 */
[----:B------:R-:W-:Y:S04]  /*39970*/  STL.64 [R1+0x2d0], R20 ;  /* 0x0002d01401007387 */ /* 0x000fe80000100a00 */
[----:B------:R1:W-:Y:S04]  /*39980*/  STL.64 [R1+0x2d8], R22 ;  /* 0x0002d81601007387 */ /* 0x0003e80000100a00 */
[----:B0-----:R-:W4:Y:S01]  /*39990*/  LDL.LU.64 R6, [R1+0xa8] ;  /* 0x0000a80001067983 */ /* 0x001f220000300a00 */
[----:B--2---:R-:W-:Y:S01]  /*399a0*/  HMMA.16816.F32 R12, R16, R26, R12 ;  /* 0x0000001a100c723c */ /* 0x004fe2000000180c */
[----:B-1----:R-:W-:-:S02]  /*399b0*/  IMAD.MOV.U32 R22, RZ, RZ, R26 ;  /* 0x000000ffff167224 */ /* 0x002fc400078e001a */
[----:B------:R-:W-:Y:S02]  /*399c0*/  IMAD.MOV.U32 R23, RZ, RZ, R27 ;  /* 0x000000ffff177224 */ /* 0x000fe400078e001b */
[----:B------:R-:W2:Y:S04]  /*399d0*/  LDL.LU.64 R26, [R1+0x13c8] ;  /* 0x0013c800011a7983 */ /* 0x000ea80000300a00 */
[----:B------:R-:W2:Y:S10]  /*399e0*/  LDL.LU.64 R24, [R1+0x13c0] ;  /* 0x0013c00001187983 */ /* 0x000eb40000300a00 */
[----:B------:R-:W-:Y:S01]  /*399f0*/  STL.64 [R1+0x2c0], R12 ;  /* 0x0002c00c01007387 */ /* 0x000fe20000100a00 */
[----:B------:R-:W-:-:S03]  /*39a00*/  IMAD.MOV.U32 R21, RZ, RZ, R14 ;  /* 0x000000ffff157224 */ /* 0x000fc600078e000e */
[----:B------:R0:W-:Y:S04]  /*39a10*/  STL.64 [R1+0x2c8], R14 ;  /* 0x0002c80e01007387 */ /* 0x0001e80000100a00 */
[----:B0-----:R-:W2:Y:S01]  /*39a20*/  LDL.LU.64 R14, [R1+0x13b8] ;  /* 0x0013b800010e7983 */ /* 0x001ea20000300a00 */
[----:B------:R-:W-:-:S05]  /*39a30*/  IMAD.MOV.U32 R20, RZ, RZ, R12 ;  /* 0x000000ffff147224 */ /* 0x000fca00078e000c */
[----:B------:R-:W-:Y:S04]  /*39a40*/  STL [R1+0x1074], R20 ;  /* 0x0010741401007387 */ /* 0x000fe80000100800 */
[----:B------:R0:W-:Y:S01]  /*39a50*/  STL [R1+0x1070], R21 ;  /* 0x0010701501007387 */ /* 0x0001e20000100800 */
[----:B--2---:R-:W-:Y:S01]  /*39a60*/  HMMA.16816.F32 R24, R16, R14, R24 ;  /* 0x0000000e1018723c */ /* 0x004fe20000001818 */
[----:B0-----:R-:W-:Y:S02]  /*39a70*/  IMAD.MOV.U32 R21, RZ, RZ, R14 ;  /* 0x000000ffff157224 */ /* 0x001fe400078e000e */
[----:B------:R-:W-:Y:S02]  /*39a80*/  IMAD.MOV.U32 R20, RZ, RZ, R15 ;  /* 0x000000ffff147224 */ /* 0x000fe400078e000f */
[----:B------:R-:W2:-:S14]  /*39a90*/  LDL.LU.64 R14, [R1+0x13b0] ;  /* 0x0013b000010e7983 */ /* 0x000e9c0000300a00 */
[----:B------:R-:W-:Y:S01]  /*39aa0*/  STL.64 [R1+0x2b0], R24 ;  /* 0x0002b01801007387 */ /* 0x000fe20000100a00 */
[----:B------:R-:W-:-:S03]  /*39ab0*/  IMAD.MOV.U32 R13, RZ, RZ, R26 ;  /* 0x000000ffff0d7224 */ /* 0x000fc600078e001a */
[----:B------:R0:W-:Y:S01]  /*39ac0*/  STL.64 [R1+0x2b8], R26 ;  /* 0x0002b81a01007387 */ /* 0x0001e20000100a00 */
[----:B------:R-:W-:-:S03]  /*39ad0*/  IMAD.MOV.U32 R12, RZ, RZ, R24 ;  /* 0x000000ffff0c7224 */ /* 0x000fc600078e0018 */
[----:B0-----:R-:W3:Y:S04]  /*39ae0*/  LDL.LU.64 R26, [R1+0x13a8] ;  /* 0x0013a800011a7983 */ /* 0x001ee80000300a00 */
[----:B------:R-:W3:Y:S04]  /*39af0*/  LDL.LU.64 R24, [R1+0x13a0] ;  /* 0x0013a00001187983 */ /* 0x000ee80000300a00 */
[----:B------:R-:W-:Y:S04]  /*39b00*/  STL.64 [R1+0x12b8], R22 ;  /* 0x0012b81601007387 */ /* 0x000fe80000100a00 */
[----:B------:R0:W-:Y:S04]  /*39b10*/  STL.64 [R1+0x12b0], R20 ;  /* 0x0012b01401007387 */ /* 0x0001e80000100a00 */
[----:B0-----:R-:W2:Y:S04]  /*39b20*/  LDL.LU R20, [R1+0x2a0] ;  /* 0x0002a00001147983 */ /* 0x001ea80000300800 */
[----:B------:R-:W2:Y:S04]  /*39b30*/  LDL.LU R21, [R1+0x2a4] ;  /* 0x0002a40001157983 */ /* 0x000ea80000300800 */
[----:B------:R-:W2:Y:S04]  /*39b40*/  LDL.LU R22, [R1+0x2a8] ;  /* 0x0002a80001167983 */ /* 0x000ea80000300800 */
[----:B------:R-:W2:Y:S04]  /*39b50*/  LDL.LU R23, [R1+0x2ac] ;  /* 0x0002ac0001177983 */ /* 0x000ea80000300800 */
[----:B------:R4:W-:Y:S04]  /*39b60*/  STL [R1+0x107c], R12 ;  /* 0x00107c0c01007387 */ /* 0x0009e80000100800 */
[----:B------:R0:W-:Y:S01]  /*39b70*/  STL [R1+0x1078], R13 ;  /* 0x0010780d01007387 */ /* 0x0001e20000100800 */
[----:B----4-:R-:W-:-:S02]  /*39b80*/  IMAD.MOV.U32 R12, RZ, RZ, R7 ;  /* 0x000000ffff0c7224 */ /* 0x010fc400078e0007 */
[----:B0-----:R-:W-:Y:S01]  /*39b90*/  IMAD.MOV.U32 R13, RZ, RZ, R6 ;  /* 0x000000ffff0d7224 */ /* 0x001fe200078e0006 */
[----:B--2---:R-:W-:-:S15]  /*39ba0*/  HMMA.16816.F32 R20, R16, R6, R20 ;  /* 0x000000061014723c */ /* 0x004fde0000001814 */
[----:B------:R-:W-:-:S04]  /*39bb0*/  NOP ;  /* 0x0000000000007918 */ /* 0x000fc80000000000 */
[----:B------:R-:W-:Y:S04]  /*39bc0*/  STL.64 [R1+0x2a0], R20 ;  /* 0x0002a01401007387 */ /* 0x000fe80000100a00 */
[----:B------:R-:W-:Y:S04]  /*39bd0*/  STL.64 [R1+0x2a8], R22 ;  /* 0x0002a81601007387 */ /* 0x000fe80000100a00 */
[----:B------:R-:W-:Y:S04]  /*39be0*/  STL [R1+0x12c8], R12 ;  /* 0x0012c80c01007387 */ /* 0x000fe80000100800 */
[----:B------:R-:W-:Y:S04]  /*39bf0*/  STL [R1+0x12c4], R13 ;  /* 0x0012c40d01007387 */ /* 0x000fe80000100800 */
[----:B------:R3:W-:Y:S01]  /*39c00*/  STL.64 [R1+0x1338], R14 ;  /* 0x0013380e01007387 */ /* 0x0007e20000100a00 */
[----:B------:R-:W-:-:S02]  /*39c10*/  IMAD.MOV.U32 R4, RZ, RZ, R20 ;  /* 0x000000ffff047224 */ /* 0x000fc400078e0014 */
[----:B------:R-:W-:Y:S01]  /*39c20*/  IMAD.MOV.U32 R5, RZ, RZ, R22 ;  /* 0x000000ffff057224 */ /* 0x000fe200078e0016 */
[----:B---3--:R-:W-:Y:S02]  /*39c30*/  HMMA.16816.F32 R12, R16, R10, R24 ;  /* 0x0000000a100c723c */ /* 0x008fe40000001818 */
[----:B------:R-:W-:Y:S04]  /*39c40*/  STL [R1+0x1084], R4 ;  /* 0x0010840401007387 */ /* 0x000fe80000100800 */
[----:B------:R0:W-:Y:S01]  /*39c50*/  STL [R1+0x1080], R5 ;  /* 0x0010800501007387 */ /* 0x0001e20000100800 */
[----:B------:R-:W-:Y:S02]  /*39c60*/  IMAD.MOV.U32 R24, RZ, RZ, R10 ;  /* 0x000000ffff187224 */ /* 0x000fe400078e000a */
[----:B0-----:R-:W-:-:S10]  /*39c70*/  IMAD.MOV.U32 R5, RZ, RZ, R11 ;  /* 0x000000ffff057224 */ /* 0x001fd400078e000b */
[----:B------:R-:W-:Y:S04]  /*39c80*/  STL.64 [R1+0x290], R12 ;  /* 0x0002900c01007387 */ /* 0x000fe80000100a00 */
[----:B------:R-:W-:Y:S04]  /*39c90*/  STL.64 [R1+0x298], R14 ;  /* 0x0002980e01007387 */ /* 0x000fe80000100a00 */
[----:B------:R-:W-:Y:S04]  /*39ca0*/  STL [R1+0x1360], R5 ;  /* 0x0013600501007387 */ /* 0x000fe80000100800 */
[----:B------:R-:W-:Y:S04]  /*39cb0*/  STL [R1+0x12cc], R24 ;  /* 0x0012cc1801007387 */ /* 0x000fe80000100800 */
        /* <DEDUP_REMOVED lines=29> */
[----:B--2---:R0:W-:Y:S04]  /*39e90*/  STL.64 [R1+0x1380], R6 ;  /* 0x0013800601007387 */ /* 0x0041e80000100a00 */
[----:B0-----:R-:W2:Y:S04]  /*39ea0*/  LDL.LU.64 R6, [R1+0x78] ;  /* 0x0000780001067983 */ /* 0x001ea80000300a00 */
[----:B--2---:R0:W-:Y:S04]  /*39eb0*/  STL.64 [R1+0x1398], R6 ;  /* 0x0013980601007387 */ /* 0x0041e80000100a00 */
[----:B0-----:R-:W2:Y:S04]  /*39ec0*/  LDL.LU.64 R6, [R1+0x88] ;  /* 0x0000880001067983 */ /* 0x001ea80000300a00 */
[----:B------:R0:W-:Y:S04]  /*39ed0*/  STL.64 [R1+0x1358], R10 ;  /* 0x0013580a01007387 */ /* 0x0001e80000100a00 */
[----:B------:R1:W-:Y:S04]  /*39ee0*/  STL.64 [R1+0x1350], R8 ;  /* 0x0013500801007387 */ /* 0x0003e80000100a00 */
[----:B0-----:R-:W2:Y:S04]  /*39ef0*/  LDL.LU.64 R10, [R1+0x58] ;  /* 0x00005800010a7983 */ /* 0x001ea80000300a00 */
[----:B--2---:R0:W-:Y:S04]  /*39f00*/  STL.64 [R1+0x1378], R10 ;  /* 0x0013780a01007387 */ /* 0x0041e80000100a00 */
[----:B-1----:R-:W2:Y:S04]  /*39f10*/  LDL.LU R8, [R1+0x260] ;  /* 0x0002600001087983 */ /* 0x002ea80000300800 */
[----:B------:R-:W2:Y:S04]  /*39f20*/  LDL.LU R9, [R1+0x264] ;  /* 0x0002640001097983 */ /* 0x000ea80000300800 */
[----:B0-----:R-:W2:Y:S04]  /*39f30*/  LDL.LU R10, [R1+0x268] ;  /* 0x00026800010a7983 */ /* 0x001ea80000300800 */
[----:B------:R-:W2:Y:S04]  /*39f40*/  LDL.LU R11, [R1+0x26c] ;  /* 0x00026c00010b7983 */ /* 0x000ea80000300800 */
[----:B--2---:R-:W-:Y:S04]  /*39f50*/  STL.64 [R1+0x1390], R10 ;  /* 0x0013900a01007387 */ /* 0x004fe80000100a00 */
[----:B------:R0:W-:Y:S04]  /*39f60*/  STL.64 [R1+0x1388], R8 ;  /* 0x0013880801007387 */ /* 0x0001e80000100a00 */
[----:B0-----:R-:W2:Y:S04]  /*39f70*/  LDL.LU R8, [R1+0x270] ;  /* 0x0002700001087983 */ /* 0x001ea80000300800 */
[----:B------:R-:W2:Y:S04]  /*39f80*/  LDL.LU R9, [R1+0x274] ;  /* 0x0002740001097983 */ /* 0x000ea80000300800 */
[----:B------:R-:W2:Y:S04]  /*39f90*/  LDL.LU R10, [R1+0x278] ;  /* 0x00027800010a7983 */ /* 0x000ea80000300800 */
[----:B------:R-:W2:Y:S04]  /*39fa0*/  LDL.LU R11, [R1+0x27c] ;  /* 0x00027c00010b7983 */ /* 0x000ea80000300800 */
[----:B------:R0:W-:Y:S04]  /*39fb0*/  STL.64 [R1+0x1348], R14 ;  /* 0x0013480e01007387 */ /* 0x0001e80000100a00 */
[----:B----4-:R-:W-:Y:S04]  /*39fc0*/  STL.64 [R1+0x1340], R12 ;  /* 0x0013400c01007387 */ /* 0x010fe80000100a00 */
[----:B0-----:R-:W4:Y:S04]  /*39fd0*/  LDL.LU.64 R14, [R1+0x48] ;  /* 0x00004800010e7983 */ /* 0x001f280000300a00 */
[----:B---3--:R0:W-:Y:S04]  /*39fe0*/  STL.64 [R1+0x12f0], R22 ;  /* 0x0012f01601007387 */ /* 0x0081e80000100a00 */
[----:B------:R-:W-:Y:S04]  /*39ff0*/  STL.64 [R1+0x12e8], R20 ;  /* 0x0012e81401007387 */ /* 0x000fe80000100a00 */
[----:B0-----:R-:W3:Y:S04]  /*3a000*/  LDL.LU.64 R22, [R1+0x8] ;  /* 0x0000080001167983 */ /* 0x001ee80000300a00 */
[----:B---3--:R0:W-:Y:S04]  /*3a010*/  STL.64 [R1+0x1308], R22 ;  /* 0x0013081601007387 */ /* 0x0081e80000100a00 */
[----:B0-----:R-:W3:Y:S01]  /*3a020*/  LDL.LU.64 R22, [R1+0x18] ;  /* 0x0000180001167983 */ /* 0x001ee20000300a00 */
[----:B------:R-:W-:Y:S03]  /*3a030*/  HMMA.16816.F32 R24, R16, R6, R24 ;  /* 0x000000061018723c */ /* 0x000fe60000001818 */
[----:B---3--:R0:W-:Y:S04]  /*3a040*/  STL.64 [R1+0x1318], R22 ;  /* 0x0013181601007387 */ /* 0x0081e80000100a00 */
[----:B0-----:R-:W3:Y:S04]  /*3a050*/  LDL.LU.64 R22, [R1+0x28] ;  /* 0x0000280001167983 */ /* 0x001ee80000300a00 */
[----:B---3--:R0:W-:Y:S04]  /*3a060*/  STL.64 [R1+0x1330], R22 ;  /* 0x0013301601007387 */ /* 0x0081e80000100a00 */
[----:B0-----:R-:W3:Y:S04]  /*3a070*/  LDL.LU.64 R22, [R1+0x38] ;  /* 0x0000380001167983 */ /* 0x001ee80000300a00 */
[----:B------:R0:W-:Y:S04]  /*3a080*/  STL.64 [R1+0x280], R24 ;  /* 0x0002801801007387 */ /* 0x0001e80000100a00 */
[----:B------:R1:W-:Y:S01]  /*3a090*/  STL.64 [R1+0x288], R26 ;  /* 0x0002881a01007387 */ /* 0x0003e20000100a00 */
[----:B0-----:R-:W-:-:S02]  /*3a0a0*/  IMAD.MOV.U32 R25, RZ, RZ, R7 ;  /* 0x000000ffff197224 */ /* 0x001fc400078e0007 */
[----:B-1----:R-:W-:Y:S02]  /*3a0b0*/  IMAD.MOV.U32 R26, RZ, RZ, R6 ;  /* 0x000000ffff1a7224 */ /* 0x002fe400078e0006 */
        /* <DEDUP_REMOVED lines=9> */
[----:B------:R-:W2:Y:S04]  /*3a150*/  LDL.LU.64 R6, [R1+0x1380] ;  /* 0x0013800001067983 */ /* 0x000ea80000300a00 */
[----:B------:R-:W-:Y:S04]  /*3a160*/  STL.64 [R1+0x1328], R26 ;  /* 0x0013281a01007387 */ /* 0x000fe80000100a00 */
[----:B------:R0:W-:Y:S04]  /*3a170*/  STL [R1+0x1320], R25 ;  /* 0x0013201901007387 */ /* 0x0001e80000100800 */
[----:B------:R-:W3:Y:S04]  /*3a180*/  LDL.LU R24, [R1+0x220] ;  /* 0x0002200001187983 */ /* 0x000ee80000300800 */
[----:B0-----:R-:W3:Y:S04]  /*3a190*/  LDL.LU R25, [R1+0x224] ;  /* 0x0002240001197983 */ /* 0x001ee80000300800 */
[----:B------:R-:W3:Y:S04]  /*3a1a0*/  LDL.LU R26, [R1+0x228] ;  /* 0x00022800011a7983 */ /* 0x000ee80000300800 */
[----:B------:R-:W3:Y:S01]  /*3a1b0*/  LDL.LU R27, [R1+0x22c] ;  /* 0x00022c00011b7983 */ /* 0x000ee20000300800 */
        /* <DEDUP_REMOVED lines=10> */
[----:B------:R-:W-:-:S15]  /*3a260*/  IMAD.MOV.U32 R0, RZ, RZ, R11 ;  /* 0x000000ffff007224 */ /* 0x000fde00078e000b */
[----:B------:R-:W-:-:S03]  /*3a270*/  NOP ;  /* 0x0000000000007918 */ /* 0x000fc60000000000 */
[----:B------:R0:W-:Y:S04]  /*3a280*/  STL.64 [R1+0x250], R4 ;  /* 0x0002500401007387 */ /* 0x0001e80000100a00 */
[----:B------:R1:W-:Y:S04]  /*3a290*/  STL.64 [R1+0x258], R6 ;  /* 0x0002580601007387 */ /* 0x0003e80000100a00 */
[----:B0-----:R-:W2:Y:S01]  /*3a2a0*/  LDL.LU R5, [R1+0x1360] ;  /* 0x0013600001057983 */ /* 0x001ea20000300800 */
[----:B-1----:R-:W-:-:S03]  /*3a2b0*/  IMAD.MOV.U32 R7, RZ, RZ, R10 ;  /* 0x000000ffff077224 */ /* 0x002fc600078e000a */
[----:B------:R-:W4:Y:S04]  /*3a2c0*/  LDL.LU.64 R10, [R1+0x1358] ;  /* 0x00135800010a7983 */ /* 0x000f280000300a00 */
[----:B------:R-:W4:Y:S02]  /*3a2d0*/  LDL.LU.64 R8, [R1+0x1350] ;  /* 0x0013500001087983 */ /* 0x000f240000300a00 */
[----:B----4-:R-:W-:-:S15]  /*3a2e0*/  HMMA.16816.F32 R8, R16, R14, R8 ;  /* 0x0000000e1008723c */ /* 0x010fde0000001808 */
[----:B------:R-:W-:-:S04]  /*3a2f0*/  NOP ;  /* 0x0000000000007918 */ /* 0x000fc80000000000 */
[----:B------:R0:W-:Y:S04]  /*3a300*/  STL.64 [R1+0x240], R8 ;  /* 0x0002400801007387 */ /* 0x0001e80000100a00 */
[----:B------:R-:W-:Y:S01]  /*3a310*/  STL.64 [R1+0x248], R10 ;  /* 0x0002480a01007387 */ /* 0x000fe20000100a00 */
[----:B0-----:R-:W-:Y:S02]  /*3a320*/  IMAD.MOV.U32 R9, RZ, RZ, R14 ;  /* 0x000000ffff097224 */ /* 0x001fe400078e000e */
[----:B------:R-:W-:Y:S02]  /*3a330*/  IMAD.MOV.U32 R8, RZ, RZ, R15 ;  /* 0x000000ffff087224 */ /* 0x000fe400078e000f */
[----:B------:R-:W4:Y:S04]  /*3a340*/  LDL.LU.64 R14, [R1+0x1348] ;  /* 0x00134800010e7983 */ /* 0x000f280000300a00 */
[----:B------:R-:W4:Y:S04]  /*3a350*/  LDL.LU.64 R12, [R1+0x1340] ;  /* 0x00134000010c7983 */ /* 0x000f280000300a00 */
[----:B------:R0:W-:Y:S01]  /*3a360*/  STL.64 [R1+0x1310], R8 ;  /* 0x0013100801007387 */ /* 0x0001e20000100a00 */
[----:B---3--:R-:W-:-:S03]  /*3a370*/  IMAD.MOV.U32 R6, RZ, RZ, R23 ;  /* 0x000000ffff067224 */ /* 0x008fc600078e0017 */
[----:B0-----:R-:W3:Y:S04]  /*3a380*/  LDL.LU R8, [R1+0x210] ;  /* 0x0002100001087983 */ /* 0x001ee80000300800 */
[----:B------:R-:W3:Y:S04]  /*3a390*/  LDL.LU R9, [R1+0x214] ;  /* 0x0002140001097983 */ /* 0x000ee80000300800 */
[----:B------:R-:W3:Y:S04]  /*3a3a0*/  LDL.LU R10, [R1+0x218] ;  /* 0x00021800010a7983 */ /* 0x000ee80000300800 */
[----:B------:R-:W3:Y:S01]  /*3a3b0*/  LDL.LU R11, [R1+0x21c] ;  /* 0x00021c00010b7983 */ /* 0x000ee20000300800 */
[----:B----4-:R-:W-:-:S15]  /*3a3c0*/  HMMA.16816.F32 R12, R16, R22, R12 ;  /* 0x00000016100c723c */ /* 0x010fde000000180c */
[----:B------:R-:W-:-:S04]  /*3a3d0*/  NOP ;  /* 0x0000000000007918 */ /* 0x000fc80000000000 */
[----:B------:R0:W-:Y:S04]  /*3a3e0*/  STL.64 [R1+0x230], R12 ;  /* 0x0002300c01007387 */ /* 0x0001e80000100a00 */
[----:B------:R1:W-:Y:S01]  /*3a3f0*/  STL.64 [R1+0x238], R14 ;  /* 0x0002380e01007387 */ /* 0x0003e20000100a00 */
[----:B0-----:R-:W-:-:S03]  /*3a400*/  IMAD.MOV.U32 R13, RZ, RZ, R22 ;  /* 0x000000ffff0d7224 */ /* 0x001fc600078e0016 */
[----:B-1----:R-:W4:Y:S04]  /*3a410*/  LDL.LU.64 R14, [R1+0x1338] ;  /* 0x00133800010e7983 */ /* 0x002f280000300a00 */
[----:B------:R-:W3:Y:S04]  /*3a420*/  LDL.LU.64 R22, [R1+0x1330] ;  /* 0x0013300001167983 */ /* 0x000ee80000300a00 */
[----:B------:R-:W-:Y:S04]  /*3a430*/  STL.64 [R1+0x1300], R6 ;  /* 0x0013000601007387 */ /* 0x000fe80000100a00 */
[----:B--2---:R0:W-:Y:S04]  /*3a440*/  STL [R1+0x12f8], R5 ;  /* 0x0012f80501007387 */ /* 0x0041e80000100800 */
[----:B------:R-:W2:Y:S04]  /*3a450*/  LDL.LU R4, [R1+0x200] ;  /* 0x0002000001047983 */ /* 0x000ea80000300800 */
[----:B0-----:R-:W2:Y:S04]  /*3a460*/  LDL.LU R5, [R1+0x204] ;  /* 0x0002040001057983 */ /* 0x001ea80000300800 */
[----:B------:R-:W2:Y:S04]  /*3a470*/  LDL.LU R6, [R1+0x208] ;  /* 0x0002080001067983 */ /* 0x000ea80000300800 */
[----:B------:R-:W2:Y:S01]  /*3a480*/  LDL.LU R7, [R1+0x20c] ;  /* 0x00020c0001077983 */ /* 0x000ea20000300800 */
        /* <DEDUP_REMOVED lines=8> */
[----:B------:R-:W2:Y:S02]  /*3a510*/  LDL.LU.64 R22, [R1+0x1318] ;  /* 0x0013180001167983 */ /* 0x000ea40000300a00 */
[----:B--2---:R-:W-:-:S15]  /*3a520*/  HMMA.16816.F32 R8, R16, R22, R8 ;  /* 0x000000161008723c */ /* 0x004fde0000001808 */
[----:B------:R-:W-:-:S04]  /*3a530*/  NOP ;  /* 0x0000000000007918 */ /* 0x000fc80000000000 */
[----:B------:R0:W-:Y:S04]  /*3a540*/  STL.64 [R1+0x210], R8 ;  /* 0x0002100801007387 */ /* 0x0001e80000100a00 */
[----:B------:R1:W-:Y:S04]  /*3a550*/  STL.64 [R1+0x218], R10 ;  /* 0x0002180a01007387 */ /* 0x0003e80000100a00 */
[----:B0-----:R-:W2:Y:S01]  /*3a560*/  LDL.LU.64 R8, [R1+0x1310] ;  /* 0x0013100001087983 */ /* 0x001ea20000300a00 */
[----:B-1----:R-:W-:Y:S02]  /*3a570*/  IMAD.MOV.U32 R10, RZ, RZ, R22 ;  /* 0x000000ffff0a7224 */ /* 0x002fe400078e0016 */
[----:B------:R-:W-:-:S02]  /*3a580*/  IMAD.MOV.U32 R11, RZ, RZ, R23 ;  /* 0x000000ffff0b7224 */ /* 0x000fc400078e0017 */
[----:B------:R-:W2:Y:S02]  /*3a590*/  LDL.LU.64 R22, [R1+0x1308] ;  /* 0x0013080001167983 */ /* 0x000ea40000300a00 */
[----:B--2---:R-:W-:Y:S01]  /*3a5a0*/  HMMA.16816.F32 R4, R16, R22, R4 ;  /* 0x000000161004723c */ /* 0x004fe20000001804 */
[----:B------:R-:W-:-:S15]  /*3a5b0*/  IMAD.MOV.U32 R3, RZ, RZ, R23 ;  /* 0x000000ffff037224 */ /* 0x000fde00078e0017 */
[----:B------:R-:W-:-:S03]  /*3a5c0*/  NOP ;  /* 0x0000000000007918 */ /* 0x000fc60000000000 */
[----:B------:R0:W-:Y:S04]  /*3a5d0*/  STL.64 [R1+0x200], R4 ;  /* 0x0002000401007387 */ /* 0x0001e80000100a00 */
[----:B------:R1:W-:Y:S01]  /*3a5e0*/  STL.64 [R1+0x208], R6 ;  /* 0x0002080601007387 */ /* 0x0003e20000100a00 */
[----:B0-----:R-:W-:-:S03]  /*3a5f0*/  IMAD.MOV.U32 R4, RZ, RZ, R22 ;  /* 0x000000ffff047224 */ /* 0x001fc600078e0016 */
[----:B-1----:R-:W2:Y:S04]  /*3a600*/  LDL.LU.64 R6, [R1+0x1300] ;  /* 0x0013000001067983 */ /* 0x002ea80000300a00 */
[----:B------:R-:W2:Y:S04]  /*3a610*/  LDL.LU R5, [R1+0x12f8] ;  /* 0x0012f80001057983 */ /* 0x000ea80000300800 */
[----:B------:R-:W4:Y:S04]  /*3a620*/  LDL.LU.64 R22, [R1+0x12f0] ;  /* 0x0012f00001167983 */ /* 0x000f280000300a00 */
[----:B------:R-:W4:Y:S02]  /*3a630*/  LDL.LU.64 R20, [R1+0x12e8] ;  /* 0x0012e80001147983 */ /* 0x000f240000300a00 */
[----:B----4-:R-:W-:-:S15]  /*3a640*/  HMMA.16816.F32 R20, R16, R14, R20 ;  /* 0x0000000e1014723c */ /* 0x010fde0000001814 */
[----:B------:R-:W-:-:S04]  /*3a650*/  NOP ;  /* 0x0000000000007918 */ /* 0x000fc80000000000 */
[----:B------:R-:W-:Y:S04]  /*3a660*/  STL.64 [R1+0x1f0], R20 ;  /* 0x0001f01401007387 */ /* 0x000fe80000100a00 */
[----:B------:R0:W-:Y:S04]  /*3a670*/  STL.64 [R1+0x1f8], R22 ;  /* 0x0001f81601007387 */ /* 0x0001e80000100a00 */
[----:B0-----:R-:W4:Y:S04]  /*3a680*/  LDL.LU.64 R22, [R1+0x12e0] ;  /* 0x0012e00001167983 */ /* 0x001f280000300a00 */
[----:B------:R-:W4:Y:S04]  /*3a690*/  LDL.LU.64 R20, [R1+0x12d8] ;  /* 0x0012d80001147983 */ /* 0x000f280000300a00 */
[----:B------:R0:W-:Y:S02]  /*3a6a0*/  STL.64 [R1+0x1198], R14 ;  /* 0x0011980e01007387 */ /* 0x0001e40000100a00 */
[----:B0-----:R-:W-:-:S02]  /*3a6b0*/  IMAD.MOV.U32 R14, RZ, RZ, R10 ;  /* 0x000000ffff0e7224 */ /* 0x001fc400078e000a */
[----:B------:R-:W-:Y:S01]  /*3a6c0*/  IMAD.MOV.U32 R15, RZ, RZ, R11 ;  /* 0x000000ffff0f7224 */ /* 0x000fe200078e000b */
[----:B------:R-:W4:Y:S04]  /*3a6d0*/  LDL.LU R10, [R1+0x12d4] ;  /* 0x0012d400010a7983 */ /* 0x000f280000300800 */
[----:B------:R-:W4:Y:S04]  /*3a6e0*/  LDL.LU R11, [R1+0x12d0] ;  /* 0x0012d000010b7983 */ /* 0x000f280000300800 */
[----:B------:R0:W-:Y:S02]  /*3a6f0*/  STL.64 [R1+0x11a0], R14 ;  /* 0x0011a00e01007387 */ /* 0x0001e40000100a00 */
[----:B0-----:R-:W-:-:S02]  /*3a700*/  IMAD.MOV.U32 R14, RZ, RZ, R24 ;  /* 0x000000ffff0e7224 */ /* 0x001fc400078e0018 */
[----:B------:R-:W-:Y:S01]  /*3a710*/  IMAD.MOV.U32 R15, RZ, RZ, R12 ;  /* 0x000000ffff0f7224 */ /* 0x000fe200078e000c */
[----:B------:R-:W3:Y:S04]  /*3a720*/  LDL.LU R24, [R1+0x12cc] ;  /* 0x0012cc0001187983 */ /* 0x000ee80000300800 */
[----:B------:R-:W3:Y:S04]  /*3a730*/  LDL.LU R12, [R1+0x12c8] ;  /* 0x0012c800010c7983 */ /* 0x000ee80000300800 */
[----:B------:R0:W-:Y:S02]  /*3a740*/  STL.64 [R1+0x11b0], R14 ;  /* 0x0011b00e01007387 */ /* 0x0001e40000100a00 */
[----:B0-----:R-:W-:-:S02]  /*3a750*/  IMAD.MOV.U32 R14, RZ, RZ, R13 ;  /* 0x000000ffff0e7224 */ /* 0x001fc400078e000d */
[----:B--2---:R-:W-:Y:S01]  /*3a760*/  IMAD.MOV.U32 R15, RZ, RZ, R6 ;  /* 0x000000ffff0f7224 */ /* 0x004fe200078e0006 */
[----:B------:R-:W2:Y:S04]  /*3a770*/  LDL.LU R13, [R1+0x12c4] ;  /* 0x0012c400010d7983 */ /* 0x000ea80000300800 */
[----:B------:R-:W2:Y:S04]  /*3a780*/  LDL.LU R6, [R1+0x12c0] ;  /* 0x0012c00001067983 */ /* 0x000ea80000300800 */
[----:B------:R0:W-:Y:S02]  /*3a790*/  STL.64 [R1+0x11c8], R14 ;  /* 0x0011c80e01007387 */ /* 0x0001e40000100a00 */
[----:B0-----:R-:W-:-:S02]  /*3a7a0*/  IMAD.MOV.U32 R14, RZ, RZ, R9 ;  /* 0x000000ffff0e7224 */ /* 0x001fc400078e0009 */
[----:B------:R-:W-:Y:S01]  /*3a7b0*/  IMAD.MOV.U32 R15, RZ, RZ, R8 ;  /* 0x000000ffff0f7224 */ /* 0x000fe200078e0008 */
[----:B----4-:R-:W-:-:S15]  /*3a7c0*/  HMMA.16816.F32 R20, R16, R10, R20 ;  /* 0x0000000a1014723c */ /* 0x010fde0000001814 */
[----:B------:R-:W-:-:S04]  /*3a7d0*/  NOP ;  /* 0x0000000000007918 */ /* 0x000fc80000000000 */
[----:B------:R-:W-:Y:S04]  /*3a7e0*/  STL.64 [R1+0x1e0], R20 ;  /* 0x0001e01401007387 */ /* 0x000fe80000100a00 */
[----:B------:R0:W-:Y:S04]  /*3a7f0*/  STL.64 [R1+0x1e8], R22 ;  /* 0x0001e81601007387 */ /* 0x0001e80000100a00 */
[----:B0-----:R-:W4:Y:S04]  /*3a800*/  LDL.LU.64 R22, [R1+0x12b8] ;  /* 0x0012b80001167983 */ /* 0x001f280000300a00 */
        /* <DEDUP_REMOVED lines=23> */
[----:B---3--:R-:W-:-:S05]  /*3a980*/  IMAD.MOV.U32 R15, RZ, RZ, R27 ;  /* 0x000000ffff0f7224 */ /* 0x008fca00078e001b */
        /* <DEDUP_REMOVED lines=38> */
[----:B------:R-:W4:Y:S04]  /*3abf0*/  LDL.LU R26, [R1+0x1d8] ;  /* 0x0001d800011a7983 */ /* 0x000f280000300800 */
[----:B------:R-:W4:Y:S04]  /*3ac00*/  LDL.LU R27, [R1+0x1dc] ;  /* 0x0001dc00011b7983 */ /* 0x000f280000300800 */
[----:B------:R0:W-:Y:S04]  /*3ac10*/  STL.64 [R1+0x1288], R14 ;  /* 0x0012880e01007387 */ /* 0x0001e80000100a00 */
[----:B------:R-:W4:Y:S04]  /*3ac20*/  LDL.LU R12, [R1+0x1c0] ;  /* 0x0001c000010c7983 */ /* 0x000f280000300800 */
[----:B------:R-:W4:Y:S04]  /*3ac30*/  LDL.LU R13, [R1+0x1c4] ;  /* 0x0001c400010d7983 */ /* 0x000f280000300800 */
[----:B0-----:R-:W4:Y:S04]  /*3ac40*/  LDL.LU R14, [R1+0x1c8] ;  /* 0x0001c800010e7983 */ /* 0x001f280000300800 */
        /* <DEDUP_REMOVED lines=19> */
[----:B----4-:R-:W-:Y:S03]  /*3ad80*/  HMMA.16816.F32 R16, R16, R6, R24 ;  /* 0x000000061010723c */ /* 0x010fe60000001818 */
[----:B---3--:R-:W-:Y:S04]  /*3ad90*/  STL.64 [R1+0x1280], R10 ;  /* 0x0012800a01007387 */ /* 0x008fe80000100a00 */
[----:B--2---:R0:W-:Y:S04]  /*3ada0*/  STL.64 [R1+0x1278], R8 ;  /* 0x0012780801007387 */ /* 0x0041e80000100a00 */
        /* <DEDUP_REMOVED lines=8> */
[----:B0-----:R-:W4:Y:S04]  /*3ae30*/  LDL.LU R16, [R1+0x110] ;  /* 0x0001100001107983 */ /* 0x001f280000300800 */
[----:B------:R-:W4:Y:S04]  /*3ae40*/  LDL.LU R17, [R1+0x114] ;  /* 0x0001140001117983 */ /* 0x000f280000300800 */
[----:B-1----:R-:W4:Y:S04]  /*3ae50*/  LDL.LU R18, [R1+0x118] ;  /* 0x0001180001127983 */ /* 0x002f280000300800 */
[----:B------:R-:W4:Y:S01]  /*3ae60*/  LDL.LU R19, [R1+0x11c] ;  /* 0x00011c0001137983 */ /* 0x000f220000300800 */
[----:B---3--:R-:W-:-:S15]  /*3ae70*/  HMMA.16816.F32 R12, R24, R22, R12 ;  /* 0x00000016180c723c */ /* 0x008fde000000180c */
[----:B------:R-:W-:-:S04]  /*3ae80*/  NOP ;  /* 0x0000000000007918 */ /* 0x000fc80000000000 */
[----:B------:R-:W-:Y:S01]  /*3ae90*/  STL.64 [R1+0x1c0], R12 ;  /* 0x0001c00c01007387 */ /* 0x000fe20000100a00 */
[----:B------:R-:W-:-:S03]  /*3aea0*/  IMAD.MOV.U32 R23, RZ, RZ, R14 ;  /* 0x000000ffff177224 */ /* 0x000fc600078e000e */
[----:B------:R0:W-:Y:S04]  /*3aeb0*/  STL.64 [R1+0x1c8], R14 ;  /* 0x0001c80e01007387 */ /* 0x0001e80000100a00 */
[----:B0-----:R-:W2:Y:S01]  /*3aec0*/  LDL.LU.64 R14, [R1+0x1288] ;  /* 0x00128800010e7983 */ /* 0x001ea20000300a00 */
[----:B------:R-:W-:-:S05]  /*3aed0*/  IMAD.MOV.U32 R22, RZ, RZ, R12 ;  /* 0x000000ffff167224 */ /* 0x000fca00078e000c */
[----:B------:R-:W-:Y:S04]  /*3aee0*/  STL [R1+0x108c], R22 ;  /* 0x00108c1601007387 */ /* 0x000fe80000100800 */
[----:B------:R-:W-:Y:S01]  /*3aef0*/  STL [R1+0x1088], R23 ;  /* 0x0010881701007387 */ /* 0x000fe20000100800 */
        /* <DEDUP_REMOVED lines=59> */
[----:B0-----:R-:W4:Y:S02]  /*3b2b0*/  LDL.LU.64 R14, [R1+0x11a0] ;  /* 0x0011a000010e7983 */ /* 0x001f240000300a00 */
[----:B----4-:R-:W-:-:S15]  /*3b2c0*/  HMMA.16816.F32 R12, R24, R14, R16 ;  /* 0x0000000e180c723c */ /* 0x010fde0000001810 */
[----:B------:R-:W-:-:S04]  /*3b2d0*/  NOP ;  /* 0x0000000000007918 */ /* 0x000fc80000000000 */
[----:B------:R-:W-:Y:S02]  /*3b2e0*/  IMAD.MOV.U32 R16, RZ, RZ, R15 ;  /* 0x000000ffff107224 */ /* 0x000fe400078e000f */
[----:B------:R-:W-:Y:S01]  /*3b2f0*/  IMAD.MOV.U32 R17, RZ, RZ, R14 ;  /* 0x000000ffff117224 */ /* 0x000fe200078e000e */
[----:B------:R-:W-:Y:S04]  /*3b300*/  STL.64 [R1+0x110], R12 ;  /* 0x0001100c01007387 */ /* 0x000fe80000100a00 */
[----:B------:R0:W-:Y:S04]  /*3b310*/  STL.64 [R1+0x118], R14 ;  /* 0x0001180e01007387 */ /* 0x0001e80000100a00 */
[----:B0-----:R-:W3:Y:S04]  /*3b320*/  LDL.LU.64 R14, [R1+0x1198] ;  /* 0x00119800010e7983 */ /* 0x001ee80000300a00 */
[----:B------:R0:W-:Y:S04]  /*3b330*/  STL [R1+0x1094], R16 ;  /* 0x0010941001007387 */ /* 0x0001e80000100800 */
[----:B------:R1:W-:Y:S04]  /*3b340*/  STL [R1+0x1090], R17 ;  /* 0x0010901101007387 */ /* 0x0003e80000100800 */
[----:B0-----:R-:W4:Y:S04]  /*3b350*/  LDL.LU R16, [R1+0x100] ;  /* 0x0001000001107983 */ /* 0x001f280000300800 */
[----:B-1----:R-:W4:Y:S04]  /*3b360*/  LDL.LU R17, [R1+0x104] ;  /* 0x0001040001117983 */ /* 0x002f280000300800 */
[----:B------:R-:W4:Y:S04]  /*3b370*/  LDL.LU R18, [R1+0x108] ;  /* 0x0001080001127983 */ /* 0x000f280000300800 */
[----:B------:R-:W4:Y:S01]  /*3b380*/  LDL.LU R19, [R1+0x10c] ;  /* 0x00010c0001137983 */ /* 0x000f220000300800 */
[----:B------:R-:W-:-:S02]  /*3b390*/  IMAD.MOV.U32 R22, RZ, RZ, R4 ;  /* 0x000000ffff167224 */ /* 0x000fc400078e0004 */
[----:B------:R-:W-:-:S07]  /*3b3a0*/  IMAD.MOV.U32 R23, RZ, RZ, R3 ;  /* 0x000000ffff177224 */ /* 0x000fce00078e0003 */
[----:B----4-:R-:W-:Y:S01]  /*3b3b0*/  HMMA.16816.F32 R20, R24, R22, R16 ;  /* 0x000000161814723c */ /* 0x010fe20000001810 */
[----:B------:R-:W4:Y:S04]  /*3b3c0*/  LDL.LU R17, [R1+0x828] ;  /* 0x0008280001117983 */ /* 0x000f280000300800 */
[----:B------:R-:W4:-:S14]  /*3b3d0*/  LDL.LU R16, [R1+0x820] ;  /* 0x0008200001107983 */ /* 0x000f1c0000300800 */
[----:B------:R-:W-:Y:S04]  /*3b3e0*/  STL.64 [R1+0x100], R20 ;  /* 0x0001001401007387 */ /* 0x000fe80000100a00 */
[----:B------:R0:W-:Y:S04]  /*3b3f0*/  STL.64 [R1+0x108], R22 ;  /* 0x0001081601007387 */ /* 0x0001e80000100a00 */
[----:B0-----:R-:W2:Y:S04]  /*3b400*/  LDL.LU R23, [R1+0x818] ;  /* 0x0008180001177983 */ /* 0x001ea80000300800 */
[----:B------:R-:W2:Y:S04]  /*3b410*/  LDL.LU R22, [R1+0x810] ;  /* 0x0008100001167983 */ /* 0x000ea80000300800 */
[----:B------:R-:W2:Y:S04]  /*3b420*/  LDL.LU R18, [R1+0x808] ;  /* 0x0008080001127983 */ /* 0x000ea80000300800 */
[----:B------:R-:W2:Y:S04]  /*3b430*/  LDL.LU R19, [R1+0x620] ;  /* 0x0006200001137983 */ /* 0x000ea80000300800 */
[----:B--2---:R-:W-:Y:S04]  /*3b440*/  STL.64 [R1+0x1160], R18 ;  /* 0x0011601201007387 */ /* 0x004fe80000100a00 */
[----:B----4-:R0:W-:Y:S04]  /*3b450*/  STL.64 [R1+0x1158], R16 ;  /* 0x0011581001007387 */ /* 0x0101e80000100a00 */
[----:B0-----:R-:W2:Y:S04]  /*3b460*/  LDL.LU R16, [R1+0xd0] ;  /* 0x0000d00001107983 */ /* 0x001ea80000300800 */
[----:B------:R-:W2:Y:S01]  /*3b470*/  LDL.LU R17, [R1+0xd4] ;  /* 0x0000d40001117983 */ /* 0x000ea20000300800 */
[----:B------:R-:W-:-:S02]  /*3b480*/  IMAD.MOV.U32 R18, RZ, RZ, R2 ;  /* 0x000000ffff127224 */ /* 0x000fc400078e0002 */
[----:B------:R-:W-:Y:S01]  /*3b490*/  IMAD.MOV.U32 R19, RZ, RZ, R0 ;  /* 0x000000ffff137224 */ /* 0x000fe200078e0000 */
[----:B------:R-:W4:Y:S04]  /*3b4a0*/  LDL.LU R2, [R1+0x1190] ;  /* 0x0011900001027983 */ /* 0x000f280000300800 */
[----:B------:R-:W3:Y:S04]  /*3b4b0*/  LDL.LU R0, [R1+0x118c] ;  /* 0x00118c0001007983 */ /* 0x000ee80000300800 */
[----:B------:R-:W-:Y:S04]  /*3b4c0*/  STL.64 [R1+0x1170], R18 ;  /* 0x0011701201007387 */ /* 0x000fe80000100a00 */
[----:B--2---:R0:W-:Y:S04]  /*3b4d0*/  STL.64 [R1+0x1168], R16 ;  /* 0x0011681001007387 */ /* 0x0041e80000100a00 */
[----:B0-----:R-:W2:Y:S04]  /*3b4e0*/  LDL.LU R16, [R1+0xe0] ;  /* 0x0000e00001107983 */ /* 0x001ea80000300800 */
[----:B------:R-:W2:Y:S04]  /*3b4f0*/  LDL.LU R17, [R1+0xe4] ;  /* 0x0000e40001117983 */ /* 0x000ea80000300800 */
[----:B------:R-:W2:Y:S04]  /*3b500*/  LDL.LU R18, [R1+0xe8] ;  /* 0x0000e80001127983 */ /* 0x000ea80000300800 */
[----:B------:R-:W2:Y:S04]  /*3b510*/  LDL.LU R19, [R1+0xec] ;  /* 0x0000ec0001137983 */ /* 0x000ea80000300800 */
[----:B--2---:R-:W-:Y:S04]  /*3b520*/  STL.64 [R1+0x1180], R18 ;  /* 0x0011801201007387 */ /* 0x004fe80000100a00 */
[----:B------:R0:W-:Y:S04]  /*3b530*/  STL.64 [R1+0x1178], R16 ;  /* 0x0011781001007387 */ /* 0x0001e80000100a00 */
[----:B0-----:R-:W2:Y:S04]  /*3b540*/  LDL.LU R16, [R1+0xf0] ;  /* 0x0000f00001107983 */ /* 0x001ea80000300800 */
[----:B------:R-:W2:Y:S01]  /*3b550*/  LDL.LU R17, [R1+0xf4] ;  /* 0x0000f40001117983 */ /* 0x000ea20000300800 */
[----:B---3--:R-:W-:-:S02]  /*3b560*/  IMAD.MOV.U32 R18, RZ, RZ, R0 ;  /* 0x000000ffff127224 */ /* 0x008fc400078e0000 */
[----:B----4-:R-:W-:Y:S01]  /*3b570*/  IMAD.MOV.U32 R19, RZ, RZ, R2 ;  /* 0x000000ffff137224 */ /* 0x010fe200078e0002 */
        /* <DEDUP_REMOVED lines=13> */
[----:B--2---:R-:W-:-:S15]  /*3b650*/  HMMA.16816.F32 R16, R24, R14, R16 ;  /* 0x0000000e1810723c */ /* 0x004fde0000001810 */
[----:B------:R-:W-:-:S04]  /*3b660*/  NOP ;  /* 0x0000000000007918 */ /* 0x000fc80000000000 */
[----:B------:R-:W-:Y:S04]  /*3b670*/  STL.64 [R1+0xf0], R16 ;  /* 0x0000f01001007387 */ /* 0x000fe80000100a00 */
[----:B------:R0:W-:Y:S04]  /*3b680*/  STL.64 [R1+0xf8], R18 ;  /* 0x0000f81201007387 */ /* 0x0001e80000100a00 */
[----:B0-----:R-:W2:Y:S04]  /*3b690*/  LDL.LU.64 R18, [R1+0x1180] ;  /* 0x0011800001127983 */ /* 0x001ea80000300a00 */
[----:B------:R-:W2:Y:S04]  /*3b6a0*/  LDL.LU.64 R16, [R1+0x1178] ;  /* 0x0011780001107983 */ /* 0x000ea80000300a00 */
[----:B------:R-:W3:Y:S04]  /*3b6b0*/  LDL.LU R14, [R1+0x62c] ;  /* 0x00062c00010e7983 */ /* 0x000ee80000300800 */
[----:B------:R-:W3:Y:S01]  /*3b6c0*/  LDL.LU R15, [R1+0x624] ;  /* 0x00062400010f7983 */ /* 0x000ee20000300800 */
[----:B--2---:R-:W-:-:S15]  /*3b6d0*/  HMMA.16816.F32 R16, R24, R10, R16 ;  /* 0x0000000a1810723c */ /* 0x004fde0000001810 */
[----:B------:R-:W-:-:S04]  /*3b6e0*/  NOP ;  /* 0x0000000000007918 */ /* 0x000fc80000000000 */
[----:B------:R-:W-:Y:S04]  /*3b6f0*/  STL.64 [R1+0xe0], R16 ;  /* 0x0000e01001007387 */ /* 0x000fe80000100a00 */
[----:B------:R0:W-:Y:S04]  /*3b700*/  STL.64 [R1+0xe8], R18 ;  /* 0x0000e81201007387 */ /* 0x0001e80000100a00 */
[----:B0-----:R-:W2:Y:S04]  /*3b710*/  LDL.LU.64 R18, [R1+0x1170] ;  /* 0x0011700001127983 */ /* 0x001ea80000300a00 */
[----:B------:R-:W2:Y:S01]  /*3b720*/  LDL.LU.64 R16, [R1+0x1168] ;  /* 0x0011680001107983 */ /* 0x000ea20000300a00 */
[----:B---3--:R-:W-:Y:S01]  /*3b730*/  VIADD R14, R14, 0x1 ;  /* 0x000000010e0e7836 */ /* 0x008fe20000000000 */
[----:B--2---:R-:W-:Y:S02]  /*3b740*/  HMMA.16816.F32 R24, R24, R6, R16 ;  /* 0x000000061818723c */ /* 0x004fe40000001810 */
[----:B------:R-:W2:Y:S04]  /*3b750*/  LDL.LU.64 R18, [R1+0x1160] ;  /* 0x0011600001127983 */ /* 0x000ea80000300a00 */
[----:B------:R-:W3:-:S13]  /*3b760*/  LDL.LU.64 R16, [R1+0x1158] ;  /* 0x0011580001107983 */ /* 0x000eda0000300a00 */
[----:B------:R-:W-:Y:S04]  /*3b770*/  STL.64 [R1+0xd0], R24 ;  /* 0x0000d01801007387 */ /* 0x000fe80000100a00 */
[----:B------:R0:W-:Y:S01]  /*3b780*/  STL.64 [R1+0xd8], R26 ;  /* 0x0000d81a01007387 */ /* 0x0001e20000100a00 */
[----:B------:R-:W-:Y:S02]  /*3b790*/  IMAD.MOV.U32 R6, RZ, RZ, R27 ;  /* 0x000000ffff067224 */ /* 0x000fe400078e001b */
[----:B0-----:R-:W0:Y:S01]  /*3b7a0*/  LDC R27, c[0x0][0x3a8] ;  /* 0x0000ea00ff1b7b82 */ /* 0x001e220000000800 */
[----:B------:R-:W-:Y:S01]  /*3b7b0*/  IMAD.MOV.U32 R7, RZ, RZ, R26 ;  /* 0x000000ffff077224 */ /* 0x000fe200078e001a */
[----:B------:R-:W-:Y:S04]  /*3b7c0*/  STL [R1+0x62c], R14 ;  /* 0x00062c0e01007387 */ /* 0x000fe80000100800 */
[----:B------:R-:W-:Y:S04]  /*3b7d0*/  STL [R1+0x109c], R6 ;  /* 0x00109c0601007387 */ /* 0x000fe80000100800 */
[----:B------:R-:W-:Y:S01]  /*3b7e0*/  STL [R1+0x1098], R7 ;  /* 0x0010980701007387 */ /* 0x000fe20000100800 */
[----:B0-----:R-:W-:-:S04]  /*3b7f0*/  IMAD.SHL.U32 R27, R27, 0x40, RZ ;  /* 0x000000401b1b7824 */ /* 0x001fc800078e00ff */
[----:B------:R-:W-:-:S05]  /*3b800*/  IMAD.SHL.U32 R27, R27, 0x2, RZ ;  /* 0x000000021b1b7824 */ /* 0x000fca00078e00ff */
[-C--:B------:R-:W-:Y:S02]  /*3b810*/  IADD3 R15, P6, PT, R15, R27.reuse, RZ ;  /* 0x0000001b0f0f7210 */ /* 0x080fe40007fde0ff */
[-C--:B------:R-:W-:Y:S02]  /*3b820*/  IADD3 R23, P3, PT, R23, R27.reuse, RZ ;  /* 0x0000001b17177210 */ /* 0x080fe40007f7e0ff */
[-C--:B------:R-:W-:Y:S01]  /*3b830*/  IADD3 R22, P4, PT, R22, R27.reuse, RZ ;  /* 0x0000001b16167210 */ /* 0x080fe20007f9e0ff */
[----:B------:R-:W-:Y:S02]  /*3b840*/  STL [R1+0x624], R15 ;  /* 0x0006240f01007387 */ /* 0x000fe40000100800 */
[--C-:B------:R-:W-:Y:S01]  /*3b850*/  IMAD.X R20, R20, 0x1, R0.reuse, P3 ;  /* 0x0000000114147824 */ /* 0x100fe200018e0600 */
[-C--:B------:R-:W-:Y:S01]  /*3b860*/  IADD3 R9, P3, PT, R9, R27.reuse, RZ ;  /* 0x0000001b09097210 */ /* 0x080fe20007f7e0ff */
[----:B------:R-:W-:Y:S01]  /*3b870*/  IMAD.X R8, R8, 0x1, R0, P4 ;  /* 0x0000000108087824 */ /* 0x000fe200020e0600 */
[----:B------:R-:W-:-:S02]  /*3b880*/  IADD3 R29, P4, PT, R29, R27, RZ ;  /* 0x0000001b1d1d7210 */ /* 0x000fc40007f9e0ff */
[-C--:B---3--:R-:W-:Y:S02]  /*3b890*/  IADD3 R17, P1, PT, R17, R27.reuse, RZ ;  /* 0x0000001b11117210 */ /* 0x088fe40007f3e0ff */
[-C--:B------:R-:W-:Y:S02]  /*3b8a0*/  IADD3 R16, P2, PT, R16, R27.reuse, RZ ;  /* 0x0000001b10107210 */ /* 0x080fe40007f5e0ff */
[-C--:B--2---:R-:W-:Y:S01]  /*3b8b0*/  IADD3 R18, P5, PT, R18, R27.reuse, RZ ;  /* 0x0000001b12127210 */ /* 0x084fe20007fbe0ff */
[--C-:B------:R-:W-:Y:S01]  /*3b8c0*/  IMAD.X R19, R19, 0x1, R0.reuse, P6 ;  /* 0x0000000113137824 */ /* 0x100fe200030e0600 */
[----:B----4-:R-:W-:Y:S01]  /*3b8d0*/  IADD3 R5, P6, PT, R5, R27, RZ ;  /* 0x0000001b05057210 */ /* 0x010fe20007fde0ff */
[----:B------:R-:W-:Y:S04]  /*3b8e0*/  STL [R1+0x828], R17 ;  /* 0x0008281101007387 */ /* 0x000fe80000100800 */
[----:B------:R-:W-:Y:S04]  /*3b8f0*/  STL [R1+0x820], R16 ;  /* 0x0008201001007387 */ /* 0x000fe80000100800 */
[----:B------:R-:W-:Y:S01]  /*3b900*/  STL [R1+0x818], R23 ;  /* 0x0008181701007387 */ /* 0x000fe20000100800 */
[----:B------:R-:W-:-:S03]  /*3b910*/  IMAD.X R4, R4, 0x1, R0, P1 ;  /* 0x0000000104047824 */ /* 0x000fc600008e0600 */
[----:B------:R-:W-:Y:S01]  /*3b920*/  STL [R1+0x810], R22 ;  /* 0x0008101601007387 */ /* 0x000fe20000100800 */
[----:B------:R-:W-:-:S03]  /*3b930*/  IADD3 R13, P1, PT, R13, R27, RZ ;  /* 0x0000001b0d0d7210 */ /* 0x000fc60007f3e0ff */
[----:B------:R-:W-:Y:S01]  /*3b940*/  STL [R1+0x808], R18 ;  /* 0x0008081201007387 */ /* 0x000fe20000100800 */
[----:B------:R-:W-:-:S03]  /*3b950*/  IMAD.X R12, R12, 0x1, R0, P2 ;  /* 0x000000010c0c7824 */ /* 0x000fc600010e0600 */
[----:B------:R-:W-:Y:S01]  /*3b960*/  STL [R1+0x620], R19 ;  /* 0x0006201301007387 */ /* 0x000fe20000100800 */
[----:B------:R-:W-:-:S03]  /*3b970*/  IADD3 R21, P2, PT, R21, R27, RZ ;  /* 0x0000001b15157210 */ /* 0x000fc60007f5e0ff */
[----:B------:R-:W-:Y:S04]  /*3b980*/  STL [R1+0x800], R5 ;  /* 0x0008000501007387 */ /* 0x000fe80000100800 */
[----:B------:R-:W-:Y:S04]  /*3b990*/  STL [R1+0x824], R4 ;  /* 0x0008240401007387 */ /* 0x000fe80000100800 */
[----:B------:R-:W-:Y:S04]  /*3b9a0*/  STL [R1+0x7f8], R13 ;  /* 0x0007f80d01007387 */ /* 0x000fe80000100800 */
[----:B------:R-:W-:Y:S01]  /*3b9b0*/  STL [R1+0x81c], R12 ;  /* 0x00081c0c01007387 */ /* 0x000fe20000100800 */
[----:B------:R-:W-:-:S03]  /*3b9c0*/  IMAD.X R28, R28, 0x1, R0, P5 ;  /* 0x000000011c1c7824 */ /* 0x000fc600028e0600 */
[----:B------:R-:W-:Y:S01]  /*3b9d0*/  STL [R1+0x7f0], R21 ;  /* 0x0007f01501007387 */ /* 0x000fe20000100800 */
[----:B------:R-:W-:-:S03]  /*3b9e0*/  IADD3 R3, P5, PT, R3, R27, RZ ;  /* 0x0000001b03037210 */ /* 0x000fc60007fbe0ff */
[----:B------:R-:W-:Y:S04]  /*3b9f0*/  STL [R1+0x814], R20 ;  /* 0x0008141401007387 */ /* 0x000fe80000100800 */
[----:B------:R-:W-:Y:S04]  /*3ba00*/  STL [R1+0x7e8], R9 ;  /* 0x0007e80901007387 */ /* 0x000fe80000100800 */
[----:B------:R-:W-:Y:S04]  /*3ba10*/  STL [R1+0x80c], R8 ;  /* 0x00080c0801007387 */ /* 0x000fe80000100800 */
[----:B------:R-:W-:Y:S04]  /*3ba20*/  STL [R1+0x7e0], R29 ;  /* 0x0007e01d01007387 */ /* 0x000fe80000100800 */
[----:B------:R0:W-:Y:S04]  /*3ba30*/  STL [R1+0x7d8], R3 ;  /* 0x0007d80301007387 */ /* 0x0001e80000100800 */
[----:B------:R-:W-:Y:S04]  /*3ba40*/  STL [R1+0x804], R28 ;  /* 0x0008041c01007387 */ /* 0x000fe80000100800 */
[----:B0-----:R-:W2:Y:S04]  /*3ba50*/  LDL.LU R3, [R1+0x7d0] ;  /* 0x0007d00001037983 */ /* 0x001ea80000300800 */
[----:B------:R-:W3:Y:S01]  /*3ba60*/  LDL.LU R7, [R1+0x7c0] ;  /* 0x0007c00001077983 */ /* 0x000ee20000300800 */
[----:B------:R-:W-:-:S03]  /*3ba70*/  IMAD.X R2, R2, 0x1, R0, P6 ;  /* 0x0000000102027824 */ /* 0x000fc600030e0600 */
[----:B---3--:R0:W-:Y:S04]  /*3ba80*/  STL [R1+0x1148], R7 ;  /* 0x0011480701007387 */ /* 0x0081e80000100800 */
[----:B------:R-:W-:Y:S04]  /*3ba90*/  STL [R1+0x7fc], R2 ;  /* 0x0007fc0201007387 */ /* 0x000fe80000100800 */
[----:B0-----:R-:W3:Y:S04]  /*3baa0*/  LDL.LU R7, [R1+0x7ec] ;  /* 0x0007ec0001077983 */ /* 0x001ee80000300800 */
[----:B---3--:R0:W-:Y:S04]  /*3bab0*/  STL [R1+0x114c], R7 ;  /* 0x00114c0701007387 */ /* 0x0081e80000100800 */
[----:B0-----:R-:W3:Y:S01]  /*3bac0*/  LDL.LU R7, [R1+0x7c8] ;  /* 0x0007c80001077983 */ /* 0x001ee20000300800 */
[----:B------:R-:W-:-:S03]  /*3bad0*/  ISETP.NE.U32.AND P0, PT, R14, UR7, PT ;  /* 0x000000070e007c0c */ /* 0x000fc6000bf05070 */
[----:B---3--:R0:W-:Y:S04]  /*3bae0*/  STL [R1+0x1150], R7 ;  /* 0x0011500701007387 */ /* 0x0081e80000100800 */
[----:B0-----:R-:W3:Y:S04]  /*3baf0*/  LDL.LU R7, [R1+0x7f4] ;  /* 0x0007f40001077983 */ /* 0x001ee80000300800 */
        /* <DEDUP_REMOVED lines=20> */
[----:B------:R-:W4:Y:S01]  /*3bc40*/  LDL.LU R9, [R1+0x794] ;  /* 0x0007940001097983 */ /* 0x000f220000300800 */
[----:B--2---:R-:W-:-:S03]  /*3bc50*/  IADD3 R3, P6, PT, R3, R27, RZ ;  /* 0x0000001b03037210 */ /* 0x004fc60007fde0ff */
[----:B------:R-:W2:Y:S04]  /*3bc60*/  LDL.LU R8, [R1+0x768] ;  /* 0x0007680001087983 */ /* 0x000ea80000300800 */
[----:B------:R-:W2:Y:S04]  /*3bc70*/  LDL.LU R29, [R1+0x78c] ;  /* 0x00078c00011d7983 */ /* 0x000ea80000300800 */
[----:B------:R-:W2:Y:S04]  /*3bc80*/  LDL.LU R28, [R1+0x760] ;  /* 0x00076000011c7983 */ /* 0x000ea80000300800 */
[----:B------:R-:W2:Y:S04]  /*3bc90*/  LDL.LU R2, [R1+0x784] ;  /* 0x0007840001027983 */ /* 0x000ea80000300800 */
[----:B------:R0:W-:Y:S04]  /*3bca0*/  STL [R1+0x7d0], R3 ;  /* 0x0007d00301007387 */ /* 0x0001e80000100800 */
[----:B0-----:R-:W2:Y:S01]  /*3bcb0*/  LDL.LU R3, [R1+0x758] ;  /* 0x0007580001037983 */ /* 0x001ea20000300800 */
[----:B---3--:R-:W-:-:S05]  /*3bcc0*/  IMAD.X R7, R7, 0x1, R0, P1 ;  /* 0x0000000107077824 */ /* 0x008fca00008e0600 */
[----:B------:R0:W-:Y:S04]  /*3bcd0*/  STL [R1+0x7f4], R7 ;  /* 0x0007f40701007387 */ /* 0x0001e80000100800 */
[----:B0-----:R-:W3:Y:S02]  /*3bce0*/  LDL.LU R7, [R1+0x1150] ;  /* 0x0011500001077983 */ /* 0x001ee40000300800 */
[----:B---3--:R-:W-:-:S05]  /*3bcf0*/  IADD3 R7, P1, PT, R7, R27, RZ ;  /* 0x0000001b07077210 */ /* 0x008fca0007f3e0ff */
[----:B------:R0:W-:Y:S04]  /*3bd00*/  STL [R1+0x7c8], R7 ;  /* 0x0007c80701007387 */ /* 0x0001e80000100800 */
[----:B0-----:R-:W3:Y:S02]  /*3bd10*/  LDL.LU R7, [R1+0x114c] ;  /* 0x00114c0001077983 */ /* 0x001ee40000300800 */
[----:B---3--:R-:W-:-:S05]  /*3bd20*/  IMAD.X R7, R7, 0x1, R0, P2 ;  /* 0x0000000107077824 */ /* 0x008fca00010e0600 */
[----:B------:R0:W-:Y:S04]  /*3bd30*/  STL [R1+0x7ec], R7 ;  /* 0x0007ec0701007387 */ /* 0x0001e80000100800 */
[----:B0-----:R-:W3:Y:S01]  /*3bd40*/  LDL.LU R7, [R1+0x1148] ;  /* 0x0011480001077983 */ /* 0x001ee20000300800 */
[--C-:B----4-:R-:W-:Y:S01]  /*3bd50*/  IMAD.X R6, R6, 0x1, R0.reuse, P3 ;  /* 0x0000000106067824 */ /* 0x110fe200018e0600 */
[-C--:B------:R-:W-:Y:S01]  /*3bd60*/  IADD3 R24, P3, PT, R24, R27.reuse, RZ ;  /* 0x0000001b18187210 */ /* 0x080fe20007f7e0ff */
[--C-:B------:R-:W-:Y:S01]  /*3bd70*/  IMAD.X R25, R25, 0x1, R0.reuse, P4 ;  /* 0x0000000119197824 */ /* 0x100fe200020e0600 */
        /* <DEDUP_REMOVED lines=16> */
[-C--:B--2---:R-:W-:Y:S01]  /*3be80*/  IADD3 R8, P1, PT, R8, R27.reuse, RZ ;  /* 0x0000001b08087210 */ /* 0x084fe20007f3e0ff */
[----:B------:R-:W-:Y:S01]  /*3be90*/  IMAD.X R2, R2, 0x1, R0, P3 ;  /* 0x0000000102027824 */ /* 0x000fe200018e0600 */
[----:B---3--:R-:W-:-:S05]  /*3bea0*/  IADD3 R7, P2, PT, R7, R27, RZ ;  /* 0x0000001b07077210 */ /* 0x008fca0007f5e0ff */
[----:B------:R-:W-:Y:S04]  /*3beb0*/  STL [R1+0x7c0], R7 ;  /* 0x0007c00701007387 */ /* 0x000fe80000100800 */
[----:B------:R-:W-:Y:S04]  /*3bec0*/  STL [R1+0x7e4], R6 ;  /* 0x0007e40601007387 */ /* 0x000fe80000100800 */
[----:B------:R-:W-:Y:S04]  /*3bed0*/  STL [R1+0x7b8], R24 ;  /* 0x0007b81801007387 */ /* 0x000fe80000100800 */
        /* <DEDUP_REMOVED lines=24> */
[----:B------:R0:W-:Y:S04]  /*3c060*/  STL [R1+0x784], R2 ;  /* 0x0007840201007387 */ /* 0x0001e80000100800 */
[----:B------:R-:W-:Y:S04]  /*3c070*/  STL [R1+0x78c], R29 ;  /* 0x00078c1d01007387 */ /* 0x000fe80000100800 */
[----:B0-----:R-:W2:Y:S04]  /*3c080*/  LDL.LU R2, [R1+0x77c] ;  /* 0x00077c0001027983 */ /* 0x001ea80000300800 */
[----:B------:R-:W-:Y:S04]  /*3c090*/  STL [R1+0x760], R28 ;  /* 0x0007601c01007387 */ /* 0x000fe80000100800 */
[----:B------:R-:W3:Y:S01]  /*3c0a0*/  LDL.LU R7, [R1+0x76c] ;  /* 0x00076c0001077983 */ /* 0x000ee20000300800 */
[----:B------:R-:W-:-:S03]  /*3c0b0*/  IADD3 R3, P3, PT, R3, R27, RZ ;  /* 0x0000001b03037210 */ /* 0x000fc60007f7e0ff */
[----:B---3--:R0:W-:Y:S04]  /*3c0c0*/  STL [R1+0x113c], R7 ;  /* 0x00113c0701007387 */ /* 0x0081e80000100800 */
[----:B0-----:R-:W3:Y:S04]  /*3c0d0*/  LDL.LU R7, [R1+0x748] ;  /* 0x0007480001077983 */ /* 0x001ee80000300800 */
[----:B------:R-:W-:Y:S04]  /*3c0e0*/  STL [R1+0x758], R3 ;  /* 0x0007580301007387 */ /* 0x000fe80000100800 */
[----:B---3--:R0:W-:Y:S04]  /*3c0f0*/  STL [R1+0x1140], R7 ;  /* 0x0011400701007387 */ /* 0x0081e80000100800 */
[----:B0-----:R-:W3:Y:S01]  /*3c100*/  LDL.LU R7, [R1+0x774] ;  /* 0x0007740001077983 */ /* 0x001ee20000300800 */
[----:B--2---:R-:W-:-:S03]  /*3c110*/  IMAD.X R2, R2, 0x1, R0, P4 ;  /* 0x0000000102027824 */ /* 0x004fc600020e0600 */
[----:B---3--:R0:W-:Y:S04]  /*3c120*/  STL [R1+0x1144], R7 ;  /* 0x0011440701007387 */ /* 0x0081e80000100800 */
        /* <DEDUP_REMOVED lines=26> */
[----:B------:R0:W-:Y:S04]  /*3c2d0*/  STL [R1+0x77c], R2 ;  /* 0x00077c0201007387 */ /* 0x0001e80000100800 */
[----:B0-----:R-:W3:Y:S01]  /*3c2e0*/  LDL.LU R2, [R1+0x704] ;  /* 0x0007040001027983 */ /* 0x001ee20000300800 */
[----:B--2---:R-:W-:-:S05]  /*3c2f0*/  IADD3 R7, P4, PT, R7, R27, RZ ;  /* 0x0000001b07077210 */ /* 0x004fca0007f9e0ff */
[----:B------:R0:W-:Y:S04]  /*3c300*/  STL [R1+0x750], R7 ;  /* 0x0007500701007387 */ /* 0x0001e80000100800 */
[----:B0-----:R-:W2:Y:S02]  /*3c310*/  LDL.LU R7, [R1+0x1144] ;  /* 0x0011440001077983 */ /* 0x001ea40000300800 */
[----:B--2---:R-:W-:-:S05]  /*3c320*/  IMAD.X R7, R7, 0x1, R0, P5 ;  /* 0x0000000107077824 */ /* 0x004fca00028e0600 */
[----:B------:R0:W-:Y:S04]  /*3c330*/  STL [R1+0x774], R7 ;  /* 0x0007740701007387 */ /* 0x0001e80000100800 */
[----:B0-----:R-:W2:Y:S02]  /*3c340*/  LDL.LU R7, [R1+0x1140] ;  /* 0x0011400001077983 */ /* 0x001ea40000300800 */
[----:B--2---:R-:W-:-:S05]  /*3c350*/  IADD3 R7, P5, PT, R7, R27, RZ ;  /* 0x0000001b07077210 */ /* 0x004fca0007fbe0ff */
[----:B------:R0:W-:Y:S04]  /*3c360*/  STL [R1+0x748], R7 ;  /* 0x0007480701007387 */ /* 0x0001e80000100800 */
[----:B0-----:R-:W2:Y:S01]  /*3c370*/  LDL.LU R7, [R1+0x113c] ;  /* 0x00113c0001077983 */ /* 0x001ea20000300800 */
[--C-:B----4-:R-:W-:Y:S01]  /*3c380*/  IMAD.X R24, R24, 0x1, R0.reuse, P1 ;  /* 0x0000000118187824 */ /* 0x110fe200008e0600 */
[-C--:B---3--:R-:W-:Y:S01]  /*3c390*/  IADD3 R25, P1, PT, R25, R27.reuse, RZ ;  /* 0x0000001b19197210 */ /* 0x088fe20007f3e0ff */
        /* <DEDUP_REMOVED lines=13> */
[----:B------:R-:W-:Y:S01]  /*3c470*/  IADD3 R21, P3, PT, R21, R27, RZ ;  /* 0x0000001b15157210 */ /* 0x000fe20007f7e0ff */
[----:B------:R-:W-:-:S02]  /*3c480*/  IMAD.X R3, R3, 0x1, R0, P5 ;  /* 0x0000000103037824 */ /* 0x000fc400028e0600 */
[--C-:B------:R-:W-:Y:S01]  /*3c490*/  IMAD.X R20, R20, 0x1, R0.reuse, P4 ;  /* 0x0000000114147824 */ /* 0x100fe200020e0600 */
[-C--:B------:R-:W-:Y:S02]  /*3c4a0*/  IADD3 R9, P4, PT, R9, R27.reuse, RZ ;  /* 0x0000001b09097210 */ /* 0x080fe40007f9e0ff */
[-C--:B------:R-:W-:Y:S01]  /*3c4b0*/  IADD3 R8, P5, PT, R8, R27.reuse, RZ ;  /* 0x0000001b08087210 */ /* 0x080fe20007fbe0ff */
[----:B--2---:R-:W-:Y:S01]  /*3c4c0*/  IMAD.X R7, R7, 0x1, R0, P6 ;  /* 0x0000000107077824 */ /* 0x004fe200030e0600 */
[----:B------:R-:W-:-:S04]  /*3c4d0*/  IADD3 R6, P6, PT, R6, R27, RZ ;  /* 0x0000001b06067210 */ /* 0x000fc80007fde0ff */
        /* <DEDUP_REMOVED lines=24> */
[----:B0-----:R-:W2:Y:S04]  /*3c660*/  LDL.LU R3, [R1+0x6d8] ;  /* 0x0006d80001037983 */ /* 0x001ea80000300800 */
[----:B------:R-:W-:Y:S04]  /*3c670*/  STL [R1+0x6f0], R9 ;  /* 0x0006f00901007387 */ /* 0x000fe80000100800 */
[----:B------:R-:W-:Y:S04]  /*3c680*/  STL [R1+0x6e8], R8 ;  /* 0x0006e80801007387 */ /* 0x000fe80000100800 */
[----:B------:R-:W3:Y:S01]  /*3c690*/  LDL.LU R7, [R1+0x6c8] ;  /* 0x0006c80001077983 */ /* 0x000ee20000300800 */
[----:B------:R-:W-:Y:S01]  /*3c6a0*/  IMAD.X R29, R29, 0x1, R0, P6 ;  /* 0x000000011d1d7824 */ /* 0x000fe200030e0600 */
[----:B------:R-:W-:-:S04]  /*3c6b0*/  IADD3 R28, P6, PT, R28, R27, RZ ;  /* 0x0000001b1c1c7210 */ /* 0x000fc80007fde0ff */
[----:B------:R-:W-:Y:S04]  /*3c6c0*/  STL [R1+0x70c], R29 ;  /* 0x00070c1d01007387 */ /* 0x000fe80000100800 */
[----:B---3--:R0:W-:Y:S04]  /*3c6d0*/  STL [R1+0x1130], R7 ;  /* 0x0011300701007387 */ /* 0x0081e80000100800 */
[----:B------:R-:W-:Y:S04]  /*3c6e0*/  STL [R1+0x6e0], R28 ;  /* 0x0006e01c01007387 */ /* 0x000fe80000100800 */
[----:B0-----:R-:W3:Y:S01]  /*3c6f0*/  LDL.LU R7, [R1+0x6f4] ;  /* 0x0006f40001077983 */ /* 0x001ee20000300800 */
[----:B------:R-:W-:-:S05]  /*3c700*/  IMAD.X R2, R2, 0x1, R0, P1 ;  /* 0x0000000102027824 */ /* 0x000fca00008e0600 */
[----:B------:R-:W-:Y:S04]  /*3c710*/  STL [R1+0x704], R2 ;  /* 0x0007040201007387 */ /* 0x000fe80000100800 */
[----:B---3--:R0:W-:Y:S04]  /*3c720*/  STL [R1+0x1134], R7 ;  /* 0x0011340701007387 */ /* 0x0081e80000100800 */
[----:B0-----:R-:W3:Y:S01]  /*3c730*/  LDL.LU R7, [R1+0x6d0] ;  /* 0x0006d00001077983 */ /* 0x001ee20000300800 */
[----:B--2---:R-:W-:-:S03]  /*3c740*/  IADD3 R3, P1, PT, R3, R27, RZ ;  /* 0x0000001b03037210 */ /* 0x004fc60007f3e0ff */
        /* <DEDUP_REMOVED lines=25> */
[----:B------:R-:W3:Y:S04]  /*3c8e0*/  LDL.LU R8, [R1+0x694] ;  /* 0x0006940001087983 */ /* 0x000ee80000300800 */
[----:B------:R-:W3:Y:S04]  /*3c8f0*/  LDL.LU R29, [R1+0x668] ;  /* 0x00066800011d7983 */ /* 0x000ee80000300800 */
[----:B------:R-:W3:Y:S04]  /*3c900*/  LDL.LU R28, [R1+0x68c] ;  /* 0x00068c00011c7983 */ /* 0x000ee80000300800 */
[----:B0-----:R-:W3:Y:S01]  /*3c910*/  LDL.LU R3, [R1+0x660] ;  /* 0x0006600001037983 */ /* 0x001ee20000300800 */
[----:B--2---:R-:W-:-:S05]  /*3c920*/  IMAD.X R7, R7, 0x1, R0, P2 ;  /* 0x0000000107077824 */ /* 0x004fca00010e0600 */
[----:B------:R0:W-:Y:S04]  /*3c930*/  STL [R1+0x6fc], R7 ;  /* 0x0006fc0701007387 */ /* 0x0001e80000100800 */
[----:B0-----:R-:W2:Y:S02]  /*3c940*/  LDL.LU R7, [R1+0x1138] ;  /* 0x0011380001077983 */ /* 0x001ea40000300800 */
[----:B--2---:R-:W-:-:S05]  /*3c950*/  IADD3 R7, P2, PT, R7, R27, RZ ;  /* 0x0000001b07077210 */ /* 0x004fca0007f5e0ff */
[----:B------:R0:W-:Y:S04]  /*3c960*/  STL [R1+0x6d0], R7 ;  /* 0x0006d00701007387 */ /* 0x0001e80000100800 */
[----:B0-----:R-:W2:Y:S02]  /*3c970*/  LDL.LU R7, [R1+0x1134] ;  /* 0x0011340001077983 */ /* 0x001ea40000300800 */
[----:B--2---:R-:W-:-:S05]  /*3c980*/  IMAD.X R7, R7, 0x1, R0, P3 ;  /* 0x0000000107077824 */ /* 0x004fca00018e0600 */
[----:B------:R0:W-:Y:S04]  /*3c990*/  STL [R1+0x6f4], R7 ;  /* 0x0006f40701007387 */ /* 0x0001e80000100800 */
[----:B0-----:R-:W2:Y:S01]  /*3c9a0*/  LDL.LU R7, [R1+0x1130] ;  /* 0x0011300001077983 */ /* 0x001ea20000300800 */
[--C-:B---3--:R-:W-:Y:S01]  /*3c9b0*/  IMAD.X R6, R6, 0x1, R0.reuse, P4 ;  /* 0x0000000106067824 */ /* 0x108fe200020e0600 */
[-C--:B----4-:R-:W-:Y:S01]  /*3c9c0*/  IADD3 R24, P4, PT, R24, R27.reuse, RZ ;  /* 0x0000001b18187210 */ /* 0x090fe20007f9e0ff */
        /* <DEDUP_REMOVED lines=16> */
[----:B------:R-:W-:Y:S01]  /*3cad0*/  IMAD.X R20, R20, 0x1, R0, P2 ;  /* 0x0000000114147824 */ /* 0x000fe200010e0600 */
[-C--:B------:R-:W-:Y:S02]  /*3cae0*/  IADD3 R9, P2, PT, R9, R27.reuse, RZ ;  /* 0x0000001b09097210 */ /* 0x080fe40007f5e0ff */
[----:B--2---:R-:W-:-:S05]  /*3caf0*/  IADD3 R7, P3, PT, R7, R27, RZ ;  /* 0x0000001b07077210 */ /* 0x004fca0007f7e0ff */
        /* <DEDUP_REMOVED lines=20> */
[----:B------:R-:W-:Y:S01]  /*3cc40*/  STL [R1+0x6ac], R13 ;  /* 0x0006ac0d01007387 */ /* 0x000fe20000100800 */
[----:B------:R-:W-:-:S03]  /*3cc50*/  IMAD.X R8, R8, 0x1, R0, P3 ;  /* 0x0000000108087824 */ /* 0x000fc600018e0600 */
[----:B0-----:R-:W2:Y:S04]  /*3cc60*/  LDL.LU R2, [R1+0x684] ;  /* 0x0006840001027983 */ /* 0x001ea80000300800 */
[----:B------:R-:W-:Y:S04]  /*3cc70*/  STL [R1+0x680], R12 ;  /* 0x0006800c01007387 */ /* 0x000fe80000100800 */
[----:B------:R-:W-:Y:S04]  /*3cc80*/  STL [R1+0x678], R21 ;  /* 0x0006781501007387 */ /* 0x000fe80000100800 */
[----:B------:R-:W-:Y:S04]  /*3cc90*/  STL [R1+0x69c], R20 ;  /* 0x00069c1401007387 */ /* 0x000fe80000100800 */
[----:B------:R-:W-:Y:S04]  /*3cca0*/  STL [R1+0x670], R9 ;  /* 0x0006700901007387 */ /* 0x000fe80000100800 */
[----:B------:R-:W-:Y:S04]  /*3ccb0*/  STL [R1+0x694], R8 ;  /* 0x0006940801007387 */ /* 0x000fe80000100800 */
[----:B------:R-:W3:Y:S01]  /*3ccc0*/  LDL.LU R7, [R1+0x674] ;  /* 0x0006740001077983 */ /* 0x000ee20000300800 */
[----:B------:R-:W-:Y:S01]  /*3ccd0*/  IADD3 R29, P3, PT, R29, R27, RZ ;  /* 0x0000001b1d1d7210 */ /* 0x000fe20007f7e0ff */
[----:B------:R-:W-:-:S04]  /*3cce0*/  IMAD.X R28, R28, 0x1, R0, P4 ;  /* 0x000000011c1c7824 */ /* 0x000fc800020e0600 */
[----:B------:R-:W-:Y:S04]  /*3ccf0*/  STL [R1+0x668], R29 ;  /* 0x0006681d01007387 */ /* 0x000fe80000100800 */
[----:B---3--:R0:W-:Y:S04]  /*3cd00*/  STL [R1+0x1124], R7 ;  /* 0x0011240701007387 */ /* 0x0081e80000100800 */
[----:B------:R-:W-:Y:S04]  /*3cd10*/  STL [R1+0x68c], R28 ;  /* 0x00068c1c01007387 */ /* 0x000fe80000100800 */
[----:B0-----:R-:W3:Y:S01]  /*3cd20*/  LDL.LU R7, [R1+0x650] ;  /* 0x0006500001077983 */ /* 0x001ee20000300800 */
[----:B------:R-:W-:-:S05]  /*3cd30*/  IADD3 R3, P4, PT, R3, R27, RZ ;  /* 0x0000001b03037210 */ /* 0x000fca0007f9e0ff */
        /* <DEDUP_REMOVED lines=29> */
[----:B------:R-:W3:Y:S04]  /*3cf10*/  LDL.LU R29, [R1+0xf60] ;  /* 0x000f6000011d7983 */ /* 0x000ee80000300800 */
[----:B------:R-:W3:Y:S04]  /*3cf20*/  LDL.LU R28, [R1+0x630] ;  /* 0x00063000011c7983 */ /* 0x000ee80000300800 */
[----:B------:R-:W3:Y:S04]  /*3cf30*/  LDL.LU R3, [R1+0xf58] ;  /* 0x000f580001037983 */ /* 0x000ee80000300800 */
        /* <DEDUP_REMOVED lines=13> */
[----:B------:R-:W-:Y:S01]  /*3d010*/  IADD3 R10, P3, PT, R10, R27, RZ ;  /* 0x0000001b0a0a7210 */ /* 0x000fe20007f7e0ff */
[--C-:B------:R-:W-:Y:S01]  /*3d020*/  IMAD.X R11, R11, 0x1, R0.reuse, P4 ;  /* 0x000000010b0b7824 */ /* 0x100fe200020e0600 */
[----:B------:R-:W-:Y:S01]  /*3d030*/  IADD3 R14, P4, PT, R14, UR10, RZ ;  /* 0x0000000a0e0e7c10 */ /* 0x000fe2000ff9e0ff */
[--C-:B------:R-:W-:Y:S01]  /*3d040*/  IMAD.X R15, R15, 0x1, R0.reuse, P5 ;  /* 0x000000010f0f7824 */ /* 0x100fe200028e0600 */
[----:B------:R-:W-:Y:S01]  /*3d050*/  IADD3 R17, P5, PT, R17, UR10, RZ ;  /* 0x0000000a11117c10 */ /* 0x000fe2000ffbe0ff */
[--C-:B------:R-:W-:Y:S01]  /*3d060*/  IMAD.X R16, R16, 0x1, R0.reuse, P6 ;  /* 0x0000000110107824 */ /* 0x100fe200030e0600 */
[----:B------:R-:W-:Y:S01]  /*3d070*/  IADD3 R23, P6, PT, R23, UR10, RZ ;  /* 0x0000000a17177c10 */ /* 0x000fe2000ffde0ff */
[--C-:B------:R-:W-:Y:S01]  /*3d080*/  IMAD.X R19, R19, 0x1, R0.reuse, P2 ;  /* 0x0000000113137824 */ /* 0x100fe200010e0600 */
[----:B------:R-:W-:Y:S01]  /*3d090*/  IADD3 R5, P2, PT, R5, UR10, RZ ;  /* 0x0000000a05057c10 */ /* 0x000fe2000ff5e0ff */
[----:B------:R-:W-:Y:S01]  /*3d0a0*/  IMAD.X R4, R4, 0x1, R0, P3 ;  /* 0x0000000104047824 */ /* 0x000fe200018e0600 */
[----:B------:R-:W-:-:S02]  /*3d0b0*/  IADD3 R13, P3, PT, R13, UR10, RZ ;  /* 0x0000000a0d0d7c10 */ /* 0x000fc4000ff7e0ff */
[----:B------:R-:W-:Y:S02]  /*3d0c0*/  IADD3.X R12, PT, PT, R12, UR4, RZ, P4, !PT ;  /* 0x000000040c0c7c10 */ /* 0x000fe4000a7fe4ff */
[----:B------:R-:W-:Y:S02]  /*3d0d0*/  IADD3 R21, P4, PT, R21, UR10, RZ ;  /* 0x0000000a15157c10 */ /* 0x000fe4000ff9e0ff */
[----:B------:R-:W-:Y:S02]  /*3d0e0*/  IADD3.X R20, PT, PT, R20, UR4, RZ, P5, !PT ;  /* 0x0000000414147c10 */ /* 0x000fe4000affe4ff */
[----:B------:R-:W-:Y:S02]  /*3d0f0*/  IADD3 R9, P5, PT, R9, UR10, RZ ;  /* 0x0000000a09097c10 */ /* 0x000fe4000ffbe0ff */
[----:B------:R-:W-:Y:S02]  /*3d100*/  IADD3.X R8, PT, PT, R8, UR4, RZ, P6, !PT ;  /* 0x0000000408087c10 */ /* 0x000fe4000b7fe4ff */
[----:B------:R-:W-:Y:S01]  /*3d110*/  IADD3 R29, P6, PT, R29, UR10, RZ ;  /* 0x0000000a1d1d7c10 */ /* 0x000fe2000ffde0ff */
        /* <DEDUP_REMOVED lines=12> */
[----:B------:R-:W-:-:S03]  /*3d1e0*/  IADD3 R18, P1, PT, R18, UR10, RZ ;  /* 0x0000000a12127c10 */ /* 0x000fc6000ff3e0ff */
        /* <DEDUP_REMOVED lines=16> */
[----:B0-----:R-:W2:Y:S01]  /*3d2f0*/  LDL.LU R0, [R1+0xf48] ;  /* 0x000f480001007983 */ /* 0x001ea20000300800 */
[----:B------:R-:W-:-:S02]  /*3d300*/  IADD3.X R28, PT, PT, R28, UR4, RZ, P1, !PT ;  /* 0x000000041c1c7c10 */ /* 0x000fc40008ffe4ff */
[----:B------:R-:W-:-:S03]  /*3d310*/  IADD3 R3, P1, PT, R3, UR10, RZ ;  /* 0x0000000a03037c10 */ /* 0x000fc6000ff3e0ff */
[----:B------:R-:W-:Y:S04]  /*3d320*/  STL [R1+0x630], R28 ;  /* 0x0006301c01007387 */ /* 0x000fe80000100800 */
[----:B--2---:R0:W-:Y:S04]  /*3d330*/  STL [R1+0x111c], R0 ;  /* 0x00111c0001007387 */ /* 0x0041e80000100800 */
[----:B------:R-:W-:Y:S04]  /*3d340*/  STL [R1+0xf58], R3 ;  /* 0x000f580301007387 */ /* 0x000fe80000100800 */
[----:B0-----:R-:W2:Y:S01]  /*3d350*/  LDL.LU R0, [R1+0x82c] ;  /* 0x00082c0001007983 */ /* 0x001ea20000300800 */
[----:B------:R-:W-:-:S05]  /*3d360*/  IADD3.X R2, PT, PT, R2, UR4, RZ, P2, !PT ;  /* 0x0000000402027c10 */ /* 0x000fca00097fe4ff */
[----:B------:R-:W-:Y:S04]  /*3d370*/  STL [R1+0x830], R2 ;  /* 0x0008300201007387 */ /* 0x000fe80000100800 */
        /* <DEDUP_REMOVED lines=30> */
[----:B--2---:R-:W-:-:S05]  /*3d560*/  IADD3 R0, P2, PT, R0, UR10, RZ ;  /* 0x0000000a00007c10 */ /* 0x004fca000ff5e0ff */
[----:B------:R0:W-:Y:S04]  /*3d570*/  STL [R1+0xf50], R0 ;  /* 0x000f500001007387 */ /* 0x0001e80000100800 */
[----:B0-----:R-:W2:Y:S02]  /*3d580*/  LDL.LU R0, [R1+0x1120] ;  /* 0x0011200001007983 */ /* 0x001ea40000300800 */
[----:B--2---:R-:W-:-:S05]  /*3d590*/  IADD3.X R0, PT, PT, R0, UR4, RZ, P3, !PT ;  /* 0x0000000400007c10 */ /* 0x004fca0009ffe4ff */
[----:B------:R0:W-:Y:S04]  /*3d5a0*/  STL [R1+0x82c], R0 ;  /* 0x00082c0001007387 */ /* 0x0001e80000100800 */
[----:B0-----:R-:W2:Y:S01]  /*3d5b0*/  LDL.LU R0, [R1+0x111c] ;  /* 0x00111c0001007983 */ /* 0x001ea20000300800 */
[----:B---3--:R-:W-:Y:S02]  /*3d5c0*/  IADD3.X R7, PT, PT, R7, UR4, RZ, P4, !PT ;  /* 0x0000000407077c10 */ /* 0x008fe4000a7fe4ff */
[----:B----4-:R-:W-:Y:S02]  /*3d5d0*/  IADD3 R6, P4, PT, R6, UR10, RZ ;  /* 0x0000000a06067c10 */ /* 0x010fe4000ff9e0ff */
[----:B------:R-:W-:Y:S02]  /*3d5e0*/  IADD3.X R24, PT, PT, R24, UR4, RZ, P5, !PT ;  /* 0x0000000418187c10 */ /* 0x000fe4000affe4ff */
[----:B------:R-:W-:-:S02]  /*3d5f0*/  IADD3 R25, P5, PT, R25, UR10, RZ ;  /* 0x0000000a19197c10 */ /* 0x000fc4000ffbe0ff */
[----:B------:R-:W-:Y:S02]  /*3d600*/  IADD3.X R26, PT, PT, R26, UR4, RZ, P6, !PT ;  /* 0x000000041a1a7c10 */ /* 0x000fe4000b7fe4ff */
[----:B------:R-:W-:Y:S02]  /*3d610*/  IADD3 R27, P6, PT, R27, UR10, RZ ;  /* 0x0000000a1b1b7c10 */ /* 0x000fe4000ffde0ff */
[----:B------:R-:W-:Y:S02]  /*3d620*/  IADD3.X R10, PT, PT, R10, UR4, RZ, P1, !PT ;  /* 0x000000040a0a7c10 */ /* 0x000fe40008ffe4ff */
[----:B------:R-:W-:Y:S02]  /*3d630*/  IADD3 R11, P1, PT, R11, UR10, RZ ;  /* 0x0000000a0b0b7c10 */ /* 0x000fe4000ff3e0ff */
        /* <DEDUP_REMOVED lines=13> */
[----:B--2---:R-:W-:-:S05]  /*3d710*/  IADD3 R0, P3, PT, R0, UR10, RZ ;  /* 0x0000000a00007c10 */ /* 0x004fca000ff7e0ff */
[----:B------:R0:W-:Y:S04]  /*3d720*/  STL [R1+0xf48], R0 ;  /* 0x000f480001007387 */ /* 0x0001e80000100800 */
[----:B------:R-:W-:Y:S04]  /*3d730*/  STL [R1+0xf6c], R7 ;  /* 0x000f6c0701007387 */ /* 0x000fe80000100800 */
[----:B------:R-:W-:Y:S04]  /*3d740*/  STL [R1+0xf40], R6 ;  /* 0x000f400601007387 */ /* 0x000fe80000100800 */
[----:B------:R-:W-:Y:S04]  /*3d750*/  STL [R1+0xf64], R24 ;  /* 0x000f641801007387 */ /* 0x000fe80000100800 */
[----:B------:R-:W-:Y:S04]  /*3d760*/  STL [R1+0xf38], R25 ;  /* 0x000f381901007387 */ /* 0x000fe80000100800 */
[----:B------:R-:W-:Y:S04]  /*3d770*/  STL [R1+0xf5c], R26 ;  /* 0x000f5c1a01007387 */ /* 0x000fe80000100800 */
[----:B------:R-:W-:Y:S01]  /*3d780*/  STL [R1+0xf30], R27 ;  /* 0x000f301b01007387 */ /* 0x000fe20000100800 */
[----:B------:R-:W-:-:S03]  /*3d790*/  IADD3.X R17, PT, PT, R17, UR4, RZ, P3, !PT ;  /* 0x0000000411117c10 */ /* 0x000fc60009ffe4ff */
[----:B------:R-:W-:Y:S01]  /*3d7a0*/  STL [R1+0xf54], R10 ;  /* 0x000f540a01007387 */ /* 0x000fe20000100800 */
[----:B------:R-:W-:-:S03]  /*3d7b0*/  IADD3 R16, P3, PT, R16, UR10, RZ ;  /* 0x0000000a10107c10 */ /* 0x000fc6000ff7e0ff */
        /* <DEDUP_REMOVED lines=20> */
[----:B0-----:R-:W2:Y:S01]  /*3d900*/  LDL.LU R0, [R1+0xef4] ;  /* 0x000ef40001007983 */ /* 0x001ea20000300800 */
[----:B------:R-:W-:-:S02]  /*3d910*/  IADD3 R28, P4, PT, R28, UR10, RZ ;  /* 0x0000000a1c1c7c10 */ /* 0x000fc4000ff9e0ff */
[----:B------:R-:W-:-:S03]  /*3d920*/  IADD3.X R3, PT, PT, R3, UR4, RZ, P5, !PT ;  /* 0x0000000403037c10 */ /* 0x000fc6000affe4ff */
[----:B------:R-:W-:Y:S04]  /*3d930*/  STL [R1+0xee0], R28 ;  /* 0x000ee01c01007387 */ /* 0x000fe80000100800 */
[----:B--2---:R0:W-:Y:S04]  /*3d940*/  STL [R1+0x1114], R0 ;  /* 0x0011140001007387 */ /* 0x0041e80000100800 */
[----:B------:R-:W-:Y:S04]  /*3d950*/  STL [R1+0xf04], R3 ;  /* 0x000f040301007387 */ /* 0x000fe80000100800 */
[----:B0-----:R-:W2:Y:S01]  /*3d960*/  LDL.LU R0, [R1+0xed0] ;  /* 0x000ed00001007983 */ /* 0x001ea20000300800 */
[----:B------:R-:W-:-:S05]  /*3d970*/  IADD3 R2, P5, PT, R2, UR10, RZ ;  /* 0x0000000a02027c10 */ /* 0x000fca000ffbe0ff */
        /* <DEDUP_REMOVED lines=31> */
[----:B--2---:R-:W-:-:S05]  /*3db70*/  IADD3.X R0, PT, PT, R0, UR4, RZ, P6, !PT ;  /* 0x0000000400007c10 */ /* 0x004fca000b7fe4ff */
[----:B------:R0:W-:Y:S04]  /*3db80*/  STL [R1+0xefc], R0 ;  /* 0x000efc0001007387 */ /* 0x0001e80000100800 */
[----:B0-----:R-:W2:Y:S02]  /*3db90*/  LDL.LU R0, [R1+0x1118] ;  /* 0x0011180001007983 */ /* 0x001ea40000300800 */
[----:B--2---:R-:W-:-:S05]  /*3dba0*/  IADD3 R0, P6, PT, R0, UR10, RZ ;  /* 0x0000000a00007c10 */ /* 0x004fca000ffde0ff */
[----:B------:R0:W-:Y:S04]  /*3dbb0*/  STL [R1+0xed0], R0 ;  /* 0x000ed00001007387 */ /* 0x0001e80000100800 */
[----:B0-----:R-:W2:Y:S01]  /*3dbc0*/  LDL.LU R0, [R1+0x1114] ;  /* 0x0011140001007983 */ /* 0x001ea20000300800 */
[----:B----4-:R-:W-:Y:S02]  /*3dbd0*/  IADD3.X R6, PT, PT, R6, UR4, RZ, P2, !PT ;  /* 0x0000000406067c10 */ /* 0x010fe400097fe4ff */
[----:B---3--:R-:W-:Y:S02]  /*3dbe0*/  IADD3 R24, P2, PT, R24, UR10, RZ ;  /* 0x0000000a18187c10 */ /* 0x008fe4000ff5e0ff */
        /* <DEDUP_REMOVED lines=18> */
[----:B--2---:R-:W-:Y:S02]  /*3dd10*/  IADD3.X R0, PT, PT, R0, UR4, RZ, P1, !PT ;  /* 0x0000000400007c10 */ /* 0x004fe40008ffe4ff */
[----:B------:R-:W-:-:S03]  /*3dd20*/  IADD3 R7, P1, PT, R7, UR10, RZ ;  /* 0x0000000a07077c10 */ /* 0x000fc6000ff3e0ff */
[----:B------:R0:W-:Y:S04]  /*3dd30*/  STL [R1+0xef4], R0 ;  /* 0x000ef40001007387 */ /* 0x0001e80000100800 */
        /* <DEDUP_REMOVED lines=1350> */
[----:B--2---:R-:W-:-:S02]  /*431a0*/  IADD3.X R0, PT, PT, R0, UR4, RZ, P2, !PT ;  /* 0x0000000400007c10 */ /* 0x004fc400097fe4ff */
[----:B------:R-:W-:-:S03]  /*431b0*/  IADD3 R6, P2, PT, R6, UR10, RZ ;  /* 0x0000000a06067c10 */ /* 0x000fc6000ff5e0ff */
[----:B------:R0:W-:Y:S04]  /*431c0*/  STL [R1+0x844], R0 ;  /* 0x0008440001007387 */ /* 0x0001e80000100800 */
[----:B0-----:R0:W5:Y:S04]  /*431d0*/  LDL.LU R0, [R1+0x10a0] ;  /* 0x0010a00001007983 */ /* 0x0011680000300800 */
[----:B------:R1:W-:Y:S04]  /*431e0*/  STL [R1+0xfe4], R6 ;  /* 0x000fe40601007387 */ /* 0x0003e80000100800 */
[----:B-1----:R0:W5:Y:S04]  /*431f0*/  LDL.LU R6, [R1+0x109c] ;  /* 0x00109c0001067983 */ /* 0x0021680000300800 */
[----:B------:R1:W-:Y:S04]  /*43200*/  STL [R1+0xf88], R7 ;  /* 0x000f880701007387 */ /* 0x0003e80000100800 */
[----:B-1----:R0:W5:Y:S04]  /*43210*/  LDL.LU R7, [R1+0x1098] ;  /* 0x0010980001077983 */ /* 0x0021680000300800 */
[----:B------:R1:W-:Y:S04]  /*43220*/  STL [R1+0xfec], R16 ;  /* 0x000fec1001007387 */ /* 0x0003e80000100800 */
[----:B-1----:R0:W5:Y:S04]  /*43230*/  LDL.LU R16, [R1+0x1094] ;  /* 0x0010940001107983 */ /* 0x0021680000300800 */
[----:B------:R1:W-:Y:S04]  /*43240*/  STL [R1+0xf90], R17 ;  /* 0x000f901101007387 */ /* 0x0003e80000100800 */
[----:B-1----:R0:W5:Y:S04]  /*43250*/  LDL.LU R17, [R1+0x1090] ;  /* 0x0010900001117983 */ /* 0x0021680000300800 */
[----:B------:R1:W-:Y:S01]  /*43260*/  STL [R1+0xff4], R22 ;  /* 0x000ff41601007387 */ /* 0x0003e20000100800 */
[----:B------:R-:W-:-:S03]  /*43270*/  IADD3.X R21, PT, PT, R21, UR4, RZ, P2, !PT ;  /* 0x0000000415157c10 */ /* 0x000fc600097fe4ff */
[----:B-1----:R0:W5:Y:S04]  /*43280*/  LDL.LU R22, [R1+0x108c] ;  /* 0x00108c0001167983 */ /* 0x0021680000300800 */
[----:B------:R1:W-:Y:S01]  /*43290*/  STL [R1+0xf98], R23 ;  /* 0x000f981701007387 */ /* 0x0003e20000100800 */
[----:B------:R-:W-:-:S03]  /*432a0*/  IADD3 R8, P2, PT, R8, UR10, RZ ;  /* 0x0000000a08087c10 */ /* 0x000fc6000ff5e0ff */
[----:B-1----:R0:W5:Y:S04]  /*432b0*/  LDL.LU R23, [R1+0x1088] ;  /* 0x0010880001177983 */ /* 0x0021680000300800 */
        /* <DEDUP_REMOVED lines=23> */
[----:B-1----:R-:W2:Y:S01]  /*43430*/  LDL.LU R2, [R1+0x1058] ;  /* 0x0010580001027983 */ /* 0x002ea20000300800 */
[----:B------:R-:W-:-:S02]  /*43440*/  IADD3 R24, P5, PT, R24, UR10, RZ ;  /* 0x0000000a18187c10 */ /* 0x000fc4000ffbe0ff */
[----:B------:R-:W-:Y:S02]  /*43450*/  IADD3.X R25, PT, PT, R25, UR4, RZ, P6, !PT ;  /* 0x0000000419197c10 */ /* 0x000fe4000b7fe4ff */
[----:B------:R-:W-:Y:S02]  /*43460*/  IADD3 R26, P6, PT, R26, UR10, RZ ;  /* 0x0000000a1a1a7c10 */ /* 0x000fe4000ffde0ff */
[----:B------:R-:W-:Y:S02]  /*43470*/  IADD3.X R27, PT, PT, R27, UR4, RZ, P1, !PT ;  /* 0x000000041b1b7c10 */ /* 0x000fe40008ffe4ff */
[----:B------:R-:W-:Y:S01]  /*43480*/  IADD3 R10, P1, PT, R10, UR10, RZ ;  /* 0x0000000a0a0a7c10 */ /* 0x000fe2000ff3e0ff */
[----:B------:R-:W-:Y:S01]  /*43490*/  STL [R1+0x1018], R24 ;  /* 0x0010181801007387 */ /* 0x000fe20000100800 */
[----:B------:R-:W-:-:S03]  /*434a0*/  IADD3.X R11, PT, PT, R11, UR4, RZ, P2, !PT ;  /* 0x000000040b0b7c10 */ /* 0x000fc600097fe4ff */
[----:B------:R-:W-:Y:S01]  /*434b0*/  STL [R1+0xfd0], R25 ;  /* 0x000fd01901007387 */ /* 0x000fe20000100800 */
[----:B------:R-:W-:-:S03]  /*434c0*/  IADD3.X R14, PT, PT, R14, UR4, RZ, P3, !PT ;  /* 0x000000040e0e7c10 */ /* 0x000fc60009ffe4ff */
[----:B------:R-:W-:Y:S01]  /*434d0*/  STL [R1+0x1014], R26 ;  /* 0x0010141a01007387 */ /* 0x000fe20000100800 */
[----:B------:R-:W-:-:S03]  /*434e0*/  IADD3.X R15, PT, PT, R15, UR4, RZ, P4, !PT ;  /* 0x000000040f0f7c10 */ /* 0x000fc6000a7fe4ff */
[----:B------:R-:W-:Y:S04]  /*434f0*/  STL [R1+0xfd8], R27 ;  /* 0x000fd81b01007387 */ /* 0x000fe80000100800 */
[----:B------:R-:W-:Y:S04]  /*43500*/  STL [R1+0x1010], R10 ;  /* 0x0010100a01007387 */ /* 0x000fe80000100800 */
[----:B------:R-:W-:Y:S04]  /*43510*/  STL [R1+0xfe0], R11 ;  /* 0x000fe00b01007387 */ /* 0x000fe80000100800 */
[----:B------:R-:W-:Y:S04]  /*43520*/  STL [R1+0xfe8], R14 ;  /* 0x000fe80e01007387 */ /* 0x000fe80000100800 */
[----:B------:R-:W-:Y:S01]  /*43530*/  STL [R1+0xff0], R15 ;  /* 0x000ff00f01007387 */ /* 0x000fe20000100800 */
[----:B------:R-:W-:-:S02]  /*43540*/  IADD3.X R18, PT, PT, R18, UR4, RZ, P5, !PT ;  /* 0x0000000412127c10 */ /* 0x000fc4000affe4ff */
[----:B------:R-:W-:Y:S02]  /*43550*/  IADD3.X R19, PT, PT, R19, UR4, RZ, P6, !PT ;  /* 0x0000000413137c10 */ /* 0x000fe4000b7fe4ff */
[----:B--2---:R-:W-:-:S05]  /*43560*/  IADD3.X R2, PT, PT, R2, UR4, RZ, P1, !PT ;  /* 0x0000000402027c10 */ /* 0x004fca0008ffe4ff */
[----:B------:R1:W-:Y:S02]  /*43570*/  STL [R1+0x1008], R2 ;  /* 0x0010080201007387 */ /* 0x0003e40000100800 */
[----:B-1----:R-:W1:Y:S02]  /*43580*/  S2R R2, SR_TID.X ;  /* 0x0000000000027919 */ /* 0x002e640000002100 */
[----:B------:R0:W-:Y:S04]  /*43590*/  STL [R1+0xff8], R18 ;  /* 0x000ff81201007387 */ /* 0x0001e80000100800 */
[----:B------:R0:W-:Y:S01]  /*435a0*/  STL [R1+0x1000], R19 ;  /* 0x0010001301007387 */ /* 0x0001e20000100800 */
[----:B-1----:R-:W-:-:S05]  /*435b0*/  LOP3.LUT R2, R2, 0x3f, RZ, 0xc0, !PT ;  /* 0x0000003f02027812 */ /* 0x002fca00078ec0ff */
[----:B------:R-:W-:Y:S01]  /*435c0*/  IMAD.SHL.U32 R2, R2, 0x2, RZ ;  /* 0x0000000202027824 */ /* 0x000fe200078e00ff */
[----:B0-----:R-:W-:Y:S06]  /*435d0*/  @P0 BRA `(.L_x_2) ;  /* 0xfffffdb0004c0947 */ /* 0x001fec000383ffff */
[----:B-----5:R0:W-:Y:S04]  /*435e0*/  STL [R1+0x1200], R17 ;  /* 0x0012001101007387 */ /* 0x0201e80000100800 */
[----:B0-----:R-:W2:Y:S04]  /*435f0*/  LDL.LU R17, [R1+0xf0] ;  /* 0x0000f00001117983 */ /* 0x001ea80000300800 */
[----:B--2---:R0:W-:Y:S04]  /*43600*/  STL [R1+0x1208], R17 ;  /* 0x0012081101007387 */ /* 0x0041e80000100800 */
        /* <DEDUP_REMOVED lines=32> */
[----:B------:R1:W-:Y:S01]  /*43810*/  STL [R1+0x11fc], R16 ;  /* 0x0011fc1001007387 */ /* 0x0003e20000100800 */
[----:B0-----:R-:W-:-:S03]  /*43820*/  IMAD.MOV.U32 R17, RZ, RZ, R7 ;  /* 0x000000ffff117224 */ /* 0x001fc600078e0007 */
[----:B-1----:R-:W2:Y:S04]  /*43830*/  LDL.LU R16, [R1+0x1fc] ;  /* 0x0001fc0001107983 */ /* 0x002ea80000300800 */
        /* <DEDUP_REMOVED lines=35> */
[----:B------:R-:W2:Y:S04]  /*43a70*/  LDL.LU R2, [R1+0x104] ;  /* 0x0001040001027983 */ /* 0x000ea80000300800 */
[----:B------:R-:W2:Y:S01]  /*43a80*/  LDL.LU R0, [R1+0x100] ;  /* 0x0001000001007983 */ /* 0x000ea20000300800 */
[----:B0-----:R-:W-:-:S03]  /*43a90*/  IMAD.MOV.U32 R16, RZ, RZ, R6 ;  /* 0x000000ffff107224 */ /* 0x001fc600078e0006 */
        /* <DEDUP_REMOVED lines=24> */
[----:B------:R0:W-:Y:S01]  /*43c20*/  STL [R1+0x1070], R23 ;  /* 0x0010701701007387 */ /* 0x0001e20000100800 */
[----:B------:R-:W-:-:S03]  /*43c30*/  F2FP.F16.F32.PACK_AB R17, R16, R17 ;  /* 0x000000111011723e */ /* 0x000fc600000000ff */
        /* <DEDUP_REMOVED lines=13> */
[----:B------:R-:W2:Y:S04]  /*43d10*/  LDL.LU R16, [R1+0x128c] ;  /* 0x00128c0001107983 */ /* 0x000ea80000300800 */
[----:B------:R0:W-:Y:S04]  /*43d20*/  STL [R1+0x50c], R17 ;  /* 0x00050c1101007387 */ /* 0x0001e80000100800 */
[----:B0-----:R-:W2:Y:S02]  /*43d30*/  LDL.LU R17, [R1+0x1288] ;  /* 0x0012880001117983 */ /* 0x001ea40000300800 */
[----:B--2---:R-:W-:-:S02]  /*43d40*/  F2FP.F16.F32.PACK_AB R17, R16, R17 ;  /* 0x000000111011723e */ /* 0x004fc400000000ff */
        /* <DEDUP_REMOVED lines=65> */
[----:B------:R0:W-:Y:S01]  /*44160*/  STL [R1+0x2d8], R17 ;  /* 0x0002d81101007387 */ /* 0x0001e20000100800 */
[----:B------:R-:W-:-:S03]  /*44170*/  F2FP.F16.F32.PACK_AB R12, R12, R13 ;  /* 0x0000000d0c0c723e */ /* 0x000fc600000000ff */
[----:B0-----:R-:W3:Y:S01]  /*44180*/  LDL.LU R17, [R1+0x1200] ;  /* 0x0012000001117983 */ /* 0x001ee20000300800 */
[----:B------:R-:W-:Y:S02]  /*44190*/  F2FP.F16.F32.PACK_AB R4, R4, R5 ;  /* 0x000000050404723e */ /* 0x000fe400000000ff */
[----:B------:R-:W-:Y:S02]  /*441a0*/  F2FP.F16.F32.PACK_AB R0, R2, R0 ;  /* 0x000000000200723e */ /* 0x000fe400000000ff */
[----:B----4-:R-:W-:Y:S02]  /*441b0*/  F2FP.F16.F32.PACK_AB R2, R26, R27 ;  /* 0x0000001b1a02723e */ /* 0x010fe400000000ff */
[----:B--2---:R-:W-:Y:S02]  /*441c0*/  F2FP.F16.F32.PACK_AB R28, R16, R28 ;  /* 0x0000001c101c723e */ /* 0x004fe400000000ff */
[----:B------:R-:W2:Y:S04]  /*441d0*/  LDL.LU R16, [R1+0x11fc] ;  /* 0x0011fc0001107983 */ /* 0x000ea80000300800 */
[----:B------:R0:W-:Y:S02]  /*441e0*/  STL [R1+0x2d4], R28 ;  /* 0x0002d41c01007387 */ /* 0x0001e40000100800 */
[----:B0-----:R-:W-:-:S02]  /*441f0*/  F2FP.F16.F32.PACK_AB R28, R3, R29 ;  /* 0x0000001d031c723e */ /* 0x001fc400000000ff */
[----:B------:R-:W-:Y:S02]  /*44200*/  F2FP.F16.F32.PACK_AB R3, R20, R21 ;  /* 0x000000151403723e */ /* 0x000fe400000000ff */
[----:B------:R-:W-:Y:S01]  /*44210*/  F2FP.F16.F32.PACK_AB R20, R22, R23 ;  /* 0x000000171614723e */ /* 0x000fe200000000ff */
[----:B------:R-:W-:Y:S04]  /*44220*/  STL [R1+0x2d0], R28 ;  /* 0x0002d01c01007387 */ /* 0x000fe80000100800 */
[----:B------:R0:W-:Y:S04]  /*44230*/  STL [R1+0x1fc], R3 ;  /* 0x0001fc0301007387 */ /* 0x0001e80000100800 */
[----:B------:R-:W-:Y:S01]  /*44240*/  STL [R1+0x1f8], R20 ;  /* 0x0001f81401007387 */ /* 0x000fe20000100800 */
[----:B0-----:R-:W-:-:S03]  /*44250*/  F2FP.F16.F32.PACK_AB R3, R8, R9 ;  /* 0x000000090803723e */ /* 0x001fc600000000ff */
[----:B------:R-:W-:Y:S04]  /*44260*/  STL [R1+0x1f4], R12 ;  /* 0x0001f40c01007387 */ /* 0x000fe80000100800 */
[----:B------:R3:W-:Y:S04]  /*44270*/  STL [R1+0x1f0], R3 ;  /* 0x0001f00301007387 */ /* 0x0007e80000100800 */
[----:B------:R-:W-:Y:S01]  /*44280*/  STL [R1+0x1ec], R4 ;  /* 0x0001ec0401007387 */ /* 0x000fe20000100800 */
[----:B---3--:R-:W-:-:S03]  /*44290*/  F2FP.F16.F32.PACK_AB R3, R24, R25 ;  /* 0x000000191803723e */ /* 0x008fc600000000ff */
[----:B------:R0:W-:Y:S04]  /*442a0*/  STL [R1+0x1e8], R0 ;  /* 0x0001e80001007387 */ /* 0x0001e80000100800 */
[----:B------:R1:W-:Y:S01]  /*442b0*/  STL [R1+0x1e4], R3 ;  /* 0x0001e40301007387 */ /* 0x0003e20000100800 */
[----:B0-----:R-:W-:-:S03]  /*442c0*/  F2FP.F16.F32.PACK_AB R0, R6, R7 ;  /* 0x000000070600723e */ /* 0x001fc600000000ff */
[----:B------:R0:W-:Y:S01]  /*442d0*/  STL [R1+0x1e0], R2 ;  /* 0x0001e00201007387 */ /* 0x0001e20000100800 */
[----:B-1----:R-:W-:-:S03]  /*442e0*/  F2FP.F16.F32.PACK_AB R3, R10, R11 ;  /* 0x0000000b0a03723e */ /* 0x002fc600000000ff */
[----:B------:R1:W-:Y:S04]  /*442f0*/  STL [R1+0x1dc], R0 ;  /* 0x0001dc0001007387 */ /* 0x0003e80000100800 */
[----:B------:R-:W-:Y:S04]  /*44300*/  STL [R1+0x1d8], R3 ;  /* 0x0001d80301007387 */ /* 0x000fe80000100800 */
[----:B------:R-:W3:Y:S01]  /*44310*/  LDL.LU R28, [R1+0x130] ;  /* 0x00013000011c7983 */ /* 0x000ee20000300800 */
[----:B0-----:R-:W-:Y:S02]  /*44320*/  F2FP.F16.F32.PACK_AB R2, R14, R15 ;  /* 0x0000000f0e02723e */ /* 0x001fe400000000ff */
[----:B-1----:R-:W-:-:S03]  /*44330*/  F2FP.F16.F32.PACK_AB R0, R18, R19 ;  /* 0x000000131200723e */ /* 0x002fc600000000ff */
[----:B------:R-:W-:Y:S04]  /*44340*/  STL [R1+0x1d4], R2 ;  /* 0x0001d40201007387 */ /* 0x000fe80000100800 */
[----:B---3--:R0:W-:Y:S04]  /*44350*/  STL [R1+0x1174], R28 ;  /* 0x0011741c01007387 */ /* 0x0081e80000100800 */
[----:B------:R-:W-:Y:S04]  /*44360*/  STL [R1+0x1d0], R0 ;  /* 0x0001d00001007387 */ /* 0x000fe80000100800 */
[----:B0-----:R-:W3:Y:S04]  /*44370*/  LDL.LU R28, [R1+0x138] ;  /* 0x00013800011c7983 */ /* 0x001ee80000300800 */
[----:B---3--:R0:W-:Y:S04]  /*44380*/  STL [R1+0x117c], R28 ;  /* 0x00117c1c01007387 */ /* 0x0081e80000100800 */
        /* <DEDUP_REMOVED lines=29> */
[----:B---3--:R-:W-:Y:S04]  /*44560*/  STL [R1+0x11f4], R28 ;  /* 0x0011f41c01007387 */ /* 0x008fe80000100800 */
[----:B------:R-:W3:Y:S04]  /*44570*/  LDL.LU R3, [R1+0x23c] ;  /* 0x00023c0001037983 */ /* 0x000ee80000300800 */
        /* <DEDUP_REMOVED lines=33> */
[----:B0-----:R-:W3:Y:S01]  /*44790*/  LDL.LU R3, [R1+0x114] ;  /* 0x0001140001037983 */ /* 0x001ee20000300800 */
[----:B------:R-:W-:-:S03]  /*447a0*/  IMAD.MOV.U32 R28, RZ, RZ, R17 ;  /* 0x000000ffff1c7224 */ /* 0x000fc600078e0011 */
[----:B---3--:R2:W-:Y:S04]  /*447b0*/  STL [R1+0x11f8], R3 ;  /* 0x0011f80301007387 */ /* 0x0085e80000100800 */
[----:B------:R-:W3:Y:S04]  /*447c0*/  LDL.LU R29, [R1+0x238] ;  /* 0x00023800011d7983 */ /* 0x000ee80000300800 */
[----:B------:R-:W4:Y:S04]  /*447d0*/  LDL.LU R20, [R1+0x234] ;  /* 0x0002340001147983 */ /* 0x000f280000300800 */
        /* <DEDUP_REMOVED lines=13> */
[----:B--2---:R-:W-:-:S03]  /*448b0*/  IMAD.MOV.U32 R3, RZ, RZ, R16 ;  /* 0x000000ffff037224 */ /* 0x004fc600078e0010 */
[----:B------:R-:W2:Y:S04]  /*448c0*/  LDL.LU R26, [R1+0x24c] ;  /* 0x00024c00011a7983 */ /* 0x000ea80000300800 */
[----:B------:R-:W2:Y:S04]  /*448d0*/  LDL.LU R27, [R1+0x248] ;  /* 0x00024800011b7983 */ /* 0x000ea80000300800 */
[----:B------:R-:W2:Y:S04]  /*448e0*/  LDL.LU R6, [R1+0x244] ;  /* 0x0002440001067983 */ /* 0x000ea80000300800 */
[----:B------:R-:W2:Y:S04]  /*448f0*/  LDL.LU R7, [R1+0x240] ;  /* 0x0002400001077983 */ /* 0x000ea80000300800 */
[----:B------:R-:W2:Y:S01]  /*44900*/  LDL.LU R10, [R1+0x3cc] ;  /* 0x0003cc00010a7983 */ /* 0x000ea20000300800 */
[----:B------:R-:W-:-:S03]  /*44910*/  F2FP.F16.F32.PACK_AB R28, R3, R28 ;  /* 0x0000001c031c723e */ /* 0x000fc600000000ff */
        /* <DEDUP_REMOVED lines=75> */
[----:B------:R-:W2:Y:S01]  /*44dd0*/  LDL.LU R3, [R1+0x1170] ;  /* 0x0011700001037983 */ /* 0x000ea20000300800 */
[----:B----4-:R-:W-:-:S03]  /*44de0*/  F2FP.F16.F32.PACK_AB R20, R20, R21 ;  /* 0x000000151414723e */ /* 0x010fc600000000ff */
[----:B------:R2:W-:Y:S01]  /*44df0*/  STL [R1+0xd8], R28 ;  /* 0x0000d81c01007387 */ /* 0x0005e20000100800 */
[----:B---3--:R-:W-:Y:S02]  /*44e00*/  F2FP.F16.F32.PACK_AB R12, R12, R13 ;  /* 0x0000000d0c0c723e */ /* 0x008fe400000000ff */
[----:B------:R-:W-:Y:S02]  /*44e10*/  F2FP.F16.F32.PACK_AB R8, R8, R9 ;  /* 0x000000090808723e */ /* 0x000fe400000000ff */
[----:B------:R-:W-:Y:S02]  /*44e20*/  F2FP.F16.F32.PACK_AB R2, R2, R0 ;  /* 0x000000000202723e */ /* 0x000fe400000000ff */
[----:B------:R-:W-:Y:S02]  /*44e30*/  F2FP.F16.F32.PACK_AB R0, R24, R25 ;  /* 0x000000191800723e */ /* 0x000fe400000000ff */
[----:B--2---:R-:W-:Y:S02]  /*44e40*/  F2FP.F16.F32.PACK_AB R28, R3, R29 ;  /* 0x0000001d031c723e */ /* 0x004fe400000000ff */
[----:B------:R-:W-:-:S03]  /*44e50*/  F2FP.F16.F32.PACK_AB R3, R22, R23 ;  /* 0x000000171603723e */ /* 0x000fc600000000ff */
[----:B------:R-:W-:Y:S04]  /*44e60*/  STL [R1+0xd4], R28 ;  /* 0x0000d41c01007387 */ /* 0x000fe80000100800 */
[----:B------:R-:W-:Y:S04]  /*44e70*/  STL [R1+0xd0], R20 ;  /* 0x0000d01401007387 */ /* 0x000fe80000100800 */
[----:B------:R0:W-:Y:S04]  /*44e80*/  STL [R1+0xcc], R3 ;  /* 0x0000cc0301007387 */ /* 0x0001e80000100800 */
[----:B------:R-:W-:Y:S01]  /*44e90*/  STL [R1+0xc8], R12 ;  /* 0x0000c80c01007387 */ /* 0x000fe20000100800 */
[----:B0-----:R-:W-:-:S03]  /*44ea0*/  F2FP.F16.F32.PACK_AB R3, R4, R5 ;  /* 0x000000050403723e */ /* 0x001fc600000000ff */
[----:B------:R-:W-:Y:S04]  /*44eb0*/  STL [R1+0xc4], R8 ;  /* 0x0000c40801007387 */ /* 0x000fe80000100800 */
[----:B------:R0:W-:Y:S04]  /*44ec0*/  STL [R1+0xc0], R3 ;  /* 0x0000c00301007387 */ /* 0x0001e80000100800 */
[----:B------:R1:W-:Y:S01]  /*44ed0*/  STL [R1+0xbc], R2 ;  /* 0x0000bc0201007387 */ /* 0x0003e20000100800 */
[----:B0-----:R-:W-:-:S03]  /*44ee0*/  F2FP.F16.F32.PACK_AB R3, R26, R27 ;  /* 0x0000001b1a03723e */ /* 0x001fc600000000ff */
[----:B------:R0:W-:Y:S01]  /*44ef0*/  STL [R1+0xb8], R0 ;  /* 0x0000b80001007387 */ /* 0x0001e20000100800 */
[----:B-1----:R-:W-:-:S03]  /*44f00*/  F2FP.F16.F32.PACK_AB R2, R6, R7 ;  /* 0x000000070602723e */ /* 0x002fc600000000ff */
[----:B------:R1:W-:Y:S01]  /*44f10*/  STL [R1+0xb4], R3 ;  /* 0x0000b40301007387 */ /* 0x0003e20000100800 */
[----:B0-----:R-:W-:-:S03]  /*44f20*/  F2FP.F16.F32.PACK_AB R0, R10, R11 ;  /* 0x0000000b0a00723e */ /* 0x001fc600000000ff */
[----:B------:R0:W-:Y:S01]  /*44f30*/  STL [R1+0xb0], R2 ;  /* 0x0000b00201007387 */ /* 0x0001e20000100800 */
[----:B-1----:R-:W-:-:S03]  /*44f40*/  F2FP.F16.F32.PACK_AB R3, R14, R15 ;  /* 0x0000000f0e03723e */ /* 0x002fc600000000ff */
[----:B------:R1:W-:Y:S04]  /*44f50*/  STL [R1+0xac], R0 ;  /* 0x0000ac0001007387 */ /* 0x0003e80000100800 */
[----:B------:R-:W-:Y:S04]  /*44f60*/  STL [R1+0xa8], R3 ;  /* 0x0000a80301007387 */ /* 0x000fe80000100800 */
[----:B------:R-:W2:Y:S01]  /*44f70*/  LDL.LU R28, [R1+0x170] ;  /* 0x00017000011c7983 */ /* 0x000ea20000300800 */
[----:B0-----:R-:W-:Y:S02]  /*44f80*/  F2FP.F16.F32.PACK_AB R2, R16, R17 ;  /* 0x000000111002723e */ /* 0x001fe400000000ff */
[----:B-1----:R-:W-:-:S03]  /*44f90*/  F2FP.F16.F32.PACK_AB R0, R18, R19 ;  /* 0x000000131200723e */ /* 0x002fc600000000ff */
        /* <DEDUP_REMOVED lines=72> */
[----:B0-----:R-:W2:Y:S04]  /*45420*/  LDL.LU R3, [R1+0x15c] ;  /* 0x00015c0001037983 */ /* 0x001ea80000300800 */
        /* <DEDUP_REMOVED lines=27> */
[----:B--2---:R-:W-:-:S03]  /*455e0*/  F2FP.F16.F32.PACK_AB R28, R3, R28 ;  /* 0x0000001c031c723e */ /* 0x004fc600000000ff */
        /* <DEDUP_REMOVED lines=136> */
[----:B------:R-:W2:Y:S04]  /*45e70*/  LDL.LU R11, [R1+0x428] ;  /* 0x00042800010b7983 */ /* 0x000ea80000300800 */
[----:B--2---:R0:W-:Y:S04]  /*45e80*/  STL [R1+0x1094], R11 ;  /* 0x0010940b01007387 */ /* 0x0041e80000100800 */
[----:B0-----:R-:W2:Y:S04]  /*45e90*/  LDL.LU R11, [R1+0x2a4] ;  /* 0x0002a400010b7983 */ /* 0x001ea80000300800 */
[----:B------:R-:W2:Y:S04]  /*45ea0*/  LDL.LU R9, [R1+0x424] ;  /* 0x0004240001097983 */ /* 0x000ea80000300800 */
[----:B--2---:R0:W-:Y:S04]  /*45eb0*/  STL [R1+0x1090], R9 ;  /* 0x0010900901007387 */ /* 0x0041e80000100800 */
[----:B0-----:R-:W2:Y:S04]  /*45ec0*/  LDL.LU R9, [R1+0x42c] ;  /* 0x00042c0001097983 */ /* 0x001ea80000300800 */
[----:B------:R-:W2:Y:S04]  /*45ed0*/  LDL.LU R10, [R1+0x420] ;  /* 0x00042000010a7983 */ /* 0x000ea80000300800 */
[----:B------:R-:W2:Y:S04]  /*45ee0*/  LDL.LU R8, [R1+0x33c] ;  /* 0x00033c0001087983 */ /* 0x000ea80000300800 */
        /* <DEDUP_REMOVED lines=8> */
[----:B------:R-:W2:Y:S01]  /*45f70*/  LDL.LU R23, [R1+0x43c] ;  /* 0x00043c0001177983 */ /* 0x000ea20000300800 */
[----:B------:R-:W-:-:S03]  /*45f80*/  F2FP.F16.F32.PACK_AB R7, R5, R7 ;  /* 0x000000070507723e */ /* 0x000fc600000000ff */
[----:B--2---:R0:W-:Y:S04]  /*45f90*/  STL [R1+0x1074], R23 ;  /* 0x0010741701007387 */ /* 0x0041e80000100800 */
        /* <DEDUP_REMOVED lines=46> */
[----:B------:R0:W-:Y:S04]  /*46280*/  STL [R1], R7 ;  /* 0x0000000701007387 */ /* 0x0001e80000100800 */
[----:B0-----:R-:W2:Y:S02]  /*46290*/  LDL.LU R7, [R1+0x10a4] ;  /* 0x0010a40001077983 */ /* 0x001ea40000300800 */
[----:B--2---:R-:W-:-:S02]  /*462a0*/  F2FP.F16.F32.PACK_AB R7, R5, R7 ;  /* 0x000000070507723e */ /* 0x004fc400000000ff */
[----:B------:R-:W3:Y:S02]  /*462b0*/  LDL.LU R5, [R1+0x10a0] ;  /* 0x0010a00001057983 */ /* 0x000ee40000300800 */
[----:B---3--:R-:W-:Y:S02]  /*462c0*/  F2FP.F16.F32.PACK_AB R6, R5, R6 ;  /* 0x000000060506723e */ /* 0x008fe400000000ff */
[----:B------:R-:W4:Y:S02]  /*462d0*/  LDL.LU R5, [R1+0x109c] ;  /* 0x00109c0001057983 */ /* 0x000f240000300800 */
[----:B----4-:R-:W-:Y:S02]  /*462e0*/  F2FP.F16.F32.PACK_AB R5, R4, R5 ;  /* 0x000000050405723e */ /* 0x010fe400000000ff */
[----:B------:R-:W2:Y:S02]  /*462f0*/  LDL.LU R4, [R1+0x1098] ;  /* 0x0010980001047983 */ /* 0x000ea40000300800 */
[----:B--2---:R-:W-:-:S02]  /*46300*/  F2FP.F16.F32.PACK_AB R4, R11, R4 ;  /* 0x000000040b04723e */ /* 0x004fc400000000ff */
[----:B------:R-:W2:Y:S02]  /*46310*/  LDL.LU R11, [R1+0x1094] ;  /* 0x00109400010b7983 */ /* 0x000ea40000300800 */
[----:B--2---:R-:W-:Y:S02]  /*46320*/  F2FP.F16.F32.PACK_AB R11, R9, R11 ;  /* 0x0000000b090b723e */ /* 0x004fe400000000ff */
[----:B------:R-:W2:Y:S02]  /*46330*/  LDL.LU R9, [R1+0x1090] ;  /* 0x0010900001097983 */ /* 0x000ea40000300800 */
[----:B--2---:R-:W-:Y:S02]  /*46340*/  F2FP.F16.F32.PACK_AB R10, R9, R10 ;  /* 0x0000000a090a723e */ /* 0x004fe400000000ff */
        /* <DEDUP_REMOVED lines=12> */
[----:B------:R-:W2:Y:S01]  /*46410*/  LDL.LU R23, [R1+0x1074] ;  /* 0x0010740001177983 */ /* 0x000ea20000300800 */
[----:B------:R-:W-:Y:S02]  /*46420*/  F2FP.F16.F32.PACK_AB R18, R22, R18 ;  /* 0x000000121612723e */ /* 0x000fe400000000ff */
[----:B------:R-:W-:-:S02]  /*46430*/  F2FP.F16.F32.PACK_AB R17, R21, R17 ;  /* 0x000000111511723e */ /* 0x000fc400000000ff */
[----:B--2---:R-:W-:Y:S02]  /*46440*/  F2FP.F16.F32.PACK_AB R19, R23, R19 ;  /* 0x000000131713723e */ /* 0x004fe400000000ff */
[----:B------:R-:W2:Y:S04]  /*46450*/  LDL.LU R23, [R1+0x1070] ;  /* 0x0010700001177983 */ /* 0x000ea80000300800 */
[----:B------:R-:W3:Y:S04]  /*46460*/  LDL.LU R22, [R1+0x106c] ;  /* 0x00106c0001167983 */ /* 0x000ee80000300800 */
[----:B------:R-:W4:Y:S01]  /*46470*/  LDL.LU R21, [R1+0x1068] ;  /* 0x0010680001157983 */ /* 0x000f220000300800 */
[----:B------:R-:W-:-:S03]  /*46480*/  F2FP.F16.F32.PACK_AB R16, R20, R16 ;  /* 0x000000101410723e */ /* 0x000fc600000000ff */
[----:B------:R-:W4:Y:S01]  /*46490*/  LDL.LU R20, [R1+0x1064] ;  /* 0x0010640001147983 */ /* 0x000f220000300800 */
[----:B--2---:R-:W-:-:S03]  /*464a0*/  F2FP.F16.F32.PACK_AB R23, R29, R23 ;  /* 0x000000171d17723e */ /* 0x004fc600000000ff */
[----:B------:R-:W2:Y:S01]  /*464b0*/  LDL.LU R29, [R1+0x1060] ;  /* 0x00106000011d7983 */ /* 0x000ea20000300800 */
[----:B---3--:R-:W-:-:S03]  /*464c0*/  F2FP.F16.F32.PACK_AB R22, R3, R22 ;  /* 0x000000160316723e */ /* 0x008fc600000000ff */
[----:B------:R-:W3:Y:S01]  /*464d0*/  LDL.LU R3, [R1+0x105c] ;  /* 0x00105c0001037983 */ /* 0x000ee20000300800 */
[----:B----4-:R-:W-:-:S03]  /*464e0*/  F2FP.F16.F32.PACK_AB R21, R28, R21 ;  /* 0x000000151c15723e */ /* 0x010fc600000000ff */
[----:B------:R-:W3:Y:S01]  /*464f0*/  LDL.LU R28, [R1+0x1058] ;  /* 0x00105800011c7983 */ /* 0x000ee20000300800 */
[----:B------:R-:W-:Y:S02]  /*46500*/  F2FP.F16.F32.PACK_AB R26, R24, R26 ;  /* 0x0000001a181a723e */ /* 0x000fe400000000ff */
[----:B------:R-:W-:Y:S02]  /*46510*/  F2FP.F16.F32.PACK_AB R20, R2, R20 ;  /* 0x000000140214723e */ /* 0x000fe400000000ff */
[----:B------:R-:W-:Y:S02]  /*46520*/  F2FP.F16.F32.PACK_AB R27, R0, R27 ;  /* 0x0000001b001b723e */ /* 0x000fe400000000ff */
[----:B--2---:R-:W-:Y:S02]  /*46530*/  F2FP.F16.F32.PACK_AB R25, R25, R29 ;  /* 0x0000001d1919723e */ /* 0x004fe400000000ff */
[----:B---3--:R-:W-:-:S07]  /*46540*/  F2FP.F16.F32.PACK_AB R24, R28, R3 ;  /* 0x000000031c18723e */ /* 0x008fce00000000ff */
.L_x_1:
[----:B------:R-:W2:Y:S01]  /*46550*/  LDL R2, [R1+0x4d0] ;  /* 0x0004d00001027983 */ /* 0x000ea20000100800 */
[----:B------:R-:W0:Y:S01]  /*46560*/  S2R R28, SR_TID.X ;  /* 0x00000000001c7919 */ /* 0x000e220000002100 */
[----:B------:R-:W3:Y:S01]  /*46570*/  S2UR UR5, SR_CgaCtaId ;  /* 0x00000000000579c3 */ /* 0x000ee20000008800 */
[----:B------:R-:W-:Y:S01]  /*46580*/  UMOV UR4, 0x400 ;  /* 0x0000040000047882 */ /* 0x000fe20000000000 */
[----:B------:R-:W4:Y:S01]  /*46590*/  LDCU.64 UR10, c[0x0][0x398] ;  /* 0x00007300ff0a77ac */ /* 0x000f220008000a00 */
[----:B------:R5:W-:Y:S01]  /*465a0*/  STL.64 [R1+0x1110], R6 ;  /* 0x0011100601007387 */ /* 0x000be20000100a00 */
[----:B------:R-:W1:Y:S01]  /*465b0*/  LDCU UR6, c[0x0][0x39c] ;  /* 0x00007380ff0677ac */ /* 0x000e620008000800 */
[----:B------:R-:W0:Y:S01]  /*465c0*/  LDCU UR7, c[0x0][0x39c] ;  /* 0x00007380ff0777ac */ /* 0x000e220008000800 */
[----:B------:R-:W0:Y:S01]  /*465d0*/  LDCU UR13, c[0x0][0x39c] ;  /* 0x00007380ff0d77ac */ /* 0x000e220008000800 */
[----:B-----5:R-:W5:Y:S01]  /*465e0*/  LDL.LU R6, [R1+0x1044] ;  /* 0x0010440001067983 */ /* 0x020f620000300800 */
[----:B------:R-:W0:Y:S03]  /*465f0*/  LDCU UR59, c[0x0][0x3b8] ;  /* 0x00007700ff3b77ac */ /* 0x000e260008000800 */
[----:B------:R-:W-:Y:S01]  /*46600*/  STL.64 [R1+0x1108], R4 ;  /* 0x0011080401007387 */ /* 0x000fe20000100a00 */
[----:B------:R-:W1:Y:S03]  /*46610*/  LDCU UR12, c[0x0][0x39c] ;  /* 0x00007380ff0c77ac */ /* 0x000e660008000800 */
[----:B------:R3:W-:Y:S01]  /*46620*/  STL [R1+0x1090], R29 ;  /* 0x0010901d01007387 */ /* 0x0007e20000100800 */
[----:B------:R-:W1:Y:S01]  /*46630*/  LDCU UR14, c[0x0][0x39c] ;  /* 0x00007380ff0e77ac */ /* 0x000e620008000800 */
[----:B------:R-:W1:Y:S02]  /*46640*/  LDCU UR15, c[0x0][0x39c] ;  /* 0x00007380ff0f77ac */ /* 0x000e640008000800 */
[----:B---3--:R-:W4:Y:S01]  /*46650*/  LDL.LU R29, [R1+0x1054] ;  /* 0x00105400011d7983 */ /* 0x008f220000300800 */
[----:B0-----:R-:W-:Y:S01]  /*46660*/  IMAD.SHL.U32 R28, R28, 0x10, RZ ;  /* 0x000000101c1c7824 */ /* 0x001fe200078e00ff */
[----:B------:R-:W-:Y:S01]  /*46670*/  ULEA UR4, UR5, UR4, 0x18 ;  /* 0x0000000405047291 */ /* 0x000fe2000f8ec0ff */
[----:B------:R-:W0:Y:S01]  /*46680*/  S2R R7, SR_TID.X ;  /* 0x0000000000077919 */ /* 0x000e220000002100 */
[----:B------:R-:W3:Y:S02]  /*46690*/  LDCU UR5, c[0x0][0x39c] ;  /* 0x00007380ff0577ac */ /* 0x000ee40008000800 */
[----:B------:R-:W-:Y:S01]  /*466a0*/  LOP3.LUT R28, R28, 0x1f0, RZ, 0xc0, !PT ;  /* 0x000001f01c1c7812 */ /* 0x000fe200078ec0ff */
[----:B------:R-:W0:Y:S01]  /*466b0*/  LDCU UR16, c[0x0][0x39c] ;  /* 0x00007380ff1077ac */ /* 0x000e220008000800 */
[----:B------:R-:W0:Y:S01]  /*466c0*/  LDCU UR17, c[0x0][0x39c] ;  /* 0x00007380ff1177ac */ /* 0x000e220008000800 */
[----:B------:R-:W0:Y:S01]  /*466d0*/  LDCU UR18, c[0x0][0x39c] ;  /* 0x00007380ff1277ac */ /* 0x000e220008000800 */
[----:B------:R-:W0:Y:S01]  /*466e0*/  LDCU UR19, c[0x0][0x39c] ;  /* 0x00007380ff1377ac */ /* 0x000e220008000800 */
[----:B------:R-:W0:Y:S01]  /*466f0*/  LDCU UR20, c[0x0][0x39c] ;  /* 0x00007380ff1477ac */ /* 0x000e220008000800 */
[----:B------:R-:W0:Y:S01]  /*46700*/  LDCU UR21, c[0x0][0x39c] ;  /* 0x00007380ff1577ac */ /* 0x000e220008000800 */
[----:B------:R-:W0:Y:S02]  /*46710*/  LDCU UR22, c[0x0][0x39c] ;  /* 0x00007380ff1677ac */ /* 0x000e240008000800 */
[----:B0-----:R-:W-:Y:S01]  /*46720*/  LOP3.LUT R7, R7, 0x3f, RZ, 0xc0, !PT ;  /* 0x0000003f07077812 */ /* 0x001fe200078ec0ff */
[----:B------:R-:W0:Y:S01]  /*46730*/  LDCU UR23, c[0x0][0x39c] ;  /* 0x00007380ff1777ac */ /* 0x000e220008000800 */
        /* <DEDUP_REMOVED lines=41> */
[----:B-12---:R-:W-:-:S02]  /*469d0*/  VIADD R0, R2, 0x1 ;  /* 0x0000000102007836 */ /* 0x006fc40000000000 */
[----:B------:R-:W-:Y:S01]  /*469e0*/  VIADD R3, R2, 0x3 ;  /* 0x0000000302037836 */ /* 0x000fe20000000000 */
[----:B-----5:R-:W-:Y:S01]  /*469f0*/  IADD3 R28, PT, PT, R28, UR4, R6 ;  /* 0x000000041c1c7c10 */ /* 0x020fe2000fffe006 */
[----:B------:R-:W-:Y:S01]  /*46a00*/  BAR.SYNC.DEFER_BLOCKING 0x0 ;  /* 0x0000000000007b1d */ /* 0x000fe20000010000 */
[----:B----4-:R-:W-:-:S05]  /*46a10*/  ISETP.GE.AND P0, PT, R29, UR10, PT ;  /* 0x0000000a1d007c0c */ /* 0x010fca000bf06270 */
[----:B------:R-:W1:Y:S01]  /*46a20*/  LDCU UR10, c[0x0][0x39c] ;  /* 0x00007380ff0a77ac */ /* 0x000e620008000800 */
[----:B------:R-:W-:Y:S01]  /*46a30*/  ISETP.LT.AND P4, PT, R0, UR6, !P0 ;  /* 0x0000000600007c0c */ /* 0x000fe2000c781270 */
[C---:B------:R-:W-:Y:S01]  /*46a40*/  VIADD R0, R2.reuse, 0x2 ;  /* 0x0000000202007836 */ /* 0x040fe20000000000 */
[----:B------:R-:W-:Y:S01]  /*46a50*/  ISETP.LT.AND P2, PT, R3, UR12, !P0 ;  /* 0x0000000c03007c0c */ /* 0x000fe2000c741270 */
[----:B------:R-:W-:Y:S01]  /*46a60*/  STSM.16.M88.4 [R28], R24 ;  /* 0x000000181c007844 */ /* 0x000fe20000000200 */
[----:B------:R-:W-:Y:S01]  /*46a70*/  VIADD R2, R2, 0x4 ;  /* 0x0000000402027836 */ /* 0x000fe20000000000 */
[----:B------:R-:W2:Y:S01]  /*46a80*/  LDCU UR12, c[0x0][0x39c] ;  /* 0x00007380ff0c77ac */ /* 0x000ea20008000800 */
[----:B------:R-:W-:Y:S01]  /*46a90*/  ISETP.LT.AND P3, PT, R0, UR7, !P0 ;  /* 0x0000000700007c0c */ /* 0x000fe2000c761270 */
[----:B------:R4:W-:Y:S01]  /*46aa0*/  STSM.16.M88.4 [R28+0x200], R20 ;  /* 0x000200141c007844 */ /* 0x0009e20000000200 */
[----:B------:R-:W-:Y:S01]  /*46ab0*/  LEA R0, R7, UR4, 0x4 ;  /* 0x0000000407007c11 */ /* 0x000fe2000f8e20ff */
[----:B------:R-:W5:Y:S01]  /*46ac0*/  LDCU UR4, c[0x0][0x3b4] ;  /* 0x00007680ff0477ac */ /* 0x000f620008000800 */
[----:B------:R-:W-:Y:S01]  /*46ad0*/  BAR.SYNC.DEFER_BLOCKING 0x0 ;  /* 0x0000000000007b1d */ /* 0x000fe20000010000 */
[----:B------:R-:W-:-:S05]  /*46ae0*/  ISETP.LT.AND P1, PT, R2, UR13, !P0 ;  /* 0x0000000d02007c0c */ /* 0x000fca000c721270 */
[----:B------:R-:W0:Y:S01]  /*46af0*/  LDCU.64 UR6, c[0x0][0x390] ;  /* 0x00007200ff0677ac */ /* 0x000e220008000a00 */
[----:B------:R-:W0:Y:S01]  /*46b00*/  LDCU UR13, c[0x0][0x39c] ;  /* 0x00007380ff0d77ac */ /* 0x000e220008000800 */
[----:B----4-:R-:W4:Y:S04]  /*46b10*/  LDL.LU R20, [R1+0x30] ;  /* 0x0000300001147983 */ /* 0x010f280000300800 */
[----:B------:R-:W4:Y:S04]  /*46b20*/  LDL.LU R21, [R1+0x34] ;  /* 0x0000340001157983 */ /* 0x000f280000300800 */
[----:B------:R-:W4:Y:S04]  /*46b30*/  LDL.LU R22, [R1+0x38] ;  /* 0x0000380001167983 */ /* 0x000f280000300800 */
[----:B------:R-:W0:Y:S04]  /*46b40*/  LDS.128 R24, [R0] ;  /* 0x0000000000187984 */ /* 0x000e280000000c00 */
[----:B------:R-:W1:Y:S01]  /*46b50*/  LDS.128 R4, [R0+0x400] ;  /* 0x0004000000047984 */ /* 0x000e620000000c00 */
[----:B------:R-:W-:Y:S06]  /*46b60*/  BAR.SYNC.DEFER_BLOCKING 0x0 ;  /* 0x0000000000007b1d */ /* 0x000fec0000010000 */
[----:B------:R-:W4:Y:S04]  /*46b70*/  LDL.LU R23, [R1+0x3c] ;  /* 0x00003c0001177983 */ /* 0x000f280000300800 */
[----:B------:R-:W-:Y:S04]  /*46b80*/  STSM.16.M88.4 [R28], R16 ;  /* 0x000000101c007844 */ /* 0x000fe80000000200 */
[----:B------:R-:W-:Y:S04]  /*46b90*/  STSM.16.M88.4 [R28+0x200], R12 ;  /* 0x0002000c1c007844 */ /* 0x000fe80000000200 */
[----:B0-----:R-:W-:Y:S04]  /*46ba0*/  STL [R1+0x1058], R27 ;  /* 0x0010581b01007387 */ /* 0x001fe80000100800 */
[----:B------:R-:W-:Y:S04]  /*46bb0*/  STL [R1+0x10c0], R26 ;  /* 0x0010c01a01007387 */ /* 0x000fe80000100800 */
[----:B------:R0:W-:Y:S04]  /*46bc0*/  STL.64 [R1+0x10b8], R24 ;  /* 0x0010b81801007387 */ /* 0x0001e80000100a00 */
[----:B0-----:R-:W2:Y:S04]  /*46bd0*/  LDL.LU R24, [R1+0x20] ;  /* 0x0000200001187983 */ /* 0x001ea80000300800 */
[----:B------:R-:W2:Y:S04]  /*46be0*/  LDL.LU R25, [R1+0x24] ;  /* 0x0000240001197983 */ /* 0x000ea80000300800 */
[----:B------:R-:W2:Y:S04]  /*46bf0*/  LDL.LU R26, [R1+0x28] ;  /* 0x00002800011a7983 */ /* 0x000ea80000300800 */
[----:B------:R-:W2:Y:S01]  /*46c00*/  LDL.LU R27, [R1+0x2c] ;  /* 0x00002c00011b7983 */ /* 0x000ea20000300800 */
[----:B------:R-:W-:Y:S06]  /*46c10*/  BAR.SYNC.DEFER_BLOCKING 0x0 ;  /* 0x0000000000007b1d */ /* 0x000fec0000010000 */
[----:B-1----:R-:W-:Y:S04]  /*46c20*/  STL.64 [R1+0x120], R4 ;  /* 0x0001200401007387 */ /* 0x002fe80000100a00 */
[----:B------:R-:W-:Y:S04]  /*46c30*/  STL.64 [R1+0x128], R6 ;  /* 0x0001280601007387 */ /* 0x000fe80000100a00 */
[----:B------:R-:W2:Y:S04]  /*46c40*/  LDL.LU R16, [R1+0x10] ;  /* 0x0000100001107983 */ /* 0x000ea80000300800 */
[----:B------:R-:W2:Y:S04]  /*46c50*/  LDL.LU R17, [R1+0x14] ;  /* 0x0000140001117983 */ /* 0x000ea80000300800 */
[----:B------:R-:W0:Y:S04]  /*46c60*/  LDS.128 R4, [R0] ;  /* 0x0000000000047984 */ /* 0x000e280000000c00 */
[----:B------:R-:W2:Y:S04]  /*46c70*/  LDL.LU R18, [R1+0x18] ;  /* 0x0000180001127983 */ /* 0x000ea80000300800 */
[----:B------:R-:W2:Y:S04]  /*46c80*/  LDL.LU R19, [R1+0x1c] ;  /* 0x00001c0001137983 */ /* 0x000ea80000300800 */
[----:B------:R-:W2:Y:S04]  /*46c90*/  LDL.LU R12, [R1] ;  /* 0x00000000010c7983 */ /* 0x000ea80000300800 */
[----:B------:R-:W2:Y:S04]  /*46ca0*/  LDL.LU R13, [R1+0x4] ;  /* 0x00000400010d7983 */ /* 0x000ea80000300800 */
[----:B------:R-:W2:Y:S04]  /*46cb0*/  LDL.LU R14, [R1+0x8] ;  /* 0x00000800010e7983 */ /* 0x000ea80000300800 */
[----:B------:R-:W2:Y:S04]  /*46cc0*/  LDL.LU R15, [R1+0xc] ;  /* 0x00000c00010f7983 */ /* 0x000ea80000300800 */
[----:B0-----:R-:W-:Y:S04]  /*46cd0*/  STL.64 [R1+0x130], R4 ;  /* 0x0001300401007387 */ /* 0x001fe80000100a00 */
[----:B------:R-:W-:Y:S04]  /*46ce0*/  STL.64 [R1+0x138], R6 ;  /* 0x0001380601007387 */ /* 0x000fe80000100a00 */
[----:B------:R-:W0:Y:S01]  /*46cf0*/  LDS.128 R4, [R0+0x400] ;  /* 0x0004000000047984 */ /* 0x000e220000000c00 */
[----:B------:R-:W-:Y:S06]  /*46d00*/  BAR.SYNC.DEFER_BLOCKING 0x0 ;  /* 0x0000000000007b1d */ /* 0x000fec0000010000 */
[----:B0-----:R-:W-:Y:S04]  /*46d10*/  STL.64 [R1+0x140], R4 ;  /* 0x0001400401007387 */ /* 0x001fe80000100a00 */
[----:B------:R0:W-:Y:S04]  /*46d20*/  STL.64 [R1+0x148], R6 ;  /* 0x0001480601007387 */ /* 0x0001e80000100a00 */
[----:B0-----:R-:W2:Y:S04]  /*46d30*/  LDL.LU.64 R6, [R1+0x1110] ;  /* 0x0011100001067983 */ /* 0x001ea80000300a00 */
[----:B------:R-:W2:Y:S04]  /*46d40*/  LDL.LU.64 R4, [R1+0x1108] ;  /* 0x0011080001047983 */ /* 0x000ea80000300a00 */
[----:B------:R-:W-:Y:S04]  /*46d50*/  STSM.16.M88.4 [R28], R8 ;  /* 0x000000081c007844 */ /* 0x000fe80000000200 */
[----:B--2---:R-:W-:Y:S01]  /*46d60*/  STSM.16.M88.4 [R28+0x200], R4 ;  /* 0x000200041c007844 */ /* 0x004fe20000000200 */
[----:B------:R-:W-:Y:S06]  /*46d70*/  BAR.SYNC.DEFER_BLOCKING 0x0 ;  /* 0x0000000000007b1d */ /* 0x000fec0000010000 */
[----:B------:R-:W0:Y:S04]  /*46d80*/  LDS.128 R8, [R0] ;  /* 0x0000000000087984 */ /* 0x000e280000000c00 */
[----:B------:R-:W1:Y:S01]  /*46d90*/  LDS.128 R4, [R0+0x400] ;  /* 0x0004000000047984 */ /* 0x000e620000000c00 */
[----:B------:R-:W-:Y:S06]  /*46da0*/  BAR.SYNC.DEFER_BLOCKING 0x0 ;  /* 0x0000000000007b1d */ /* 0x000fec0000010000 */
[----:B------:R-:W-:Y:S04]  /*46db0*/  STSM.16.M88.4 [R28], R12 ;  /* 0x0000000c1c007844 */ /* 0x000fe80000000200 */
[----:B------:R-:W-:Y:S04]  /*46dc0*/  STSM.16.M88.4 [R28+0x200], R16 ;  /* 0x000200101c007844 */ /* 0x000fe80000000200 */
[----:B0-----:R-:W-:Y:S04]  /*46dd0*/  STL.64 [R1+0x150], R8 ;  /* 0x0001500801007387 */ /* 0x001fe80000100a00 */
[----:B------:R-:W-:Y:S01]  /*46de0*/  STL.64 [R1+0x158], R10 ;  /* 0x0001580a01007387 */ /* 0x000fe20000100a00 */
[----:B------:R-:W-:Y:S06]  /*46df0*/  BAR.SYNC.DEFER_BLOCKING 0x0 ;  /* 0x0000000000007b1d */ /* 0x000fec0000010000 */
[----:B-1----:R-:W-:Y:S04]  /*46e00*/  STL.64 [R1+0x160], R4 ;  /* 0x0001600401007387 */ /* 0x002fe80000100a00 */
[----:B------:R-:W-:Y:S04]  /*46e10*/  STL.64 [R1+0x168], R6 ;  /* 0x0001680601007387 */ /* 0x000fe80000100a00 */
[----:B------:R-:W0:Y:S04]  /*46e20*/  LDS.128 R8, [R0] ;  /* 0x0000000000087984 */ /* 0x000e280000000c00 */
[----:B------:R-:W1:Y:S01]  /*46e30*/  LDS.128 R4, [R0+0x400] ;  /* 0x0004000000047984 */ /* 0x000e620000000c00 */
[----:B------:R-:W-:Y:S06]  /*46e40*/  BAR.SYNC.DEFER_BLOCKING 0x0 ;  /* 0x0000000000007b1d */ /* 0x000fec0000010000 */
[----:B------:R2:W-:Y:S04]  /*46e50*/  STSM.16.M88.4 [R28], R24 ;  /* 0x000000181c007844 */ /* 0x0005e80000000200 */
[----:B----4-:R-:W-:Y:S04]  /*46e60*/  STSM.16.M88.4 [R28+0x200], R20 ;  /* 0x000200141c007844 */ /* 0x010fe80000000200 */
[----:B0-----:R-:W-:Y:S04]  /*46e70*/  STL.64 [R1], R8 ;  /* 0x0000000801007387 */ /* 0x001fe80000100a00 */
[----:B------:R-:W-:Y:S01]  /*46e80*/  STL.64 [R1+0x8], R10 ;  /* 0x0000080a01007387 */ /* 0x000fe20000100a00 */
[----:B------:R-:W-:Y:S06]  /*46e90*/  BAR.SYNC.DEFER_BLOCKING 0x0 ;  /* 0x0000000000007b1d */ /* 0x000fec0000010000 */
[----:B-1----:R-:W-:Y:S04]  /*46ea0*/  STL.64 [R1+0x10], R4 ;  /* 0x0000100401007387 */ /* 0x002fe80000100a00 */
[----:B------:R-:W-:Y:S04]  /*46eb0*/  STL.64 [R1+0x18], R6 ;  /* 0x0000180601007387 */ /* 0x000fe80000100a00 */
[----:B--2---:R-:W2:Y:S04]  /*46ec0*/  LDL.LU R24, [R1+0x80] ;  /* 0x0000800001187983 */ /* 0x004ea80000300800 */
[----:B------:R-:W0:Y:S04]  /*46ed0*/  LDS.128 R8, [R0] ;  /* 0x0000000000087984 */ /* 0x000e280000000c00 */
[----:B------:R-:W1:Y:S04]  /*46ee0*/  LDS.128 R4, [R0+0x400] ;  /* 0x0004000000047984 */ /* 0x000e680000000c00 */
[----:B0-----:R-:W-:Y:S04]  /*46ef0*/  STL.64 [R1+0x20], R8 ;  /* 0x0000200801007387 */ /* 0x001fe80000100a00 */
[----:B------:R-:W-:Y:S04]  /*46f00*/  STL.64 [R1+0x28], R10 ;  /* 0x0000280a01007387 */ /* 0x000fe80000100a00 */
[----:B-1----:R-:W-:Y:S04]  /*46f10*/  STL.64 [R1+0x30], R4 ;  /* 0x0000300401007387 */ /* 0x002fe80000100a00 */
[----:B------:R-:W-:Y:S04]  /*46f20*/  STL.64 [R1+0x38], R6 ;  /* 0x0000380601007387 */ /* 0x000fe80000100a00 */
[----:B------:R-:W2:Y:S04]  /*46f30*/  LDL.LU R25, [R1+0x84] ;  /* 0x0000840001197983 */ /* 0x000ea80000300800 */
[----:B------:R-:W4:Y:S04]  /*46f40*/  LDL.LU R26, [R1+0x88] ;  /* 0x00008800011a7983 */ /* 0x000f280000300800 */
[----:B------:R-:W4:Y:S01]  /*46f50*/  LDL.LU R27, [R1+0x8c] ;  /* 0x00008c00011b7983 */ /* 0x000f220000300800 */
[----:B------:R-:W-:Y:S06]  /*46f60*/  BAR.SYNC.DEFER_BLOCKING 0x0 ;  /* 0x0000000000007b1d */ /* 0x000fec0000010000 */
        /* <DEDUP_REMOVED lines=24> */
[----:B------:R-:W4:Y:S04]  /*470f0*/  LDL.LU R4, [R1+0x90] ;  /* 0x0000900001047983 */ /* 0x000f280000300800 */
[----:B------:R-:W4:Y:S04]  /*47100*/  LDL.LU R5, [R1+0x94] ;  /* 0x0000940001057983 */ /* 0x000f280000300800 */
        /* <DEDUP_REMOVED lines=18> */
[----:B--2---:R0:W-:Y:S04]  /*47230*/  STSM.16.M88.4 [R28], R24 ;  /* 0x000000181c007844 */ /* 0x0041e80000000200 */
[----:B0-----:R-:W2:Y:S04]  /*47240*/  LDL.LU.64 R26, [R1+0x1100] ;  /* 0x00110000011a7983 */ /* 0x001ea80000300a00 */
[----:B------:R-:W2:Y:S04]  /*47250*/  LDL.LU.64 R24, [R1+0x10f8] ;  /* 0x0010f80001187983 */ /* 0x000ea80000300a00 */
[----:B--2---:R-:W-:Y:S01]  /*47260*/  STSM.16.M88.4 [R28+0x200], R24 ;  /* 0x000200181c007844 */ /* 0x004fe20000000200 */
[----:B------:R-:W-:Y:S06]  /*47270*/  BAR.SYNC.DEFER_BLOCKING 0x0 ;  /* 0x0000000000007b1d */ /* 0x000fec0000010000 */
[----:B------:R-:W0:Y:S04]  /*47280*/  LDS.128 R24, [R0] ;  /* 0x0000000000187984 */ /* 0x000e280000000c00 */
[----:B0-----:R-:W-:Y:S04]  /*47290*/  STL.64 [R1+0x40], R24 ;  /* 0x0000401801007387 */ /* 0x001fe80000100a00 */
[----:B------:R-:W-:Y:S04]  /*472a0*/  STL.64 [R1+0x48], R26 ;  /* 0x0000481a01007387 */ /* 0x000fe80000100a00 */
[----:B------:R-:W0:Y:S04]  /*472b0*/  LDS.128 R24, [R0+0x400] ;  /* 0x0004000000187984 */ /* 0x000e280000000c00 */
[----:B0-----:R-:W-:Y:S04]  /*472c0*/  STL.64 [R1+0x50], R24 ;  /* 0x0000501801007387 */ /* 0x001fe80000100a00 */
[----:B------:R0:W-:Y:S04]  /*472d0*/  STL.64 [R1+0x58], R26 ;  /* 0x0000581a01007387 */ /* 0x0001e80000100a00 */
[----:B0-----:R-:W2:Y:S04]  /*472e0*/  LDL.LU.64 R26, [R1+0x10f0] ;  /* 0x0010f000011a7983 */ /* 0x001ea80000300a00 */
[----:B------:R-:W2:Y:S01]  /*472f0*/  LDL.LU.64 R24, [R1+0x10e8] ;  /* 0x0010e80001187983 */ /* 0x000ea20000300a00 */
[----:B------:R-:W-:Y:S06]  /*47300*/  BAR.SYNC.DEFER_BLOCKING 0x0 ;  /* 0x0000000000007b1d */ /* 0x000fec0000010000 */
        /* <DEDUP_REMOVED lines=15> */
[----:B----4-:R-:W-:Y:S01]  /*47400*/  STSM.16.M88.4 [R28+0x200], R4 ;  /* 0x000200041c007844 */ /* 0x010fe20000000200 */
[----:B------:R-:W-:Y:S06]  /*47410*/  BAR.SYNC.DEFER_BLOCKING 0x0 ;  /* 0x0000000000007b1d */ /* 0x000fec0000010000 */
[----:B0-----:R-:W2:Y:S04]  /*47420*/  LDL.LU R26, [R1+0x10c0] ;  /* 0x0010c000011a7983 */ /* 0x001ea80000300800 */
[----:B------:R-:W4:Y:S04]  /*47430*/  LDL.LU.64 R24, [R1+0x10b8] ;  /* 0x0010b80001187983 */ /* 0x000f280000300a00 */
[----:B------:R-:W0:Y:S04]  /*47440*/  LDS.128 R4, [R0] ;  /* 0x0000000000047984 */ /* 0x000e280000000c00 */
[----:B0-----:R-:W-:Y:S04]  /*47450*/  STL.64 [R1+0x80], R4 ;  /* 0x0000800401007387 */ /* 0x001fe80000100a00 */
[----:B------:R-:W-:Y:S04]  /*47460*/  STL.64 [R1+0x88], R6 ;  /* 0x0000880601007387 */ /* 0x000fe80000100a00 */
[----:B------:R-:W2:Y:S04]  /*47470*/  LDL R27, [R1+0x4d0] ;  /* 0x0004d000011b7983 */ /* 0x000ea80000100800 */
[----:B------:R-:W0:Y:S01]  /*47480*/  LDS.128 R4, [R0+0x400] ;  /* 0x0004000000047984 */ /* 0x000e220000000c00 */
[----:B------:R-:W-:Y:S06]  /*47490*/  BAR.SYNC.DEFER_BLOCKING 0x0 ;  /* 0x0000000000007b1d */ /* 0x000fec0000010000 */
[----:B---3--:R-:W-:Y:S04]  /*474a0*/  STSM.16.M88.4 [R28], R8 ;  /* 0x000000081c007844 */ /* 0x008fe80000000200 */
[----:B------:R-:W-:Y:S01]  /*474b0*/  STSM.16.M88.4 [R28+0x200], R12 ;  /* 0x0002000c1c007844 */ /* 0x000fe20000000200 */
[----:B------:R-:W-:Y:S06]  /*474c0*/  BAR.SYNC.DEFER_BLOCKING 0x0 ;  /* 0x0000000000007b1d */ /* 0x000fec0000010000 */
[----:B------:R-:W1:Y:S04]  /*474d0*/  LDS.128 R8, [R0] ;  /* 0x0000000000087984 */ /* 0x000e680000000c00 */
[----:B--2---:R-:W-:Y:S04]  /*474e0*/  STL.64 [R1+0x10a0], R26 ;  /* 0x0010a01a01007387 */ /* 0x004fe80000100a00 */
[----:B0-----:R-:W-:Y:S04]  /*474f0*/  STL.64 [R1+0x90], R4 ;  /* 0x0000900401007387 */ /* 0x001fe80000100a00 */
[----:B------:R-:W-:Y:S04]  /*47500*/  STL.64 [R1+0x98], R6 ;  /* 0x0000980601007387 */ /* 0x000fe80000100a00 */
[----:B------:R-:W0:Y:S04]  /*47510*/  LDS.128 R4, [R0+0x400] ;  /* 0x0004000000047984 */ /* 0x000e280000000c00 */
[----:B----4-:R2:W-:Y:S04]  /*47520*/  STL.64 [R1+0x1098], R24 ;  /* 0x0010981801007387 */ /* 0x0105e80000100a00 */
[----:B-1----:R-:W-:Y:S04]  /*47530*/  STL.64 [R1+0xa0], R8 ;  /* 0x0000a00801007387 */ /* 0x002fe80000100a00 */
[----:B------:R-:W-:Y:S01]  /*47540*/  STL.64 [R1+0xa8], R10 ;  /* 0x0000a80a01007387 */ /* 0x000fe20000100a00 */
[----:B------:R-:W-:Y:S06]  /*47550*/  BAR.SYNC.DEFER_BLOCKING 0x0 ;  /* 0x0000000000007b1d */ /* 0x000fec0000010000 */
[----:B0-----:R-:W-:Y:S04]  /*47560*/  STL.64 [R1+0xb0], R4 ;  /* 0x0000b00401007387 */ /* 0x001fe80000100a00 */
[----:B------:R-:W-:Y:S04]  /*47570*/  STL.64 [R1+0xb8], R6 ;  /* 0x0000b80601007387 */ /* 0x000fe80000100a00 */
[----:B--2---:R-:W2:Y:S04]  /*47580*/  LDL.LU R24, [R1+0xf0] ;  /* 0x0000f00001187983 */ /* 0x004ea80000300800 */
[----:B------:R-:W2:Y:S04]  /*47590*/  LDL.LU R25, [R1+0xf4] ;  /* 0x0000f40001197983 */ /* 0x000ea80000300800 */
[----:B------:R-:W3:Y:S04]  /*475a0*/  LDL.LU R26, [R1+0xf8] ;  /* 0x0000f800011a7983 */ /* 0x000ee80000300800 */
[----:B------:R-:W3:Y:S04]  /*475b0*/  LDL.LU R27, [R1+0xfc] ;  /* 0x0000fc00011b7983 */ /* 0x000ee80000300800 */
[----:B------:R-:W-:Y:S04]  /*475c0*/  STSM.16.M88.4 [R28], R16 ;  /* 0x000000101c007844 */ /* 0x000fe80000000200 */
[----:B------:R-:W-:Y:S01]  /*475d0*/  STSM.16.M88.4 [R28+0x200], R20 ;  /* 0x000200141c007844 */ /* 0x000fe20000000200 */
[----:B------:R-:W-:Y:S06]  /*475e0*/  BAR.SYNC.DEFER_BLOCKING 0x0 ;  /* 0x0000000000007b1d */ /* 0x000fec0000010000 */
[----:B------:R-:W0:Y:S04]  /*475f0*/  LDS.128 R8, [R0] ;  /* 0x0000000000087984 */ /* 0x000e280000000c00 */
[----:B------:R-:W1:Y:S01]  /*47600*/  LDS.128 R4, [R0+0x400] ;  /* 0x0004000000047984 */ /* 0x000e620000000c00 */
[----:B------:R-:W-:Y:S06]  /*47610*/  BAR.SYNC.DEFER_BLOCKING 0x0 ;  /* 0x0000000000007b1d */ /* 0x000fec0000010000 */
[----:B---3--:R-:W-:Y:S04]  /*47620*/  STL.64 [R1+0x10b0], R26 ;  /* 0x0010b01a01007387 */ /* 0x008fe80000100a00 */
[----:B--2---:R2:W-:Y:S04]  /*47630*/  STL.64 [R1+0x10a8], R24 ;  /* 0x0010a81801007387 */ /* 0x0045e80000100a00 */
[----:B--2---:R-:W2:Y:S04]  /*47640*/  LDL.LU R24, [R1+0xe0] ;  /* 0x0000e00001187983 */ /* 0x004ea80000300800 */
        /* <DEDUP_REMOVED lines=11> */
[----:B------:R-:W3:Y:S04]  /*47700*/  LDL.LU R20, [R1+0x1e0] ;  /* 0x0001e00001147983 */ /* 0x000ee80000300800 */
[----:B0-----:R0:W-:Y:S04]  /*47710*/  STL.64 [R1+0xc0], R8 ;  /* 0x0000c00801007387 */ /* 0x0011e80000100a00 */
[----:B------:R0:W-:Y:S04]  /*47720*/  STL.64 [R1+0xc8], R10 ;  /* 0x0000c80a01007387 */ /* 0x0001e80000100a00 */
[----:B-1----:R-:W-:Y:S04]  /*47730*/  STL.64 [R1+0xd0], R4 ;  /* 0x0000d00401007387 */ /* 0x002fe80000100a00 */
[----:B------:R-:W-:Y:S04]  /*47740*/  STL.64 [R1+0xd8], R6 ;  /* 0x0000d80601007387 */ /* 0x000fe80000100a00 */
[----:B------:R-:W3:Y:S04]  /*47750*/  LDL.LU R21, [R1+0x1e4] ;  /* 0x0001e40001157983 */ /* 0x000ee80000300800 */
[----:B------:R-:W3:Y:S04]  /*47760*/  LDL.LU R22, [R1+0x1e8] ;  /* 0x0001e80001167983 */ /* 0x000ee80000300800 */
[----:B------:R-:W3:Y:S04]  /*47770*/  LDL.LU R23, [R1+0x1ec] ;  /* 0x0001ec0001177983 */ /* 0x000ee80000300800 */
[----:B0-----:R-:W3:Y:S04]  /*47780*/  LDL.LU R8, [R1+0x2d0] ;  /* 0x0002d00001087983 */ /* 0x001ee80000300800 */
[----:B------:R-:W3:Y:S04]  /*47790*/  LDL.LU R9, [R1+0x2d4] ;  /* 0x0002d40001097983 */ /* 0x000ee80000300800 */
[----:B------:R-:W3:Y:S04]  /*477a0*/  LDL.LU R10, [R1+0x2d8] ;  /* 0x0002d800010a7983 */ /* 0x000ee80000300800 */
[----:B------:R-:W3:Y:S04]  /*477b0*/  LDL.LU R11, [R1+0x2dc] ;  /* 0x0002dc00010b7983 */ /* 0x000ee80000300800 */
[----:B--2---:R-:W-:Y:S04]  /*477c0*/  STSM.16.M88.4 [R28], R24 ;  /* 0x000000181c007844 */ /* 0x004fe80000000200 */
[----:B---3--:R-:W-:Y:S04]  /*477d0*/  STL.64 [R1+0x1088], R10 ;  /* 0x0010880a01007387 */ /* 0x008fe80000100a00 */
        /* <DEDUP_REMOVED lines=9> */
[----:B------:R-:W2:Y:S04]  /*47870*/  LDL.LU.64 R26, [R1+0x10b0] ;  /* 0x0010b000011a7983 */ /* 0x000ea80000300a00 */
[----:B------:R-:W2:Y:S04]  /*47880*/  LDL.LU.64 R24, [R1+0x10a8] ;  /* 0x0010a80001187983 */ /* 0x000ea80000300a00 */
[----:B--2---:R-:W-:Y:S01]  /*47890*/  STSM.16.M88.4 [R28+0x200], R24 ;  /* 0x000200181c007844 */ /* 0x004fe20000000200 */
[----:B------:R-:W-:Y:S06]  /*478a0*/  BAR.SYNC.DEFER_BLOCKING 0x0 ;  /* 0x0000000000007b1d */ /* 0x000fec0000010000 */
[----:B------:R-:W0:Y:S04]  /*478b0*/  LDS.128 R24, [R0] ;  /* 0x0000000000187984 */ /* 0x000e280000000c00 */
[----:B0-----:R-:W-:Y:S04]  /*478c0*/  STL.64 [R1+0xe0], R24 ;  /* 0x0000e01801007387 */ /* 0x001fe80000100a00 */
[----:B------:R-:W-:Y:S04]  /*478d0*/  STL.64 [R1+0xe8], R26 ;  /* 0x0000e81a01007387 */ /* 0x000fe80000100a00 */
[----:B------:R-:W0:Y:S01]  /*478e0*/  LDS.128 R24, [R0+0x400] ;  /* 0x0004000000187984 */ /* 0x000e220000000c00 */
[----:B------:R-:W-:Y:S06]  /*478f0*/  BAR.SYNC.DEFER_BLOCKING 0x0 ;  /* 0x0000000000007b1d */ /* 0x000fec0000010000 */
[----:B0-----:R-:W-:Y:S04]  /*47900*/  STL.64 [R1+0xf0], R24 ;  /* 0x0000f01801007387 */ /* 0x001fe80000100a00 */
[----:B------:R0:W-:Y:S04]  /*47910*/  STL.64 [R1+0xf8], R26 ;  /* 0x0000f81a01007387 */ /* 0x0001e80000100a00 */
[----:B0-----:R-:W2:Y:S04]  /*47920*/  LDL.LU.64 R26, [R1+0x10a0] ;  /* 0x0010a000011a7983 */ /* 0x001ea80000300a00 */
[----:B------:R-:W3:Y:S04]  /*47930*/  LDL.LU.64 R24, [R1+0x1098] ;  /* 0x0010980001187983 */ /* 0x000ee80000300a00 */
[----:B------:R-:W-:Y:S04]  /*47940*/  STSM.16.M88.4 [R28], R12 ;  /* 0x0000000c1c007844 */ /* 0x000fe80000000200 */
[----:B----4-:R-:W-:Y:S01]  /*47950*/  STSM.16.M88.4 [R28+0x200], R16 ;  /* 0x000200101c007844 */ /* 0x010fe20000000200 */
[----:B------:R-:W-:Y:S06]  /*47960*/  BAR.SYNC.DEFER_BLOCKING 0x0 ;  /* 0x0000000000007b1d */ /* 0x000fec0000010000 */
[----:B------:R-:W0:Y:S04]  /*47970*/  LDS.128 R16, [R0] ;  /* 0x0000000000107984 */ /* 0x000e280000000c00 */
[----:B------:R-:W1:Y:S01]  /*47980*/  LDS.128 R12, [R0+0x400] ;  /* 0x00040000000c7984 */ /* 0x000e620000000c00 */
[----:B------:R-:W-:Y:S06]  /*47990*/  BAR.SYNC.DEFER_BLOCKING 0x0 ;  /* 0x0000000000007b1d */ /* 0x000fec0000010000 */
[----:B------:R-:W-:Y:S04]  /*479a0*/  STSM.16.M88.4 [R28], R8 ;  /* 0x000000081c007844 */ /* 0x000fe80000000200 */
[----:B------:R-:W-:Y:S01]  /*479b0*/  STSM.16.M88.4 [R28+0x200], R20 ;  /* 0x000200141c007844 */ /* 0x000fe20000000200 */
[----:B------:R-:W-:Y:S06]  /*479c0*/  BAR.SYNC.DEFER_BLOCKING 0x0 ;  /* 0x0000000000007b1d */ /* 0x000fec0000010000 */
[----:B------:R-:W4:Y:S01]  /*479d0*/  LDS.128 R8, [R0] ;  /* 0x0000000000087984 */ /* 0x000f220000000c00 */
[----:B-----5:R-:W-:Y:S01]  /*479e0*/  IMAD R2, R29, UR4, RZ ;  /* 0x000000041d027c24 */ /* 0x020fe2000f8e02ff */
[----:B------:R-:W5:Y:S02]  /*479f0*/  LDCU UR4, c[0x0][0x39c] ;  /* 0x00007380ff0477ac */ /* 0x000f640008000800 */
[----:B------:R-:W5:Y:S04]  /*47a00*/  LDL.LU R29, [R1+0x1090] ;  /* 0x00109000011d7983 */ /* 0x000f680000300800 */
[----:B0-----:R0:W-:Y:S04]  /*47a10*/  STL.64 [R1+0x100], R16 ;  /* 0x0001001001007387 */ /* 0x0011e80000100a00 */
[----:B------:R1:W-:Y:S04]  /*47a20*/  STL.64 [R1+0x108], R18 ;  /* 0x0001081201007387 */ /* 0x0003e80000100a00 */
[----:B0-----:R-:W5:Y:S04]  /*47a30*/  LDL.LU R16, [R1+0x4e0] ;  /* 0x0004e00001107983 */ /* 0x001f680000300800 */
[----:B-1----:R0:W-:Y:S04]  /*47a40*/  STL.64 [R1+0x110], R12 ;  /* 0x0001100c01007387 */ /* 0x0021e80000100a00 */
[----:B------:R1:W-:Y:S04]  /*47a50*/  STL.64 [R1+0x118], R14 ;  /* 0x0001180e01007387 */ /* 0x0003e80000100a00 */
[----:B------:R-:W5:Y:S04]  /*47a60*/  LDL.LU R17, [R1+0x4e4] ;  /* 0x0004e40001117983 */ /* 0x000f680000300800 */
[----:B------:R-:W5:Y:S04]  /*47a70*/  LDL.LU R18, [R1+0x4e8] ;  /* 0x0004e80001127983 */ /* 0x000f680000300800 */
[----:B------:R-:W5:Y:S04]  /*47a80*/  LDL.LU R19, [R1+0x4ec] ;  /* 0x0004ec0001137983 */ /* 0x000f680000300800 */
[----:B0-----:R-:W5:Y:S04]  /*47a90*/  LDL.LU R12, [R1+0x2e0] ;  /* 0x0002e000010c7983 */ /* 0x001f680000300800 */
[----:B------:R-:W5:Y:S04]  /*47aa0*/  LDL.LU R13, [R1+0x2e4] ;  /* 0x0002e400010d7983 */ /* 0x000f680000300800 */
[----:B-1----:R-:W5:Y:S04]  /*47ab0*/  LDL.LU R14, [R1+0x2e8] ;  /* 0x0002e800010e7983 */ /* 0x002f680000300800 */
[----:B------:R-:W5:Y:S04]  /*47ac0*/  LDL.LU R15, [R1+0x2ec] ;  /* 0x0002ec00010f7983 */ /* 0x000f680000300800 */
[----:B----4-:R-:W-:Y:S04]  /*47ad0*/  STL.64 [R1+0x170], R8 ;  /* 0x0001700801007387 */ /* 0x010fe80000100a00 */
[----:B------:R-:W-:Y:S04]  /*47ae0*/  STL.64 [R1+0x178], R10 ;  /* 0x0001780a01007387 */ /* 0x000fe80000100a00 */
[----:B------:R-:W0:Y:S01]  /*47af0*/  LDS.128 R8, [R0+0x400] ;  /* 0x0004000000087984 */ /* 0x000e220000000c00 */
[----:B------:R-:W-:Y:S06]  /*47b00*/  BAR.SYNC.DEFER_BLOCKING 0x0 ;  /* 0x0000000000007b1d */ /* 0x000fec0000010000 */
[----:B0-----:R-:W-:Y:S04]  /*47b10*/  STL.64 [R1+0x180], R8 ;  /* 0x0001800801007387 */ /* 0x001fe80000100a00 */
[----:B------:R0:W-:Y:S04]  /*47b20*/  STL.64 [R1+0x188], R10 ;  /* 0x0001880a01007387 */ /* 0x0001e80000100a00 */
[----:B0-----:R-:W4:Y:S04]  /*47b30*/  LDL.LU.64 R10, [R1+0x1088] ;  /* 0x00108800010a7983 */ /* 0x001f280000300a00 */
[----:B------:R-:W4:Y:S04]  /*47b40*/  LDL.LU.64 R8, [R1+0x1080] ;  /* 0x0010800001087983 */ /* 0x000f280000300a00 */
[----:B--2---:R-:W-:Y:S01]  /*47b50*/  STL.64 [R1+0x1068], R26 ;  /* 0x0010681a01007387 */ /* 0x004fe20000100a00 */
[----:B------:R-:W-:-:S03]  /*47b60*/  IMAD R22, R27, UR59, RZ ;  /* 0x0000003b1b167c24 */ /* 0x000fc6000f8e02ff */
[----:B---3--:R0:W-:Y:S01]  /*47b70*/  STL.64 [R1+0x1060], R24 ;  /* 0x0010601801007387 */ /* 0x0081e20000100a00 */
[----:B------:R-:W-:Y:S01]  /*47b80*/  ISETP.LT.AND P5, PT, R27, UR11, !P0 ;  /* 0x0000000b1b007c0c */ /* 0x000fe2000c7a1270 */
[----:B------:R-:W1:Y:S02]  /*47b90*/  LDCU UR11, c[0x0][0x39c] ;  /* 0x00007380ff0b77ac */ /* 0x000e640008000800 */
[----:B0-----:R-:W2:Y:S04]  /*47ba0*/  LDL.LU R24, [R1+0x500] ;  /* 0x0005000001187983 */ /* 0x001ea80000300800 */
[----:B------:R-:W2:Y:S04]  /*47bb0*/  LDL.LU R25, [R1+0x504] ;  /* 0x0005040001197983 */ /* 0x000ea80000300800 */
[----:B------:R-:W3:Y:S04]  /*47bc0*/  LDL.LU R26, [R1+0x508] ;  /* 0x00050800011a7983 */ /* 0x000ee80000300800 */
[----:B------:R-:W3:Y:S04]  /*47bd0*/  LDL.LU R27, [R1+0x50c] ;  /* 0x00050c00011b7983 */ /* 0x000ee80000300800 */
[----:B------:R-:W-:Y:S04]  /*47be0*/  STSM.16.M88.4 [R28], R4 ;  /* 0x000000041c007844 */ /* 0x000fe80000000200 */
[----:B---3--:R-:W-:Y:S04]  /*47bf0*/  STL.64 [R1+0x1078], R26 ;  /* 0x0010781a01007387 */ /* 0x008fe80000100a00 */
[----:B--2---:R0:W-:Y:S04]  /*47c00*/  STL.64 [R1+0x1070], R24 ;  /* 0x0010701801007387 */ /* 0x0041e80000100a00 */
[----:B0-----:R-:W2:Y:S04]  /*47c10*/  LDL.LU R24, [R1+0x4f0] ;  /* 0x0004f00001187983 */ /* 0x001ea80000300800 */
[----:B------:R-:W2:Y:S04]  /*47c20*/  LDL.LU R25, [R1+0x4f4] ;  /* 0x0004f40001197983 */ /* 0x000ea80000300800 */
[----:B------:R-:W2:Y:S04]  /*47c30*/  LDL.LU R26, [R1+0x4f8] ;  /* 0x0004f800011a7983 */ /* 0x000ea80000300800 */
[----:B------:R-:W2:Y:S04]  /*47c40*/  LDL.LU R27, [R1+0x4fc] ;  /* 0x0004fc00011b7983 */ /* 0x000ea80000300800 */
[----:B----4-:R-:W-:Y:S01]  /*47c50*/  STSM.16.M88.4 [R28+0x200], R8 ;  /* 0x000200081c007844 */ /* 0x010fe20000000200 */
[----:B------:R-:W-:Y:S06]  /*47c60*/  BAR.SYNC.DEFER_BLOCKING 0x0 ;  /* 0x0000000000007b1d */ /* 0x000fec0000010000 */
[----:B------:R-:W0:Y:S04]  /*47c70*/  LDS.128 R4, [R0] ;  /* 0x0000000000047984 */ /* 0x000e280000000c00 */
[----:B------:R-:W3:Y:S01]  /*47c80*/  LDS.128 R8, [R0+0x400] ;  /* 0x0004000000087984 */ /* 0x000ee20000000c00 */
[----:B------:R-:W-:Y:S06]  /*47c90*/  BAR.SYNC.DEFER_BLOCKING 0x0 ;  /* 0x0000000000007b1d */ /* 0x000fec0000010000 */
[----:B-----5:R-:W-:Y:S04]  /*47ca0*/  STSM.16.M88.4 [R28], R12 ;  /* 0x0000000c1c007844 */ /* 0x020fe80000000200 */
[----:B------:R-:W-:Y:S01]  /*47cb0*/  STSM.16.M88.4 [R28+0x200], R16 ;  /* 0x000200101c007844 */ /* 0x000fe20000000200 */
[----:B------:R-:W-:Y:S06]  /*47cc0*/  BAR.SYNC.DEFER_BLOCKING 0x0 ;  /* 0x0000000000007b1d */ /* 0x000fec0000010000 */
[----:B------:R-:W4:Y:S04]  /*47cd0*/  LDS.128 R12, [R0] ;  /* 0x00000000000c7984 */ /* 0x000f280000000c00 */
[----:B------:R-:W5:Y:S01]  /*47ce0*/  LDS.128 R16, [R0+0x400] ;  /* 0x0004000000107984 */ /* 0x000f620000000c00 */
[----:B------:R-:W-:Y:S06]  /*47cf0*/  BAR.SYNC.DEFER_BLOCKING 0x0 ;  /* 0x0000000000007b1d */ /* 0x000fec0000010000 */
[----:B--2---:R2:W-:Y:S04]  /*47d00*/  STSM.16.M88.4 [R28], R24 ;  /* 0x000000181c007844 */ /* 0x0045e80000000200 */
[----:B--2---:R-:W2:Y:S04]  /*47d10*/  LDL.LU.64 R26, [R1+0x1078] ;  /* 0x00107800011a7983 */ /* 0x004ea80000300a00 */
[----:B------:R-:W2:Y:S01]  /*47d20*/  LDL.LU.64 R24, [R1+0x1070] ;  /* 0x0010700001187983 */ /* 0x000ea20000300a00 */
[C---:B------:R-:W-:Y:S01]  /*47d30*/  LEA R3, P6, R2.reuse, UR6, 0x1 ;  /* 0x0000000602037c11 */ /* 0x040fe2000f8c08ff */
[----:B------:R-:W0:Y:S03]  /*47d40*/  LDCU UR6, c[0x0][0x39c] ;  /* 0x00007380ff0677ac */ /* 0x000e260008000800 */
[----:B------:R-:W-:Y:S01]  /*47d50*/  LEA.HI.X.SX32 R2, R2, UR7, 0x1, P6 ;  /* 0x0000000702027c11 */ /* 0x000fe2000b0f0eff */
[----:B------:R-:W0:Y:S01]  /*47d60*/  LDCU UR7, c[0x0][0x39c] ;  /* 0x00007380ff0777ac */ /* 0x000e220008000800 */
[C---:B------:R-:W-:Y:S01]  /*47d70*/  LEA R20, P6, R22.reuse, R3, 0x1 ;  /* 0x0000000316147211 */ /* 0x040fe200078c08ff */
[----:B--2---:R2:W-:Y:S04]  /*47d80*/  STSM.16.M88.4 [R28+0x200], R24 ;  /* 0x000200181c007844 */ /* 0x0045e80000000200 */
[----:B--2---:R-:W2:Y:S04]  /*47d90*/  LDL.LU.64 R26, [R1+0x1068] ;  /* 0x00106800011a7983 */ /* 0x004ea80000300a00 */
[----:B------:R-:W2:Y:S01]  /*47da0*/  LDL.LU.64 R24, [R1+0x1060] ;  /* 0x0010600001187983 */ /* 0x000ea20000300a00 */
[C---:B------:R-:W-:Y:S01]  /*47db0*/  LEA.HI.X.SX32 R21, R22.reuse, R2, 0x1, P6 ;  /* 0x0000000216157211 */ /* 0x040fe200030f0eff */
[----:B------:R-:W-:Y:S01]  /*47dc0*/  BAR.SYNC.DEFER_BLOCKING 0x0 ;  /* 0x0000000000007b1d */ /* 0x000fe20000010000 */
[----:B------:R-:W-:-:S05]  /*47dd0*/  VIADD R22, R22, UR59 ;  /* 0x0000003b16167c36 */ /* 0x000fca0008000000 */
[----:B--2---:R2:W-:Y:S01]  /*47de0*/  @P5 STG.E.U16 desc[UR8][R20.64], R24 ;  /* 0x0000001814005986 */ /* 0x0045e2000c101508 */
[----:B------:R-:W-:Y:S01]  /*47df0*/  PRMT R29, R24, 0x7632, R29 ;  /* 0x00007632181d7816 */ /* 0x000fe2000000001d */
[----:B------:R-:W-:Y:S01]  /*47e00*/  VIADD R23, R27, 0x5 ;  /* 0x000000051b177836 */ /* 0x000fe20000000000 */
[----:B--2---:R-:W-:-:S04]  /*47e10*/  LEA R20, P5, R22, R3, 0x1 ;  /* 0x0000000316147211 */ /* 0x004fc800078a08ff */
[C---:B------:R-:W-:Y:S01]  /*47e20*/  LEA.HI.X.SX32 R21, R22.reuse, R2, 0x1, P5 ;  /* 0x0000000216157211 */ /* 0x040fe200028f0eff */
[----:B------:R-:W-:Y:S02]  /*47e30*/  IMAD.MOV.U32 R24, RZ, RZ, R27 ;  /* 0x000000ffff187224 */ /* 0x000fe400078e001b */
[----:B------:R-:W2:Y:S04]  /*47e40*/  LDL.LU R27, [R1+0x1058] ;  /* 0x00105800011b7983 */ /* 0x000ea80000300800 */
[----:B------:R0:W-:Y:S04]  /*47e50*/  @P4 STG.E.U16 desc[UR8][R20.64], R29 ;  /* 0x0000001d14004986 */ /* 0x0001e8000c101508 */
[----:B0-----:R-:W2:Y:S01]  /*47e60*/  LDL.LU R29, [R1+0x4d0] ;  /* 0x0004d000011d7983 */ /* 0x001ea20000300800 */
[----:B------:R-:W-:-:S02]  /*47e70*/  VIADD R28, R22, UR59 ;  /* 0x0000003b161c7c36 */ /* 0x000fc40008000000 */
[----:B------:R-:W-:-:S03]  /*47e80*/  VIADD R24, R24, 0x6 ;  /* 0x0000000618187836 */ /* 0x000fc60000000000 */
[CC--:B------:R-:W-:Y:S01]  /*47e90*/  LEA R22, P6, R28.reuse, R3.reuse, 0x1 ;  /* 0x000000031c167211 */ /* 0x0c0fe200078c08ff */
[C---:B------:R-:W-:Y:S01]  /*47ea0*/  VIADD R21, R28.reuse, UR59 ;  /* 0x0000003b1c157c36 */ /* 0x040fe20008000000 */
[----:B------:R-:W-:Y:S01]  /*47eb0*/  ISETP.LT.AND P5, PT, R23, UR4, !P0 ;  /* 0x0000000417007c0c */ /* 0x000fe2000c7a1270 */
[----:B------:R-:W0:Y:S01]  /*47ec0*/  LDCU UR4, c[0x0][0x39c] ;  /* 0x00007380ff0477ac */ /* 0x000e220008000800 */
[-C--:B------:R-:W-:Y:S02]  /*47ed0*/  LEA.HI.X.SX32 R23, R28, R2.reuse, 0x1, P6 ;  /* 0x000000021c177211 */ /* 0x080fe400030f0eff */
[----:B------:R-:W-:Y:S01]  /*47ee0*/  ISETP.LT.AND P4, PT, R24, UR5, !P0 ;  /* 0x0000000518007c0c */ /* 0x000fe2000c781270 */
[C---:B------:R-:W-:Y:S01]  /*47ef0*/  VIADD R24, R21.reuse, UR59 ;  /* 0x0000003b15187c36 */ /* 0x040fe20008000000 */
[C---:B------:R-:W-:Y:S01]  /*47f00*/  LEA R20, P6, R21.reuse, R3, 0x1 ;  /* 0x0000000315147211 */ /* 0x040fe200078c08ff */
[----:B------:R0:W-:Y:S01]  /*47f10*/  @P3 STG.E.U16 desc[UR8][R22.64], R25 ;  /* 0x0000001916003986 */ /* 0x0001e2000c101508 */
[----:B------:R-:W1:Y:S02]  /*47f20*/  LDCU UR5, c[0x0][0x39c] ;  /* 0x00007380ff0577ac */ /* 0x000e640008000800 */
[----:B------:R-:W-:-:S02]  /*47f30*/  LEA.HI.X.SX32 R21, R21, R2, 0x1, P6 ;  /* 0x0000000215157211 */ /* 0x000fc400030f0eff */
[----:B0-----:R-:W-:-:S04]  /*47f40*/  LEA R22, P6, R24, R3, 0x1 ;  /* 0x0000000318167211 */ /* 0x001fc800078c08ff */
[----:B------:R-:W-:Y:S01]  /*47f50*/  LEA.HI.X.SX32 R23, R24, R2, 0x1, P6 ;  /* 0x0000000218177211 */ /* 0x000fe200030f0eff */
[----:B--2---:R-:W-:-:S05]  /*47f60*/  VIADD R28, R29, 0x7 ;  /* 0x000000071d1c7836 */ /* 0x004fca0000000000 */
[----:B------:R-:W-:Y:S01]  /*47f70*/  ISETP.LT.AND P3, PT, R28, UR6, !P0 ;  /* 0x000000061c007c0c */ /* 0x000fe2000c761270 */
[----:B------:R-:W0:Y:S01]  /*47f80*/  LDCU UR6, c[0x0][0x39c] ;  /* 0x00007380ff0677ac */ /* 0x000e220008000800 */
[----:B------:R-:W-:-:S05]  /*47f90*/  PRMT R28, R25, 0x7632, R28 ;  /* 0x00007632191c7816 */ /* 0x000fca000000001c */
[----:B------:R2:W-:Y:S04]  /*47fa0*/  @P2 STG.E.U16 desc[UR8][R20.64], R28 ;  /* 0x0000001c14002986 */ /* 0x0005e8000c101508 */
[----:B------:R0:W-:Y:S01]  /*47fb0*/  @P1 STG.E.U16 desc[UR8][R22.64], R26 ;  /* 0x0000001a16001986 */ /* 0x0001e2000c101508 */
[----:B--2---:R-:W-:-:S03]  /*47fc0*/  VIADD R20, R24, UR59 ;  /* 0x0000003b18147c36 */ /* 0x004fc60008000000 */
[----:B------:R-:W2:Y:S01]  /*47fd0*/  LDL.LU R28, [R1+0x12c] ;  /* 0x00012c00011c7983 */ /* 0x000ea20000300800 */
[----:B------:R-:W-:Y:S02]  /*47fe0*/  VIADD R21, R29, 0x9 ;  /* 0x000000091d157836 */ /* 0x000fe40000000000 */
[C---:B------:R-:W-:Y:S01]  /*47ff0*/  VIADD R24, R20.reuse, UR59 ;  /* 0x0000003b14187c36 */ /* 0x040fe20008000000 */
[-C--:B0-----:R-:W-:Y:S02]  /*48000*/  LEA R22, P1, R20, R3.reuse, 0x1 ;  /* 0x0000000314167211 */ /* 0x081fe400078208ff */
[----:B------:R-:W-:Y:S02]  /*48010*/  PRMT R26, R26, 0x7632, R26 ;  /* 0x000076321a1a7816 */ /* 0x000fe4000000001a */
[----:B------:R-:W-:Y:S02]  /*48020*/  LEA.HI.X.SX32 R23, R20, R2, 0x1, P1 ;  /* 0x0000000214177211 */ /* 0x000fe400008f0eff */
[----:B------:R-:W-:-:S02]  /*48030*/  LEA R20, P6, R24, R3, 0x1 ;  /* 0x0000000318147211 */ /* 0x000fc400078c08ff */
[----:B-1----:R-:W-:Y:S01]  /*48040*/  ISETP.LT.AND P1, PT, R21, UR5, !P0 ;  /* 0x0000000515007c0c */ /* 0x002fe2000c721270 */
[----:B------:R-:W0:Y:S01]  /*48050*/  LDCU UR5, c[0x0][0x39c] ;  /* 0x00007380ff0577ac */ /* 0x000e220008000800 */
[----:B------:R-:W-:Y:S01]  /*48060*/  VIADD R25, R29, 0x8 ;  /* 0x000000081d197836 */ /* 0x000fe20000000000 */
[----:B------:R1:W-:Y:S01]  /*48070*/  @P5 STG.E.U16 desc[UR8][R22.64], R26 ;  /* 0x0000001a16005986 */ /* 0x0003e2000c101508 */
[----:B------:R-:W-:-:S03]  /*48080*/  LEA.HI.X.SX32 R21, R24, R2, 0x1, P6 ;  /* 0x0000000218157211 */ /* 0x000fc600030f0eff */
[----:B------:R-:W-:Y:S01]  /*48090*/  ISETP.LT.AND P2, PT, R25, UR4, !P0 ;  /* 0x0000000419007c0c */ /* 0x000fe2000c741270 */
[----:B------:R-:W-:Y:S01]  /*480a0*/  VIADD R25, R29, 0xa ;  /* 0x0000000a1d197836 */ /* 0x000fe20000000000 */
[----:B------:R0:W-:Y:S01]  /*480b0*/  @P4 STG.E.U16 desc[UR8][R20.64], R27 ;  /* 0x0000001b14004986 */ /* 0x0001e2000c101508 */
[----:B------:R-:W3:Y:S01]  /*480c0*/  LDCU UR4, c[0x0][0x39c] ;  /* 0x00007380ff0477ac */ /* 0x000ee20008000800 */
[----:B-1----:R-:W-:Y:S02]  /*480d0*/  VIADD R22, R24, UR59 ;  /* 0x0000003b18167c36 */ /* 0x002fe40008000000 */
[----:B------:R-:W-:-:S03]  /*480e0*/  ISETP.LT.AND P5, PT, R25, UR6, !P0 ;  /* 0x0000000619007c0c */ /* 0x000fc6000c7a1270 */
[CC--:B0-----:R-:W-:Y:S01]  /*480f0*/  LEA R20, P6, R22.reuse, R3.reuse, 0x1 ;  /* 0x0000000316147211 */ /* 0x0c1fe200078c08ff */
[----:B------:R-:W-:Y:S01]  /*48100*/  VIADD R25, R29, 0xc ;  /* 0x0000000c1d197836 */ /* 0x000fe20000000000 */
[----:B------:R-:W-:Y:S01]  /*48110*/  PRMT R27, R27, 0x7632, R27 ;  /* 0x000076321b1b7816 */ /* 0x000fe2000000001b */
[C---:B------:R-:W-:Y:S01]  /*48120*/  VIADD R24, R22.reuse, UR59 ;  /* 0x0000003b16187c36 */ /* 0x040fe20008000000 */
[----:B------:R-:W-:Y:S01]  /*48130*/  LEA.HI.X.SX32 R21, R22, R2, 0x1, P6 ;  /* 0x0000000216157211 */ /* 0x000fe200030f0eff */
[----:B------:R-:W-:Y:S01]  /*48140*/  VIADD R23, R29, 0xb ;  /* 0x0000000b1d177836 */ /* 0x000fe20000000000 */
[----:B------:R-:W0:Y:S03]  /*48150*/  LDCU UR6, c[0x0][0x39c] ;  /* 0x00007380ff0677ac */ /* 0x000e260008000800 */
[----:B------:R1:W-:Y:S01]  /*48160*/  @P3 STG.E.U16 desc[UR8][R20.64], R27 ;  /* 0x0000001b14003986 */ /* 0x0003e2000c101508 */
[----:B------:R-:W-:Y:S01]  /*48170*/  ISETP.LT.AND P3, PT, R25, UR5, !P0 ;  /* 0x0000000519007c0c */ /* 0x000fe2000c761270 */
[----:B------:R-:W0:Y:S02]  /*48180*/  LDCU UR5, c[0x0][0x39c] ;  /* 0x00007380ff0577ac */ /* 0x000e240008000800 */
[----:B-1----:R-:W2:Y:S04]  /*48190*/  LDL.LU R27, [R1+0x128] ;  /* 0x00012800011b7983 */ /* 0x002ea80000300800 */
[----:B------:R-:W2:Y:S01]  /*481a0*/  LDL.LU R25, [R1+0x120] ;  /* 0x0001200001197983 */ /* 0x000ea20000300800 */
[----:B------:R-:W-:-:S02]  /*481b0*/  LEA R22, P6, R24, R3, 0x1 ;  /* 0x0000000318167211 */ /* 0x000fc400078c08ff */
[----:B---3--:R-:W-:Y:S01]  /*481c0*/  ISETP.LT.AND P4, PT, R23, UR4, !P0 ;  /* 0x0000000417007c0c */ /* 0x008fe2000c781270 */
[C---:B------:R-:W-:Y:S01]  /*481d0*/  VIADD R20, R24.reuse, UR59 ;  /* 0x0000003b18147c36 */ /* 0x040fe20008000000 */
[----:B------:R-:W-:Y:S01]  /*481e0*/  LEA.HI.X.SX32 R23, R24, R2, 0x1, P6 ;  /* 0x0000000218177211 */ /* 0x000fe200030f0eff */
[----:B------:R-:W1:Y:S04]  /*481f0*/  LDCU UR4, c[0x0][0x39c] ;  /* 0x00007380ff0477ac */ /* 0x000e680008000800 */
[----:B--2---:R2:W-:Y:S01]  /*48200*/  @P2 STG.E.U16 desc[UR8][R22.64], R25 ;  /* 0x0000001916002986 */ /* 0x0045e2000c101508 */
[----:B------:R-:W-:Y:S02]  /*48210*/  PRMT R26, R25, 0x7632, R26 ;  /* 0x00007632191a7816 */ /* 0x000fe4000000001a */
[----:B--2---:R-:W-:Y:S01]  /*48220*/  LEA R22, P2, R20, R3, 0x1 ;  /* 0x0000000314167211 */ /* 0x004fe200078408ff */
[----:B------:R-:W-:-:S03]  /*48230*/  VIADD R25, R29, 0xe ;  /* 0x0000000e1d197836 */ /* 0x000fc60000000000 */
[----:B------:R-:W-:-:S05]  /*48240*/  LEA.HI.X.SX32 R23, R20, R2, 0x1, P2 ;  /* 0x0000000214177211 */ /* 0x000fca00010f0eff */
[----:B------:R2:W-:Y:S01]  /*48250*/  @P1 STG.E.U16 desc[UR8][R22.64], R26 ;  /* 0x0000001a16001986 */ /* 0x0005e2000c101508 */
[----:B0-----:R-:W-:Y:S01]  /*48260*/  ISETP.LT.AND P1, PT, R25, UR6, !P0 ;  /* 0x0000000619007c0c */ /* 0x001fe2000c721270 */
[----:B------:R-:W-:Y:S01]  /*48270*/  VIADD R24, R20, UR59 ;  /* 0x0000003b14187c36 */ /* 0x000fe20008000000 */
[----:B------:R-:W0:Y:S01]  /*48280*/  LDCU UR6, c[0x0][0x39c] ;  /* 0x00007380ff0677ac */ /* 0x000e220008000800 */
[----:B------:R-:W3:Y:S01]  /*48290*/  LDL.LU R25, [R1+0x124] ;  /* 0x0001240001197983 */ /* 0x000ee20000300800 */
[----:B------:R-:W-:Y:S02]  /*482a0*/  VIADD R21, R29, 0xd ;  /* 0x0000000d1d157836 */ /* 0x000fe40000000000 */
[----:B------:R-:W-:-:S03]  /*482b0*/  LEA R20, P6, R24, R3, 0x1 ;  /* 0x0000000318147211 */ /* 0x000fc600078c08ff */
[----:B-1----:R-:W-:Y:S01]  /*482c0*/  ISETP.LT.AND P2, PT, R21, UR4, !P0 ;  /* 0x0000000415007c0c */ /* 0x002fe2000c741270 */
[----:B------:R-:W1:Y:S01]  /*482d0*/  LDCU UR4, c[0x0][0x39c] ;  /* 0x00007380ff0477ac */ /* 0x000e620008000800 */
[C---:B------:R-:W-:Y:S01]  /*482e0*/  LEA.HI.X.SX32 R21, R24.reuse, R2, 0x1, P6 ;  /* 0x0000000218157211 */ /* 0x040fe200030f0eff */
[----:B--2---:R-:W-:Y:S02]  /*482f0*/  VIADD R22, R24, UR59 ;  /* 0x0000003b18167c36 */ /* 0x004fe40008000000 */
[----:B------:R-:W-:Y:S02]  /*48300*/  VIADD R23, R29, 0xf ;  /* 0x0000000f1d177836 */ /* 0x000fe40000000000 */
[----:B------:R-:W-:Y:S01]  /*48310*/  VIADD R24, R22, UR59 ;  /* 0x0000003b16187c36 */ /* 0x000fe20008000000 */
[----:B---3--:R2:W-:Y:S02]  /*48320*/  @P5 STG.E.U16 desc[UR8][R20.64], R25 ;  /* 0x0000001914005986 */ /* 0x0085e4000c101508 */
[----:B------:R-:W-:Y:S01]  /*48330*/  ISETP.LT.AND P5, PT, R23, UR5, !P0 ;  /* 0x0000000517007c0c */ /* 0x000fe2000c7a1270 */
[----:B------:R-:W3:Y:S01]  /*48340*/  LDCU UR5, c[0x0][0x39c] ;  /* 0x00007380ff0577ac */ /* 0x000ee20008000800 */
[----:B------:R-:W-:-:S02]  /*48350*/  PRMT R26, R25, 0x7632, R26 ;  /* 0x00007632191a7816 */ /* 0x000fc4000000001a */
[----:B--2---:R-:W-:-:S04]  /*48360*/  LEA R20, P6, R22, R3, 0x1 ;  /* 0x0000000316147211 */ /* 0x004fc800078c08ff */
[----:B------:R-:W-:Y:S02]  /*48370*/  LEA.HI.X.SX32 R21, R22, R2, 0x1, P6 ;  /* 0x0000000216157211 */ /* 0x000fe400030f0eff */
[----:B------:R-:W-:-:S03]  /*48380*/  LEA R22, P6, R24, R3, 0x1 ;  /* 0x0000000318167211 */ /* 0x000fc600078c08ff */
[----:B------:R2:W-:Y:S01]  /*48390*/  @P4 STG.E.U16 desc[UR8][R20.64], R26 ;  /* 0x0000001a14004986 */ /* 0x0005e2000c101508 */
[----:B------:R-:W-:-:S05]  /*483a0*/  LEA.HI.X.SX32 R23, R24, R2, 0x1, P6 ;  /* 0x0000000218177211 */ /* 0x000fca00030f0eff */
[----:B------:R0:W-:Y:S01]  /*483b0*/  @P3 STG.E.U16 desc[UR8][R22.64], R27 ;  /* 0x0000001b16003986 */ /* 0x0001e2000c101508 */
[----:B--2---:R-:W-:Y:S02]  /*483c0*/  VIADD R20, R24, UR59 ;  /* 0x0000003b18147c36 */ /* 0x004fe40008000000 */
[----:B------:R-:W-:Y:S02]  /*483d0*/  VIADD R21, R29, 0x11 ;  /* 0x000000111d157836 */ /* 0x000fe40000000000 */
[C---:B------:R-:W-:Y:S01]  /*483e0*/  VIADD R24, R20.reuse, UR59 ;  /* 0x0000003b14187c36 */ /* 0x040fe20008000000 */
[CC--:B0-----:R-:W-:Y:S02]  /*483f0*/  LEA R22, P3, R20.reuse, R3.reuse, 0x1 ;  /* 0x0000000314167211 */ /* 0x0c1fe400078608ff */
[----:B------:R-:W-:Y:S02]  /*48400*/  PRMT R26, R27, 0x7632, R26 ;  /* 0x000076321b1a7816 */ /* 0x000fe4000000001a */
[-C--:B------:R-:W-:Y:S01]  /*48410*/  LEA.HI.X.SX32 R23, R20, R2.reuse, 0x1, P3 ;  /* 0x0000000214177211 */ /* 0x080fe200018f0eff */
[----:B------:R-:W-:Y:S01]  /*48420*/  VIADD R25, R29, 0x10 ;  /* 0x000000101d197836 */ /* 0x000fe20000000000 */
[C---:B------:R-:W-:Y:S01]  /*48430*/  LEA R20, P6, R24.reuse, R3, 0x1 ;  /* 0x0000000318147211 */ /* 0x040fe200078c08ff */
[----:B------:R-:W2:Y:S01]  /*48440*/  LDL.LU R27, [R1+0x138] ;  /* 0x00013800011b7983 */ /* 0x000ea20000300800 */
[----:B---3--:R-:W-:Y:S01]  /*48450*/  ISETP.LT.AND P3, PT, R21, UR5, !P0 ;  /* 0x0000000515007c0c */ /* 0x008fe2000c761270 */
[----:B------:R-:W0:Y:S01]  /*48460*/  LDCU UR5, c[0x0][0x39c] ;  /* 0x00007380ff0577ac */ /* 0x000e220008000800 */
[C---:B------:R-:W-:Y:S01]  /*48470*/  LEA.HI.X.SX32 R21, R24.reuse, R2, 0x1, P6 ;  /* 0x0000000218157211 */ /* 0x040fe200030f0eff */
[----:B------:R3:W-:Y:S01]  /*48480*/  @P2 STG.E.U16 desc[UR8][R22.64], R26 ;  /* 0x0000001a16002986 */ /* 0x0007e2000c101508 */
[----:B-1----:R-:W-:Y:S01]  /*48490*/  ISETP.LT.AND P4, PT, R25, UR4, !P0 ;  /* 0x0000000419007c0c */ /* 0x002fe2000c781270 */
[----:B------:R-:W-:Y:S01]  /*484a0*/  VIADD R25, R29, 0x12 ;  /* 0x000000121d197836 */ /* 0x000fe20000000000 */
[----:B------:R-:W1:Y:S01]  /*484b0*/  LDCU UR4, c[0x0][0x39c] ;  /* 0x00007380ff0477ac */ /* 0x000e620008000800 */
[----:B------:R0:W-:Y:S01]  /*484c0*/  @P1 STG.E.U16 desc[UR8][R20.64], R28 ;  /* 0x0000001c14001986 */ /* 0x0001e2000c101508 */
[----:B---3--:R-:W-:-:S02]  /*484d0*/  VIADD R22, R24, UR59 ;  /* 0x0000003b18167c36 */ /* 0x008fc40008000000 */
[----:B------:R-:W-:-:S03]  /*484e0*/  ISETP.LT.AND P2, PT, R25, UR6, !P0 ;  /* 0x0000000619007c0c */ /* 0x000fc6000c741270 */
[-C--:B0-----:R-:W-:Y:S01]  /*484f0*/  LEA R20, P6, R22, R3.reuse, 0x1 ;  /* 0x0000000316147211 */ /* 0x081fe200078c08ff */
[C---:B------:R-:W-:Y:S01]  /*48500*/  VIADD R25, R29.reuse, 0x14 ;  /* 0x000000141d197836 */ /* 0x040fe20000000000 */
[----:B------:R-:W-:Y:S01]  /*48510*/  PRMT R26, R28, 0x7632, R26 ;  /* 0x000076321c1a7816 */ /* 0x000fe2000000001a */
[C---:B------:R-:W-:Y:S01]  /*48520*/  VIADD R24, R22.reuse, UR59 ;  /* 0x0000003b16187c36 */ /* 0x040fe20008000000 */
[----:B------:R-:W-:Y:S01]  /*48530*/  LEA.HI.X.SX32 R21, R22, R2, 0x1, P6 ;  /* 0x0000000216157211 */ /* 0x000fe200030f0eff */
[----:B------:R-:W3:Y:S01]  /*48540*/  LDL.LU R28, [R1+0x13c] ;  /* 0x00013c00011c7983 */ /* 0x000ee20000300800 */
[----:B------:R-:W-:Y:S01]  /*48550*/  VIADD R23, R29, 0x13 ;  /* 0x000000131d177836 */ /* 0x000fe20000000000 */
[----:B------:R-:W0:Y:S02]  /*48560*/  LDCU UR6, c[0x0][0x39c] ;  /* 0x00007380ff0677ac */ /* 0x000e240008000800 */
[----:B------:R4:W-:Y:S01]  /*48570*/  @P5 STG.E.U16 desc[UR8][R20.64], R26 ;  /* 0x0000001a14005986 */ /* 0x0009e2000c101508 */
[----:B------:R-:W-:Y:S01]  /*48580*/  ISETP.LT.AND P5, PT, R25, UR5, !P0 ;  /* 0x0000000519007c0c */ /* 0x000fe2000c7a1270 */
[----:B------:R-:W0:Y:S02]  /*48590*/  LDCU UR5, c[0x0][0x39c] ;  /* 0x00007380ff0577ac */ /* 0x000e240008000800 */
[----:B------:R-:W2:Y:S01]  /*485a0*/  LDL.LU R25, [R1+0x130] ;  /* 0x0001300001197983 */ /* 0x000ea20000300800 */
[----:B------:R-:W-:-:S02]  /*485b0*/  LEA R22, P6, R24, R3, 0x1 ;  /* 0x0000000318167211 */ /* 0x000fc400078c08ff */
[----:B-1----:R-:W-:Y:S01]  /*485c0*/  ISETP.LT.AND P1, PT, R23, UR4, !P0 ;  /* 0x0000000417007c0c */ /* 0x002fe2000c721270 */
[----:B------:R-:W1:Y:S01]  /*485d0*/  LDCU UR4, c[0x0][0x39c] ;  /* 0x00007380ff0477ac */ /* 0x000e620008000800 */
[C---:B------:R-:W-:Y:S01]  /*485e0*/  LEA.HI.X.SX32 R23, R24.reuse, R2, 0x1, P6 ;  /* 0x0000000218177211 */ /* 0x040fe200030f0eff */
[----:B----4-:R-:W-:-:S04]  /*485f0*/  VIADD R20, R24, UR59 ;  /* 0x0000003b18147c36 */ /* 0x010fc80008000000 */
        /* <DEDUP_REMOVED lines=9> */
[----:B------:R-:W4:Y:S01]  /*48690*/  LDL.LU R25, [R1+0x134] ;  /* 0x0001340001197983 */ /* 0x000f220000300800 */
[----:B------:R-:W-:Y:S02]  /*486a0*/  VIADD R21, R29, 0x15 ;  /* 0x000000151d157836 */ /* 0x000fe40000000000 */
[----:B------:R-:W-:-:S03]  /*486b0*/  LEA R20, P6, R24, R3, 0x1 ;  /* 0x0000000318147211 */ /* 0x000fc600078c08ff */
[----:B-1----:R-:W-:Y:S01]  /*486c0*/  ISETP.LT.AND P4, PT, R21, UR4, !P0 ;  /* 0x0000000415007c0c */ /* 0x002fe2000c781270 */
[----:B------:R-:W1:Y:S01]  /*486d0*/  LDCU UR4, c[0x0][0x39c] ;  /* 0x00007380ff0477ac */ /* 0x000e620008000800 */
[C---:B------:R-:W-:Y:S01]  /*486e0*/  LEA.HI.X.SX32 R21, R24.reuse, R2, 0x1, P6 ;  /* 0x0000000218157211 */ /* 0x040fe200030f0eff */
[----:B--2---:R-:W-:Y:S02]  /*486f0*/  VIADD R23, R29, 0x17 ;  /* 0x000000171d177836 */ /* 0x004fe40000000000 */
[----:B------:R-:W-:Y:S02]  /*48700*/  VIADD R22, R24, UR59 ;  /* 0x0000003b18167c36 */ /* 0x000fe40008000000 */
[----:B----4-:R2:W-:Y:S01]  /*48710*/  @P2 STG.E.U16 desc[UR8][R20.64], R25 ;  /* 0x0000001914002986 */ /* 0x0105e2000c101508 */
[----:B------:R-:W-:Y:S01]  /*48720*/  ISETP.LT.AND P2, PT, R23, UR5, !P0 ;  /* 0x0000000517007c0c */ /* 0x000fe2000c741270 */
[----:B------:R-:W-:Y:S01]  /*48730*/  VIADD R23, R22, UR59 ;  /* 0x0000003b16177c36 */ /* 0x000fe20008000000 */
[----:B------:R-:W4:Y:S01]  /*48740*/  LDCU UR5, c[0x0][0x39c] ;  /* 0x00007380ff0577ac */ /* 0x000f220008000800 */
[----:B------:R-:W-:-:S02]  /*48750*/  PRMT R26, R25, 0x7632, R26 ;  /* 0x00007632191a7816 */ /* 0x000fc4000000001a */
[----:B------:R-:W-:Y:S01]  /*48760*/  VIADD R24, R23, UR59 ;  /* 0x0000003b17187c36 */ /* 0x000fe20008000000 */
[----:B--2---:R-:W-:-:S04]  /*48770*/  LEA R20, P6, R22, R3, 0x1 ;  /* 0x0000000316147211 */ /* 0x004fc800078c08ff */
[----:B------:R-:W-:Y:S02]  /*48780*/  LEA.HI.X.SX32 R21, R22, R2, 0x1, P6 ;  /* 0x0000000216157211 */ /* 0x000fe400030f0eff */
[----:B------:R-:W-:-:S03]  /*48790*/  LEA R22, P6, R23, R3, 0x1 ;  /* 0x0000000317167211 */ /* 0x000fc600078c08ff */
[----:B------:R2:W-:Y:S01]  /*487a0*/  @P1 STG.E.U16 desc[UR8][R20.64], R26 ;  /* 0x0000001a14001986 */ /* 0x0005e2000c101508 */
[----:B------:R-:W-:-:S05]  /*487b0*/  LEA.HI.X.SX32 R23, R23, R2, 0x1, P6 ;  /* 0x0000000217177211 */ /* 0x000fca00030f0eff */
[----:B------:R0:W-:Y:S01]  /*487c0*/  @P5 STG.E.U16 desc[UR8][R22.64], R27 ;  /* 0x0000001b16005986 */ /* 0x0001e2000c101508 */
[----:B--2---:R-:W-:-:S04]  /*487d0*/  LEA R20, P6, R24, R3, 0x1 ;  /* 0x0000000318147211 */ /* 0x004fc800078c08ff */
[C---:B------:R-:W-:Y:S01]  /*487e0*/  LEA.HI.X.SX32 R21, R24.reuse, R2, 0x1, P6 ;  /* 0x0000000218157211 */ /* 0x040fe200030f0eff */
[----:B0-----:R-:W-:Y:S01]  /*487f0*/  VIADD R23, R24, UR59 ;  /* 0x0000003b18177c36 */ /* 0x001fe20008000000 */
[----:B------:R-:W-:Y:S01]  /*48800*/  PRMT R24, R27, 0x7632, R24 ;  /* 0x000076321b187816 */ /* 0x000fe20000000018 */
[----:B------:R-:W-:Y:S01]  /*48810*/  VIADD R22, R29, 0x19 ;  /* 0x000000191d167836 */ /* 0x000fe20000000000 */
[----:B---3--:R-:W-:Y:S01]  /*48820*/  PRMT R26, R28, 0x7632, R26 ;  /* 0x000076321c1a7816 */ /* 0x008fe2000000001a */
[----:B------:R-:W2:Y:S03]  /*48830*/  LDL.LU R27, [R1+0x148] ;  /* 0x00014800011b7983 */ /* 0x000ea60000300800 */
[----:B----4-:R-:W-:Y:S01]  /*48840*/  ISETP.LT.AND P5, PT, R22, UR5, !P0 ;  /* 0x0000000516007c0c */ /* 0x010fe2000c7a1270 */
[----:B------:R0:W-:Y:S01]  /*48850*/  @P4 STG.E.U16 desc[UR8][R20.64], R24 ;  /* 0x0000001814004986 */ /* 0x0001e2000c101508 */
[----:B------:R-:W-:Y:S01]  /*48860*/  LEA R22, P6, R23, R3, 0x1 ;  /* 0x0000000317167211 */ /* 0x000fe200078c08ff */
[C---:B------:R-:W-:Y:S01]  /*48870*/  VIADD R25, R29.reuse, 0x18 ;  /* 0x000000181d197836 */ /* 0x040fe20000000000 */
[----:B------:R-:W3:Y:S01]  /*48880*/  LDCU UR5, c[0x0][0x39c] ;  /* 0x00007380ff0577ac */ /* 0x000ee20008000800 */
[----:B0-----:R-:W-:-:S02]  /*48890*/  VIADD R20, R29, 0x1a ;  /* 0x0000001a1d147836 */ /* 0x001fc40000000000 */
[C---:B------:R-:W-:Y:S01]  /*488a0*/  VIADD R21, R23.reuse, UR59 ;  /* 0x0000003b17157c36 */ /* 0x040fe20008000000 */
[-C--:B------:R-:W-:Y:S02]  /*488b0*/  LEA.HI.X.SX32 R23, R23, R2.reuse, 0x1, P6 ;  /* 0x0000000217177211 */ /* 0x080fe400030f0eff */
[----:B------:R-:W-:Y:S01]  /*488c0*/  ISETP.LT.AND P4, PT, R20, UR6, !P0 ;  /* 0x0000000614007c0c */ /* 0x000fe2000c781270 */
[C---:B------:R-:W-:Y:S01]  /*488d0*/  VIADD R24, R21.reuse, UR59 ;  /* 0x0000003b15187c36 */ /* 0x040fe20008000000 */
[-C--:B------:R-:W-:Y:S01]  /*488e0*/  LEA R20, P6, R21, R3.reuse, 0x1 ;  /* 0x0000000315147211 */ /* 0x080fe200078c08ff */
[----:B------:R0:W-:Y:S01]  /*488f0*/  @P3 STG.E.U16 desc[UR8][R22.64], R28 ;  /* 0x0000001c16003986 */ /* 0x0001e2000c101508 */
[----:B-1----:R-:W-:Y:S01]  /*48900*/  ISETP.LT.AND P1, PT, R25, UR4, !P0 ;  /* 0x0000000419007c0c */ /* 0x002fe2000c721270 */
[----:B------:R-:W1:Y:S01]  /*48910*/  LDCU UR4, c[0x0][0x39c] ;  /* 0x00007380ff0477ac */ /* 0x000e620008000800 */
[----:B------:R-:W-:Y:S01]  /*48920*/  LEA.HI.X.SX32 R21, R21, R2, 0x1, P6 ;  /* 0x0000000215157211 */ /* 0x000fe200030f0eff */
[----:B------:R-:W4:Y:S04]  /*48930*/  LDCU UR6, c[0x0][0x39c] ;  /* 0x00007380ff0677ac */ /* 0x000f280008000800 */
[----:B------:R1:W-:Y:S04]  /*48940*/  @P2 STG.E.U16 desc[UR8][R20.64], R26 ;  /* 0x0000001a14002986 */ /* 0x0003e8000c101508 */
[----:B0-----:R-:W2:Y:S04]  /*48950*/  LDL.LU R28, [R1+0x14c] ;  /* 0x00014c00011c7983 */ /* 0x001ea80000300800 */
[----:B-1----:R-:W2:Y:S01]  /*48960*/  LDL.LU R21, [R1+0x140] ;  /* 0x0001400001157983 */ /* 0x002ea20000300800 */
[----:B------:R-:W-:Y:S01]  /*48970*/  VIADD R23, R29, 0x1b ;  /* 0x0000001b1d177836 */ /* 0x000fe20000000000 */
[C---:B------:R-:W-:Y:S01]  /*48980*/  LEA R22, P6, R24.reuse, R3, 0x1 ;  /* 0x0000000318167211 */ /* 0x040fe200078c08ff */
[----:B------:R-:W-:-:S03]  /*48990*/  VIADD R20, R24, UR59 ;  /* 0x0000003b18147c36 */ /* 0x000fc60008000000 */
[----:B------:R-:W-:Y:S01]  /*489a0*/  ISETP.LT.AND P3, PT, R23, UR4, !P0 ;  /* 0x0000000417007c0c */ /* 0x000fe2000c761270 */
[----:B------:R-:W-:Y:S01]  /*489b0*/  VIADD R25, R29, 0x1c ;  /* 0x0000001c1d197836 */ /* 0x000fe20000000000 */
[----:B------:R-:W-:Y:S01]  /*489c0*/  LEA.HI.X.SX32 R23, R24, R2, 0x1, P6 ;  /* 0x0000000218177211 */ /* 0x000fe200030f0eff */
[----:B------:R-:W0:Y:S04]  /*489d0*/  LDCU UR4, c[0x0][0x39c] ;  /* 0x00007380ff0477ac */ /* 0x000e280008000800 */
[----:B--2---:R1:W-:Y:S01]  /*489e0*/  @P1 STG.E.U16 desc[UR8][R22.64], R21 ;  /* 0x0000001516001986 */ /* 0x0043e2000c101508 */
[----:B------:R-:W-:Y:S02]  /*489f0*/  PRMT R24, R21, 0x7632, R24 ;  /* 0x0000763215187816 */ /* 0x000fe40000000018 */
[----:B-1----:R-:W-:-:S04]  /*48a00*/  LEA R22, P1, R20, R3, 0x1 ;  /* 0x0000000314167211 */ /* 0x002fc800078208ff */
[----:B------:R-:W-:-:S05]  /*48a10*/  LEA.HI.X.SX32 R23, R20, R2, 0x1, P1 ;  /* 0x0000000214177211 */ /* 0x000fca00008f0eff */
[----:B------:R1:W-:Y:S04]  /*48a20*/  @P5 STG.E.U16 desc[UR8][R22.64], R24 ;  /* 0x0000001816005986 */ /* 0x0003e8000c101508 */
[----:B-1----:R-:W2:Y:S01]  /*48a30*/  LDL.LU R23, [R1+0x144] ;  /* 0x0001440001177983 */ /* 0x002ea20000300800 */
[----:B---3--:R-:W-:Y:S01]  /*48a40*/  ISETP.LT.AND P2, PT, R25, UR5, !P0 ;  /* 0x0000000519007c0c */ /* 0x008fe2000c741270 */
[----:B------:R-:W-:Y:S01]  /*48a50*/  VIADD R25, R20, UR59 ;  /* 0x0000003b14197c36 */ /* 0x000fe20008000000 */
[----:B------:R-:W1:Y:S01]  /*48a60*/  LDCU UR5, c[0x0][0x39c] ;  /* 0x00007380ff0577ac */ /* 0x000e620008000800 */
[----:B------:R-:W-:-:S03]  /*48a70*/  VIADD R21, R29, 0x1d ;  /* 0x0000001d1d157836 */ /* 0x000fc60000000000 */
[----:B------:R-:W-:Y:S02]  /*48a80*/  LEA R20, P6, R25, R3, 0x1 ;  /* 0x0000000319147211 */ /* 0x000fe400078c08ff */
[----:B----4-:R-:W-:Y:S01]  /*48a90*/  ISETP.LT.AND P1, PT, R21, UR6, !P0 ;  /* 0x0000000615007c0c */ /* 0x010fe2000c721270 */
[C---:B------:R-:W-:Y:S01]  /*48aa0*/  VIADD R22, R25.reuse, UR59 ;  /* 0x0000003b19167c36 */ /* 0x040fe20008000000 */
[----:B------:R-:W-:Y:S01]  /*48ab0*/  LEA.HI.X.SX32 R21, R25, R2, 0x1, P6 ;  /* 0x0000000219157211 */ /* 0x000fe200030f0eff */
[----:B------:R-:W3:Y:S01]  /*48ac0*/  LDCU UR6, c[0x0][0x39c] ;  /* 0x00007380ff0677ac */ /* 0x000ee20008000800 */
[----:B------:R-:W-:Y:S02]  /*48ad0*/  VIADD R26, R29, 0x1e ;  /* 0x0000001e1d1a7836 */ /* 0x000fe40000000000 */
[----:B------:R-:W-:-:S03]  /*48ae0*/  VIADD R25, R22, UR59 ;  /* 0x0000003b16197c36 */ /* 0x000fc60008000000 */
[----:B0-----:R-:W-:Y:S01]  /*48af0*/  ISETP.LT.AND P5, PT, R26, UR4, !P0 ;  /* 0x000000041a007c0c */ /* 0x001fe2000c7a1270 */
[----:B------:R-:W0:Y:S01]  /*48b00*/  LDCU UR4, c[0x0][0x39c] ;  /* 0x00007380ff0477ac */ /* 0x000e220008000800 */
[----:B------:R-:W-:Y:S01]  /*48b10*/  VIADD R26, R29, 0x20 ;  /* 0x000000201d1a7836 */ /* 0x000fe20000000000 */
[----:B--2---:R2:W-:Y:S01]  /*48b20*/  @P4 STG.E.U16 desc[UR8][R20.64], R23 ;  /* 0x0000001714004986 */ /* 0x0045e2000c101508 */
[----:B------:R-:W-:Y:S02]  /*48b30*/  PRMT R24, R23, 0x7632, R24 ;  /* 0x0000763217187816 */ /* 0x000fe40000000018 */
[----:B--2---:R-:W-:Y:S01]  /*48b40*/  LEA R20, P4, R22, R3, 0x1 ;  /* 0x0000000316147211 */ /* 0x004fe200078808ff */
[----:B------:R-:W-:-:S03]  /*48b50*/  VIADD R23, R29, 0x1f ;  /* 0x0000001f1d177836 */ /* 0x000fc60000000000 */
[-C--:B------:R-:W-:Y:S02]  /*48b60*/  LEA.HI.X.SX32 R21, R22, R2.reuse, 0x1, P4 ;  /* 0x0000000216157211 */ /* 0x080fe400020f0eff */
[----:B------:R-:W-:Y:S02]  /*48b70*/  LEA R22, P6, R25, R3, 0x1 ;  /* 0x0000000319167211 */ /* 0x000fe400078c08ff */
[----:B-1----:R-:W-:Y:S01]  /*48b80*/  ISETP.LT.AND P4, PT, R23, UR5, !P0 ;  /* 0x0000000517007c0c */ /* 0x002fe2000c781270 */
[----:B------:R1:W-:Y:S01]  /*48b90*/  @P3 STG.E.U16 desc[UR8][R20.64], R24 ;  /* 0x0000001814003986 */ /* 0x0003e2000c101508 */
[----:B------:R-:W-:Y:S01]  /*48ba0*/  LEA.HI.X.SX32 R23, R25, R2, 0x1, P6 ;  /* 0x0000000219177211 */ /* 0x000fe200030f0eff */
[----:B------:R-:W2:Y:S01]  /*48bb0*/  LDCU UR5, c[0x0][0x39c] ;  /* 0x00007380ff0577ac */ /* 0x000ea20008000800 */
[----:B---3--:R-:W-:-:S03]  /*48bc0*/  ISETP.LT.AND P3, PT, R26, UR6, !P0 ;  /* 0x000000061a007c0c */ /* 0x008fc6000c761270 */
[----:B------:R3:W-:Y:S01]  /*48bd0*/  @P2 STG.E.U16 desc[UR8][R22.64], R27 ;  /* 0x0000001b16002986 */ /* 0x0007e2000c101508 */
[----:B------:R-:W4:Y:S01]  /*48be0*/  LDCU UR6, c[0x0][0x39c] ;  /* 0x00007380ff0677ac */ /* 0x000f220008000800 */
[----:B-1----:R-:W-:Y:S02]  /*48bf0*/  VIADD R20, R25, UR59 ;  /* 0x0000003b19147c36 */ /* 0x002fe40008000000 */
[----:B------:R-:W-:Y:S02]  /*48c00*/  VIADD R25, R29, 0x21 ;  /* 0x000000211d197836 */ /* 0x000fe40000000000 */
[C---:B------:R-:W-:Y:S01]  /*48c10*/  VIADD R24, R20.reuse, UR59 ;  /* 0x0000003b14187c36 */ /* 0x040fe20008000000 */
[CC--:B---3--:R-:W-:Y:S02]  /*48c20*/  LEA R22, P2, R20.reuse, R3.reuse, 0x1 ;  /* 0x0000000314167211 */ /* 0x0c8fe400078408ff */
[----:B------:R-:W-:Y:S02]  /*48c30*/  PRMT R21, R27, 0x7632, R21 ;  /* 0x000076321b157816 */ /* 0x000fe40000000015 */
[----:B------:R-:W-:Y:S01]  /*48c40*/  LEA.HI.X.SX32 R23, R20, R2, 0x1, P2 ;  /* 0x0000000214177211 */ /* 0x000fe200010f0eff */
[----:B------:R-:W3:Y:S01]  /*48c50*/  LDL.LU R27, [R1+0x158] ;  /* 0x00015800011b7983 */ /* 0x000ee20000300800 */
[----:B------:R-:W-:-:S02]  /*48c60*/  LEA R20, P6, R24, R3, 0x1 ;  /* 0x0000000318147211 */ /* 0x000fc400078c08ff */
[----:B0-----:R-:W-:Y:S01]  /*48c70*/  ISETP.LT.AND P2, PT, R25, UR4, !P0 ;  /* 0x0000000419007c0c */ /* 0x001fe2000c741270 */
[----:B------:R-:W0:Y:S01]  /*48c80*/  LDCU UR4, c[0x0][0x39c] ;  /* 0x00007380ff0477ac */ /* 0x000e220008000800 */
[----:B------:R1:W-:Y:S01]  /*48c90*/  @P1 STG.E.U16 desc[UR8][R22.64], R21 ;  /* 0x0000001516001986 */ /* 0x0003e2000c101508 */
[C---:B------:R-:W-:Y:S01]  /*48ca0*/  VIADD R25, R29.reuse, 0x22 ;  /* 0x000000221d197836 */ /* 0x040fe20000000000 */
[C---:B-1----:R-:W-:Y:S01]  /*48cb0*/  LEA.HI.X.SX32 R21, R24.reuse, R2, 0x1, P6 ;  /* 0x0000000218157211 */ /* 0x042fe200030f0eff */
[----:B------:R-:W-:Y:S02]  /*48cc0*/  VIADD R22, R24, UR59 ;  /* 0x0000003b18167c36 */ /* 0x000fe40008000000 */
[----:B------:R-:W-:Y:S02]  /*48cd0*/  VIADD R23, R29, 0x23 ;  /* 0x000000231d177836 */ /* 0x000fe40000000000 */
[----:B------:R1:W-:Y:S01]  /*48ce0*/  @P5 STG.E.U16 desc[UR8][R20.64], R28 ;  /* 0x0000001c14005986 */ /* 0x0003e2000c101508 */
[----:B--2---:R-:W-:-:S02]  /*48cf0*/  ISETP.LT.AND P1, PT, R25, UR5, !P0 ;  /* 0x0000000519007c0c */ /* 0x004fc4000c721270 */
[----:B----4-:R-:W-:Y:S01]  /*48d00*/  ISETP.LT.AND P5, PT, R23, UR6, !P0 ;  /* 0x0000000617007c0c */ /* 0x010fe2000c7a1270 */
[----:B------:R-:W-:Y:S01]  /*48d10*/  VIADD R25, R29, 0x24 ;  /* 0x000000241d197836 */ /* 0x000fe20000000000 */
[----:B------:R-:W-:Y:S01]  /*48d20*/  PRMT R23, R28, 0x7632, R23 ;  /* 0x000076321c177816 */ /* 0x000fe20000000017 */
[----:B------:R-:W2:Y:S01]  /*48d30*/  LDCU UR5, c[0x0][0x39c] ;  /* 0x00007380ff0577ac */ /* 0x000ea20008000800 */
[C---:B------:R-:W-:Y:S01]  /*48d40*/  VIADD R24, R22.reuse, UR59 ;  /* 0x0000003b16187c36 */ /* 0x040fe20008000000 */
[----:B------:R-:W4:Y:S01]  /*48d50*/  LDCU UR6, c[0x0][0x39c] ;  /* 0x00007380ff0677ac */ /* 0x000f220008000800 */
[CC--:B-1----:R-:W-:Y:S01]  /*48d60*/  LEA R20, P6, R22.reuse, R3.reuse, 0x1 ;  /* 0x0000000316147211 */ /* 0x0c2fe200078c08ff */
[----:B------:R-:W2:Y:S03]  /*48d70*/  LDL.LU R28, [R1+0x15c] ;  /* 0x00015c00011c7983 */ /* 0x000ea60000300800 */
[----:B------:R-:W-:Y:S01]  /*48d80*/  LEA.HI.X.SX32 R21, R22, R2, 0x1, P6 ;  /* 0x0000000216157211 */ /* 0x000fe200030f0eff */
[----:B------:R-:W2:Y:S04]  /*48d90*/  LDL.LU R26, [R1+0x164] ;  /* 0x00016400011a7983 */ /* 0x000ea80000300800 */
[----:B------:R1:W-:Y:S01]  /*48da0*/  @P4 STG.E.U16 desc[UR8][R20.64], R23 ;  /* 0x0000001714004986 */ /* 0x0003e2000c101508 */
[----:B0-----:R-:W-:Y:S01]  /*48db0*/  ISETP.LT.AND P4, PT, R25, UR4, !P0 ;  /* 0x0000000419007c0c */ /* 0x001fe2000c781270 */
[----:B------:R-:W0:Y:S02]  /*48dc0*/  LDCU UR4, c[0x0][0x39c] ;  /* 0x00007380ff0477ac */ /* 0x000e240008000800 */
[----:B------:R-:W2:Y:S01]  /*48dd0*/  LDL.LU R25, [R1+0x150] ;  /* 0x0001500001197983 */ /* 0x000ea20000300800 */
[C---:B------:R-:W-:Y:S01]  /*48de0*/  LEA R22, P6, R24.reuse, R3, 0x1 ;  /* 0x0000000318167211 */ /* 0x040fe200078c08ff */
[----:B-1----:R-:W-:-:S03]  /*48df0*/  VIADD R21, R24, UR59 ;  /* 0x0000003b18157c36 */ /* 0x002fc60008000000 */
[----:B------:R-:W-:Y:S01]  /*48e00*/  LEA.HI.X.SX32 R23, R24, R2, 0x1, P6 ;  /* 0x0000000218177211 */ /* 0x000fe200030f0eff */
[----:B------:R-:W-:Y:S01]  /*48e10*/  VIADD R24, R29, 0x25 ;  /* 0x000000251d187836 */ /* 0x000fe20000000000 */
[----:B------:R-:W-:-:S03]  /*48e20*/  LEA R20, P6, R21, R3, 0x1 ;  /* 0x0000000315147211 */ /* 0x000fc600078c08ff */
[----:B--2---:R1:W-:Y:S01]  /*48e30*/  @P3 STG.E.U16 desc[UR8][R22.64], R25 ;  /* 0x0000001916003986 */ /* 0x0043e2000c101508 */
[----:B------:R-:W-:Y:S01]  /*48e40*/  ISETP.LT.AND P3, PT, R24, UR5, !P0 ;  /* 0x0000000518007c0c */ /* 0x000fe2000c761270 */
[C---:B------:R-:W-:Y:S01]  /*48e50*/  VIADD R24, R21.reuse, UR59 ;  /* 0x0000003b15187c36 */ /* 0x040fe20008000000 */
[----:B------:R-:W-:Y:S01]  /*48e60*/  LEA.HI.X.SX32 R21, R21, R2, 0x1, P6 ;  /* 0x0000000215157211 */ /* 0x000fe200030f0eff */
[----:B------:R-:W2:Y:S01]  /*48e70*/  LDCU UR5, c[0x0][0x39c] ;  /* 0x00007380ff0577ac */ /* 0x000ea20008000800 */
[----:B-1----:R-:W-:Y:S01]  /*48e80*/  PRMT R23, R25, 0x7632, R23 ;  /* 0x0000763219177816 */ /* 0x002fe20000000017 */
[----:B------:R-:W-:-:S04]  /*48e90*/  VIADD R25, R29, 0x26 ;  /* 0x000000261d197836 */ /* 0x000fc80000000000 */
[----:B------:R1:W-:Y:S01]  /*48ea0*/  @P2 STG.E.U16 desc[UR8][R20.64], R23 ;  /* 0x0000001714002986 */ /* 0x0003e2000c101508 */
[----:B----4-:R-:W-:Y:S01]  /*48eb0*/  ISETP.LT.AND P2, PT, R25, UR6, !P0 ;  /* 0x0000000619007c0c */ /* 0x010fe2000c741270 */
[----:B------:R-:W4:Y:S02]  /*48ec0*/  LDCU UR6, c[0x0][0x39c] ;  /* 0x00007380ff0677ac */ /* 0x000f240008000800 */
[----:B------:R-:W2:Y:S01]  /*48ed0*/  LDL.LU R25, [R1+0x154] ;  /* 0x0001540001197983 */ /* 0x000ea20000300800 */
[----:B------:R-:W-:-:S04]  /*48ee0*/  LEA R22, P6, R24, R3, 0x1 ;  /* 0x0000000318167211 */ /* 0x000fc800078c08ff */
[C---:B-1----:R-:W-:Y:S01]  /*48ef0*/  LEA.HI.X.SX32 R23, R24.reuse, R2, 0x1, P6 ;  /* 0x0000000218177211 */ /* 0x042fe200030f0eff */
[----:B------:R-:W-:Y:S02]  /*48f00*/  VIADD R21, R24, UR59 ;  /* 0x0000003b18157c36 */ /* 0x000fe40008000000 */
[----:B------:R-:W-:-:S03]  /*48f10*/  VIADD R24, R29, 0x27 ;  /* 0x000000271d187836 */ /* 0x000fc60000000000 */
[CC--:B------:R-:W-:Y:S01]  /*48f20*/  LEA R20, P6, R21.reuse, R3.reuse, 0x1 ;  /* 0x0000000315147211 */ /* 0x0c0fe200078c08ff */
[----:B--2---:R1:W-:Y:S01]  /*48f30*/  @P1 STG.E.U16 desc[UR8][R22.64], R25 ;  /* 0x0000001916001986 */ /* 0x0043e2000c101508 */
[----:B------:R-:W-:Y:S01]  /*48f40*/  ISETP.LT.AND P1, PT, R24, UR7, !P0 ;  /* 0x0000000718007c0c */ /* 0x000fe2000c721270 */
[C---:B------:R-:W-:Y:S01]  /*48f50*/  VIADD R24, R21.reuse, UR59 ;  /* 0x0000003b15187c36 */ /* 0x040fe20008000000 */
[----:B------:R-:W-:Y:S01]  /*48f60*/  LEA.HI.X.SX32 R21, R21, R2, 0x1, P6 ;  /* 0x0000000215157211 */ /* 0x000fe200030f0eff */
[----:B------:R-:W2:Y:S01]  /*48f70*/  LDCU UR7, c[0x0][0x39c] ;  /* 0x00007380ff0777ac */ /* 0x000ea20008000800 */
[----:B-1----:R-:W-:Y:S02]  /*48f80*/  PRMT R23, R25, 0x7632, R23 ;  /* 0x0000763219177816 */ /* 0x002fe40000000017 */
[----:B------:R-:W-:-:S03]  /*48f90*/  LEA R22, P6, R24, R3, 0x1 ;  /* 0x0000000318167211 */ /* 0x000fc600078c08ff */
[----:B------:R1:W-:Y:S01]  /*48fa0*/  @P5 STG.E.U16 desc[UR8][R20.64], R23 ;  /* 0x0000001714005986 */ /* 0x0003e2000c101508 */
[C---:B------:R-:W-:Y:S01]  /*48fb0*/  VIADD R25, R29.reuse, 0x28 ;  /* 0x000000281d197836 */ /* 0x040fe20000000000 */
[C---:B-1----:R-:W-:Y:S01]  /*48fc0*/  LEA.HI.X.SX32 R23, R24.reuse, R2, 0x1, P6 ;  /* 0x0000000218177211 */ /* 0x042fe200030f0eff */
[----:B------:R-:W-:Y:S02]  /*48fd0*/  VIADD R20, R24, UR59 ;  /* 0x0000003b18147c36 */ /* 0x000fe40008000000 */
[----:B------:R-:W-:Y:S02]  /*48fe0*/  VIADD R21, R29, 0x29 ;  /* 0x000000291d157836 */ /* 0x000fe40000000000 */
[----:B---3--:R1:W-:Y:S01]  /*48ff0*/  @P4 STG.E.U16 desc[UR8][R22.64], R27 ;  /* 0x0000001b16004986 */ /* 0x0083e2000c101508 */
[----:B------:R-:W-:Y:S02]  /*49000*/  VIADD R24, R20, UR59 ;  /* 0x0000003b14187c36 */ /* 0x000fe40008000000 */
[----:B----4-:R-:W-:Y:S01]  /*49010*/  ISETP.LT.AND P4, PT, R21, UR6, !P0 ;  /* 0x0000000615007c0c */ /* 0x010fe2000c781270 */
[----:B------:R-:W3:Y:S01]  /*49020*/  LDCU UR6, c[0x0][0x39c] ;  /* 0x00007380ff0677ac */ /* 0x000ee20008000800 */
[----:B------:R-:W-:-:S02]  /*49030*/  PRMT R21, R27, 0x7632, R21 ;  /* 0x000076321b157816 */ /* 0x000fc40000000015 */
[CC--:B-1----:R-:W-:Y:S01]  /*49040*/  LEA R22, P6, R20.reuse, R3.reuse, 0x1 ;  /* 0x0000000314167211 */ /* 0x0c2fe200078c08ff */
[----:B------:R-:W4:Y:S03]  /*49050*/  LDL.LU R27, [R1+0x168] ;  /* 0x00016800011b7983 */ /* 0x000f260000300800 */
[-C--:B------:R-:W-:Y:S02]  /*49060*/  LEA.HI.X.SX32 R23, R20, R2.reuse, 0x1, P6 ;  /* 0x0000000214177211 */ /* 0x080fe400030f0eff */
[C---:B------:R-:W-:Y:S02]  /*49070*/  LEA R20, P6, R24.reuse, R3, 0x1 ;  /* 0x0000000318147211 */ /* 0x040fe400078c08ff */
[----:B------:R-:W-:Y:S01]  /*49080*/  ISETP.LT.AND P5, PT, R25, UR5, !P0 ;  /* 0x0000000519007c0c */ /* 0x000fe2000c7a1270 */
[----:B------:R-:W1:Y:S01]  /*49090*/  LDCU UR5, c[0x0][0x39c] ;  /* 0x00007380ff0577ac */ /* 0x000e620008000800 */
[----:B------:R0:W-:Y:S01]  /*490a0*/  @P3 STG.E.U16 desc[UR8][R22.64], R21 ;  /* 0x0000001516003986 */ /* 0x0001e2000c101508 */
[----:B------:R-:W-:Y:S01]  /*490b0*/  VIADD R25, R29, 0x2a ;  /* 0x0000002a1d197836 */ /* 0x000fe20000000000 */
[C---:B0-----:R-:W-:Y:S01]  /*490c0*/  LEA.HI.X.SX32 R21, R24.reuse, R2, 0x1, P6 ;  /* 0x0000000218157211 */ /* 0x041fe200030f0eff */
[----:B------:R-:W-:-:S02]  /*490d0*/  VIADD R22, R24, UR59 ;  /* 0x0000003b18167c36 */ /* 0x000fc40008000000 */
[----:B------:R-:W-:Y:S02]  /*490e0*/  VIADD R23, R29, 0x2b ;  /* 0x0000002b1d177836 */ /* 0x000fe40000000000 */
[----:B------:R0:W-:Y:S01]  /*490f0*/  @P2 STG.E.U16 desc[UR8][R20.64], R28 ;  /* 0x0000001c14002986 */ /* 0x0001e2000c101508 */
[----:B--2---:R-:W-:Y:S02]  /*49100*/  ISETP.LT.AND P3, PT, R25, UR7, !P0 ;  /* 0x0000000719007c0c */ /* 0x004fe4000c761270 */
[----:B------:R-:W-:Y:S01]  /*49110*/  ISETP.LT.AND P2, PT, R23, UR10, !P0 ;  /* 0x0000000a17007c0c */ /* 0x000fe2000c741270 */
[----:B------:R-:W-:Y:S01]  /*49120*/  VIADD R25, R29, 0x2c ;  /* 0x0000002c1d197836 */ /* 0x000fe20000000000 */
[----:B------:R-:W-:Y:S01]  /*49130*/  PRMT R23, R28, 0x7632, R23 ;  /* 0x000076321c177816 */ /* 0x000fe20000000017 */
[C---:B------:R-:W-:Y:S01]  /*49140*/  VIADD R24, R22.reuse, UR59 ;  /* 0x0000003b16187c36 */ /* 0x040fe20008000000 */
[----:B------:R-:W2:Y:S01]  /*49150*/  LDCU UR7, c[0x0][0x39c] ;  /* 0x00007380ff0777ac */ /* 0x000ea20008000800 */
[----:B------:R-:W2:Y:S01]  /*49160*/  LDCU UR10, c[0x0][0x39c] ;  /* 0x00007380ff0a77ac */ /* 0x000ea20008000800 */
[C---:B0-----:R-:W-:Y:S01]  /*49170*/  LEA R20, P6, R22.reuse, R3, 0x1 ;  /* 0x0000000316147211 */ /* 0x041fe200078c08ff */
[----:B------:R-:W2:Y:S03]  /*49180*/  LDL.LU R28, [R1+0x16c] ;  /* 0x00016c00011c7983 */ /* 0x000ea60000300800 */
[----:B------:R-:W-:-:S05]  /*49190*/  LEA.HI.X.SX32 R21, R22, R2, 0x1, P6 ;  /* 0x0000000216157211 */ /* 0x000fca00030f0eff */
[----:B------:R0:W-:Y:S01]  /*491a0*/  @P1 STG.E.U16 desc[UR8][R20.64], R23 ;  /* 0x0000001714001986 */ /* 0x0001e2000c101508 */
[----:B-1----:R-:W-:Y:S01]  /*491b0*/  ISETP.LT.AND P1, PT, R25, UR5, !P0 ;  /* 0x0000000519007c0c */ /* 0x002fe2000c721270 */
[----:B------:R-:W1:Y:S02]  /*491c0*/  LDCU UR5, c[0x0][0x39c] ;  /* 0x00007380ff0577ac */ /* 0x000e640008000800 */
[----:B------:R-:W2:Y:S01]  /*491d0*/  LDL.LU R25, [R1+0x160] ;  /* 0x0001600001197983 */ /* 0x000ea20000300800 */
[----:B------:R-:W-:-:S04]  /*491e0*/  LEA R22, P6, R24, R3, 0x1 ;  /* 0x0000000318167211 */ /* 0x000fc800078c08ff */
[C---:B0-----:R-:W-:Y:S01]  /*491f0*/  LEA.HI.X.SX32 R23, R24.reuse, R2, 0x1, P6 ;  /* 0x0000000218177211 */ /* 0x041fe200030f0eff */
[----:B------:R-:W-:Y:S02]  /*49200*/  VIADD R21, R24, UR59 ;  /* 0x0000003b18157c36 */ /* 0x000fe40008000000 */
[----:B------:R-:W-:-:S03]  /*49210*/  VIADD R24, R29, 0x2d ;  /* 0x0000002d1d187836 */ /* 0x000fc60000000000 */
[CC--:B------:R-:W-:Y:S01]  /*49220*/  LEA R20, P6, R21.reuse, R3.reuse, 0x1 ;  /* 0x0000000315147211 */ /* 0x0c0fe200078c08ff */
[----:B--2---:R0:W-:Y:S01]  /*49230*/  @P5 STG.E.U16 desc[UR8][R22.64], R25 ;  /* 0x0000001916005986 */ /* 0x0041e2000c101508 */
[----:B---3--:R-:W-:Y:S01]  /*49240*/  ISETP.LT.AND P5, PT, R24, UR6, !P0 ;  /* 0x0000000618007c0c */ /* 0x008fe2000c7a1270 */
[C---:B------:R-:W-:Y:S01]  /*49250*/  VIADD R24, R21.reuse, UR59 ;  /* 0x0000003b15187c36 */ /* 0x040fe20008000000 */
[----:B------:R-:W-:Y:S01]  /*49260*/  LEA.HI.X.SX32 R21, R21, R2, 0x1, P6 ;  /* 0x0000000215157211 */ /* 0x000fe200030f0eff */
[----:B------:R-:W2:Y:S01]  /*49270*/  LDCU UR6, c[0x0][0x39c] ;  /* 0x00007380ff0677ac */ /* 0x000ea20008000800 */
[----:B0-----:R-:W-:Y:S02]  /*49280*/  PRMT R23, R25, 0x7632, R23 ;  /* 0x0000763219177816 */ /* 0x001fe40000000017 */
[----:B------:R-:W-:-:S03]  /*49290*/  LEA R22, P6, R24, R3, 0x1 ;  /* 0x0000000318167211 */ /* 0x000fc600078c08ff */
[----:B------:R0:W-:Y:S02]  /*492a0*/  @P4 STG.E.U16 desc[UR8][R20.64], R23 ;  /* 0x0000001714004986 */ /* 0x0001e4000c101508 */
[CC--:B0-----:R-:W-:Y:S01]  /*492b0*/  LEA.HI.X.SX32 R23, R24.reuse, R2.reuse, 0x1, P6 ;  /* 0x0000000218177211 */ /* 0x0c1fe200030f0eff */
[----:B------:R-:W-:Y:S02]  /*492c0*/  VIADD R21, R24, UR59 ;  /* 0x0000003b18157c36 */ /* 0x000fe40008000000 */
[----:B------:R-:W-:Y:S02]  /*492d0*/  VIADD R24, R29, 0x2f ;  /* 0x0000002f1d187836 */ /* 0x000fe40000000000 */
[----:B------:R0:W-:Y:S01]  /*492e0*/  @P3 STG.E.U16 desc[UR8][R22.64], R26 ;  /* 0x0000001a16003986 */ /* 0x0001e2000c101508 */
[C---:B------:R-:W-:Y:S02]  /*492f0*/  LEA R20, P6, R21.reuse, R3, 0x1 ;  /* 0x0000000315147211 */ /* 0x040fe400078c08ff */
[----:B------:R-:W-:Y:S01]  /*49300*/  ISETP.LT.AND P3, PT, R24, UR7, !P0 ;  /* 0x0000000718007c0c */ /* 0x000fe2000c761270 */
[C---:B------:R-:W-:Y:S01]  /*49310*/  VIADD R24, R21.reuse, UR59 ;  /* 0x0000003b15187c36 */ /* 0x040fe20008000000 */
[----:B------:R-:W-:Y:S01]  /*49320*/  LEA.HI.X.SX32 R21, R21, R2, 0x1, P6 ;  /* 0x0000000215157211 */ /* 0x000fe200030f0eff */
[----:B------:R-:W-:Y:S01]  /*49330*/  VIADD R25, R29, 0x2e ;  /* 0x0000002e1d197836 */ /* 0x000fe20000000000 */
[----:B------:R-:W3:Y:S01]  /*49340*/  LDCU UR7, c[0x0][0x39c] ;  /* 0x00007380ff0777ac */ /* 0x000ee20008000800 */
[----:B0-----:R-:W-:-:S02]  /*49350*/  PRMT R23, R26, 0x7632, R23 ;  /* 0x000076321a177816 */ /* 0x001fc40000000017 */
[----:B------:R-:W-:-:S03]  /*49360*/  LEA R22, P6, R24, R3, 0x1 ;  /* 0x0000000318167211 */ /* 0x000fc600078c08ff */
[----:B------:R0:W-:Y:S01]  /*49370*/  @P2 STG.E.U16 desc[UR8][R20.64], R23 ;  /* 0x0000001714002986 */ /* 0x0001e2000c101508 */
[----:B------:R-:W-:Y:S02]  /*49380*/  ISETP.LT.AND P4, PT, R25, UR11, !P0 ;  /* 0x0000000b19007c0c */ /* 0x000fe4000c781270 */
[CC--:B0-----:R-:W-:Y:S01]  /*49390*/  LEA.HI.X.SX32 R23, R24.reuse, R2.reuse, 0x1, P6 ;  /* 0x0000000218177211 */ /* 0x0c1fe200030f0eff */
[----:B------:R-:W-:Y:S01]  /*493a0*/  VIADD R20, R24, UR59 ;  /* 0x0000003b18147c36 */ /* 0x000fe20008000000 */
[----:B------:R-:W0:Y:S01]  /*493b0*/  LDCU UR11, c[0x0][0x39c] ;  /* 0x00007380ff0b77ac */ /* 0x000e220008000800 */
[----:B------:R-:W-:Y:S02]  /*493c0*/  VIADD R21, R29, 0x31 ;  /* 0x000000311d157836 */ /* 0x000fe40000000000 */
[----:B----4-:R4:W-:Y:S01]  /*493d0*/  @P1 STG.E.U16 desc[UR8][R22.64], R27 ;  /* 0x0000001b16001986 */ /* 0x0109e2000c101508 */
[C---:B------:R-:W-:Y:S02]  /*493e0*/  VIADD R24, R20.reuse, UR59 ;  /* 0x0000003b14187c36 */ /* 0x040fe40008000000 */
[----:B------:R-:W-:Y:S01]  /*493f0*/  ISETP.LT.AND P1, PT, R21, UR12, !P0 ;  /* 0x0000000c15007c0c */ /* 0x000fe2000c721270 */
[----:B------:R-:W-:Y:S01]  /*49400*/  VIADD R25, R29, 0x30 ;  /* 0x000000301d197836 */ /* 0x000fe20000000000 */
[----:B------:R-:W-:Y:S01]  /*49410*/  PRMT R21, R27, 0x7632, R21 ;  /* 0x000076321b157816 */ /* 0x000fe20000000015 */
[----:B------:R-:W0:Y:S01]  /*49420*/  LDCU UR12, c[0x0][0x39c] ;  /* 0x00007380ff0c77ac */ /* 0x000e220008000800 */
[C---:B----4-:R-:W-:Y:S01]  /*49430*/  LEA R22, P6, R20.reuse, R3, 0x1 ;  /* 0x0000000314167211 */ /* 0x050fe200078c08ff */
[----:B------:R-:W4:Y:S03]  /*49440*/  LDL.LU R27, [R1+0x8] ;  /* 0x00000800011b7983 */ /* 0x000f260000300800 */
[----:B------:R-:W-:-:S02]  /*49450*/  LEA.HI.X.SX32 R23, R20, R2, 0x1, P6 ;  /* 0x0000000214177211 */ /* 0x000fc400030f0eff */
[----:B------:R-:W-:-:S03]  /*49460*/  LEA R20, P6, R24, R3, 0x1 ;  /* 0x0000000318147211 */ /* 0x000fc600078c08ff */
[----:B------:R0:W-:Y:S01]  /*49470*/  @P5 STG.E.U16 desc[UR8][R22.64], R21 ;  /* 0x0000001516005986 */ /* 0x0001e2000c101508 */
[----:B------:R-:W-:Y:S01]  /*49480*/  ISETP.LT.AND P2, PT, R25, UR10, !P0 ;  /* 0x0000000a19007c0c */ /* 0x000fe2000c741270 */
[C---:B------:R-:W-:Y:S01]  /*49490*/  VIADD R25, R29.reuse, 0x32 ;  /* 0x000000321d197836 */ /* 0x040fe20000000000 */
[----:B------:R-:W3:Y:S01]  /*494a0*/  LDCU UR10, c[0x0][0x39c] ;  /* 0x00007380ff0a77ac */ /* 0x000ee20008000800 */
[C---:B0-----:R-:W-:Y:S01]  /*494b0*/  LEA.HI.X.SX32 R21, R24.reuse, R2, 0x1, P6 ;  /* 0x0000000218157211 */ /* 0x041fe200030f0eff */
[----:B------:R-:W-:Y:S02]  /*494c0*/  VIADD R22, R24, UR59 ;  /* 0x0000003b18167c36 */ /* 0x000fe40008000000 */
[----:B------:R-:W-:Y:S02]  /*494d0*/  VIADD R23, R29, 0x33 ;  /* 0x000000331d177836 */ /* 0x000fe40000000000 */
[----:B------:R0:W-:Y:S01]  /*494e0*/  @P4 STG.E.U16 desc[UR8][R20.64], R28 ;  /* 0x0000001c14004986 */ /* 0x0001e2000c101508 */
[----:B-1----:R-:W-:-:S02]  /*494f0*/  ISETP.LT.AND P5, PT, R25, UR5, !P0 ;  /* 0x0000000519007c0c */ /* 0x002fc4000c7a1270 */
[----:B--2---:R-:W-:Y:S01]  /*49500*/  ISETP.LT.AND P4, PT, R23, UR6, !P0 ;  /* 0x0000000617007c0c */ /* 0x004fe2000c781270 */
[----:B------:R-:W-:Y:S01]  /*49510*/  VIADD R25, R29, 0x34 ;  /* 0x000000341d197836 */ /* 0x000fe20000000000 */
[----:B------:R-:W-:Y:S01]  /*49520*/  PRMT R23, R28, 0x7632, R23 ;  /* 0x000076321c177816 */ /* 0x000fe20000000017 */
[C---:B------:R-:W-:Y:S01]  /*49530*/  VIADD R24, R22.reuse, UR59 ;  /* 0x0000003b16187c36 */ /* 0x040fe20008000000 */
[----:B------:R-:W1:Y:S01]  /*49540*/  LDCU UR5, c[0x0][0x39c] ;  /* 0x00007380ff0577ac */ /* 0x000e620008000800 */
[----:B------:R-:W2:Y:S01]  /*49550*/  LDCU UR6, c[0x0][0x39c] ;  /* 0x00007380ff0677ac */ /* 0x000ea20008000800 */
[CC--:B0-----:R-:W-:Y:S01]  /*49560*/  LEA R20, P6, R22.reuse, R3.reuse, 0x1 ;  /* 0x0000000316147211 */ /* 0x0c1fe200078c08ff */
[----:B------:R-:W2:Y:S03]  /*49570*/  LDL.LU R28, [R1+0xc] ;  /* 0x00000c00011c7983 */ /* 0x000ea60000300800 */
[----:B------:R-:W-:Y:S01]  /*49580*/  LEA.HI.X.SX32 R21, R22, R2, 0x1, P6 ;  /* 0x0000000216157211 */ /* 0x000fe200030f0eff */
[----:B------:R-:W2:Y:S04]  /*49590*/  LDL.LU R26, [R1+0x14] ;  /* 0x00001400011a7983 */ /* 0x000ea80000300800 */
[----:B------:R0:W-:Y:S01]  /*495a0*/  @P3 STG.E.U16 desc[UR8][R20.64], R23 ;  /* 0x0000001714003986 */ /* 0x0001e2000c101508 */
[----:B------:R-:W-:Y:S01]  /*495b0*/  ISETP.LT.AND P3, PT, R25, UR13, !P0 ;  /* 0x0000000d19007c0c */ /* 0x000fe2000c761270 */
[----:B------:R-:W1:Y:S02]  /*495c0*/  LDCU UR13, c[0x0][0x39c] ;  /* 0x00007380ff0d77ac */ /* 0x000e640008000800 */
[----:B------:R-:W2:Y:S01]  /*495d0*/  LDL.LU R25, [R1] ;  /* 0x0000000001197983 */ /* 0x000ea20000300800 */
[C---:B------:R-:W-:Y:S01]  /*495e0*/  LEA R22, P6, R24.reuse, R3, 0x1 ;  /* 0x0000000318167211 */ /* 0x040fe200078c08ff */
[----:B0-----:R-:W-:-:S03]  /*495f0*/  VIADD R21, R24, UR59 ;  /* 0x0000003b18157c36 */ /* 0x001fc60008000000 */
        /* <DEDUP_REMOVED lines=8> */
[----:B0-----:R-:W-:Y:S01]  /*49680*/  PRMT R23, R25, 0x7632, R23 ;  /* 0x0000763219177816 */ /* 0x001fe20000000017 */
[----:B------:R-:W-:-:S04]  /*49690*/  VIADD R25, R29, 0x36 ;  /* 0x000000361d197836 */ /* 0x000fc80000000000 */
[----:B------:R0:W-:Y:S01]  /*496a0*/  @P1 STG.E.U16 desc[UR8][R20.64], R23 ;  /* 0x0000001714001986 */ /* 0x0001e2000c101508 */
[----:B---3--:R-:W-:Y:S01]  /*496b0*/  ISETP.LT.AND P1, PT, R25, UR7, !P0 ;  /* 0x0000000719007c0c */ /* 0x008fe2000c721270 */
[----:B------:R-:W3:Y:S02]  /*496c0*/  LDCU UR7, c[0x0][0x39c] ;  /* 0x00007380ff0777ac */ /* 0x000ee40008000800 */
[----:B------:R-:W2:Y:S01]  /*496d0*/  LDL.LU R25, [R1+0x4] ;  /* 0x0000040001197983 */ /* 0x000ea20000300800 */
[----:B------:R-:W-:-:S04]  /*496e0*/  LEA R22, P6, R24, R3, 0x1 ;  /* 0x0000000318167211 */ /* 0x000fc800078c08ff */
[C---:B0-----:R-:W-:Y:S01]  /*496f0*/  LEA.HI.X.SX32 R23, R24.reuse, R2, 0x1, P6 ;  /* 0x0000000218177211 */ /* 0x041fe200030f0eff */
        /* <DEDUP_REMOVED lines=14> */
[----:B----4-:R0:W-:Y:S01]  /*497e0*/  @P3 STG.E.U16 desc[UR8][R22.64], R27 ;  /* 0x0000001b16003986 */ /* 0x0101e2000c101508 */
[C---:B------:R-:W-:Y:S02]  /*497f0*/  VIADD R24, R20.reuse, UR59 ;  /* 0x0000003b14187c36 */ /* 0x040fe40008000000 */
[----:B------:R-:W-:Y:S01]  /*49800*/  ISETP.LT.AND P3, PT, R21, UR12, !P0 ;  /* 0x0000000c15007c0c */ /* 0x000fe2000c761270 */
[----:B------:R-:W-:Y:S01]  /*49810*/  VIADD R25, R29, 0x38 ;  /* 0x000000381d197836 */ /* 0x000fe20000000000 */
[----:B------:R-:W-:Y:S01]  /*49820*/  PRMT R21, R27, 0x7632, R21 ;  /* 0x000076321b157816 */ /* 0x000fe20000000015 */
[----:B------:R-:W4:Y:S01]  /*49830*/  LDCU UR12, c[0x0][0x39c] ;  /* 0x00007380ff0c77ac */ /* 0x000f220008000800 */
[C---:B0-----:R-:W-:Y:S01]  /*49840*/  LEA R22, P6, R20.reuse, R3, 0x1 ;  /* 0x0000000314167211 */ /* 0x041fe200078c08ff */
[----:B------:R-:W2:Y:S03]  /*49850*/  LDL.LU R27, [R1+0x18] ;  /* 0x00001800011b7983 */ /* 0x000ea60000300800 */
[----:B------:R-:W-:-:S02]  /*49860*/  LEA.HI.X.SX32 R23, R20, R2, 0x1, P6 ;  /* 0x0000000214177211 */ /* 0x000fc400030f0eff */
[----:B------:R-:W-:-:S03]  /*49870*/  LEA R20, P6, R24, R3, 0x1 ;  /* 0x0000000318147211 */ /* 0x000fc600078c08ff */
[----:B------:R0:W-:Y:S01]  /*49880*/  @P2 STG.E.U16 desc[UR8][R22.64], R21 ;  /* 0x0000001516002986 */ /* 0x0001e2000c101508 */
[----:B------:R-:W-:Y:S01]  /*49890*/  ISETP.LT.AND P4, PT, R25, UR10, !P0 ;  /* 0x0000000a19007c0c */ /* 0x000fe2000c781270 */
[C---:B------:R-:W-:Y:S01]  /*498a0*/  VIADD R25, R29.reuse, 0x3a ;  /* 0x0000003a1d197836 */ /* 0x040fe20000000000 */
[----:B------:R-:W2:Y:S01]  /*498b0*/  LDCU UR10, c[0x0][0x39c] ;  /* 0x00007380ff0a77ac */ /* 0x000ea20008000800 */
[C---:B0-----:R-:W-:Y:S01]  /*498c0*/  LEA.HI.X.SX32 R21, R24.reuse, R2, 0x1, P6 ;  /* 0x0000000218157211 */ /* 0x041fe200030f0eff */
[----:B------:R-:W-:Y:S02]  /*498d0*/  VIADD R22, R24, UR59 ;  /* 0x0000003b18167c36 */ /* 0x000fe40008000000 */
[----:B------:R-:W-:Y:S02]  /*498e0*/  VIADD R23, R29, 0x3b ;  /* 0x0000003b1d177836 */ /* 0x000fe40000000000 */
[----:B------:R0:W-:Y:S01]  /*498f0*/  @P1 STG.E.U16 desc[UR8][R20.64], R28 ;  /* 0x0000001c14001986 */ /* 0x0001e2000c101508 */
[----:B------:R-:W-:-:S02]  /*49900*/  ISETP.LT.AND P2, PT, R25, UR15, !P0 ;  /* 0x0000000f19007c0c */ /* 0x000fc4000c741270 */
[----:B-1----:R-:W-:Y:S01]  /*49910*/  ISETP.LT.AND P1, PT, R23, UR5, !P0 ;  /* 0x0000000517007c0c */ /* 0x002fe2000c721270 */
[----:B------:R-:W-:Y:S01]  /*49920*/  VIADD R25, R29, 0x3c ;  /* 0x0000003c1d197836 */ /* 0x000fe20000000000 */
[----:B------:R-:W-:Y:S01]  /*49930*/  PRMT R23, R28, 0x7632, R23 ;  /* 0x000076321c177816 */ /* 0x000fe20000000017 */
[C---:B------:R-:W-:Y:S01]  /*49940*/  VIADD R24, R22.reuse, UR59 ;  /* 0x0000003b16187c36 */ /* 0x040fe20008000000 */
[----:B------:R-:W1:Y:S01]  /*49950*/  LDCU UR15, c[0x0][0x39c] ;  /* 0x00007380ff0f77ac */ /* 0x000e620008000800 */
[----:B------:R-:W1:Y:S01]  /*49960*/  LDCU UR5, c[0x0][0x39c] ;  /* 0x00007380ff0577ac */ /* 0x000e620008000800 */
[C---:B0-----:R-:W-:Y:S01]  /*49970*/  LEA R20, P6, R22.reuse, R3, 0x1 ;  /* 0x0000000316147211 */ /* 0x041fe200078c08ff */
[----:B------:R-:W2:Y:S03]  /*49980*/  LDL.LU R28, [R1+0x1c] ;  /* 0x00001c00011c7983 */ /* 0x000ea60000300800 */
[----:B------:R-:W-:-:S05]  /*49990*/  LEA.HI.X.SX32 R21, R22, R2, 0x1, P6 ;  /* 0x0000000216157211 */ /* 0x000fca00030f0eff */
[----:B------:R0:W-:Y:S01]  /*499a0*/  @P5 STG.E.U16 desc[UR8][R20.64], R23 ;  /* 0x0000001714005986 */ /* 0x0001e2000c101508 */
[----:B------:R-:W-:Y:S01]  /*499b0*/  ISETP.LT.AND P5, PT, R25, UR6, !P0 ;  /* 0x0000000619007c0c */ /* 0x000fe2000c7a1270 */
        /* <DEDUP_REMOVED lines=24> */
[----:B------:R-:W1:Y:S01]  /*49b40*/  LDCU UR11, c[0x0][0x39c] ;  /* 0x00007380ff0b77ac */ /* 0x000e620008000800 */
        /* <DEDUP_REMOVED lines=8> */
[----:B------:R1:W-:Y:S01]  /*49bd0*/  @P5 STG.E.U16 desc[UR8][R22.64], R27 ;  /* 0x0000001b16005986 */ /* 0x0003e2000c101508 */
[C---:B------:R-:W-:Y:S02]  /*49be0*/  VIADD R24, R20.reuse, UR59 ;  /* 0x0000003b14187c36 */ /* 0x040fe40008000000 */
[----:B---3--:R-:W-:Y:S01]  /*49bf0*/  ISETP.LT.AND P5, PT, R21, UR7, !P0 ;  /* 0x0000000715007c0c */ /* 0x008fe2000c7a1270 */
[----:B------:R-:W-:Y:S01]  /*49c00*/  VIADD R25, R29, 0x40 ;  /* 0x000000401d197836 */ /* 0x000fe20000000000 */
[----:B------:R-:W-:Y:S01]  /*49c10*/  PRMT R21, R27, 0x7632, R21 ;  /* 0x000076321b157816 */ /* 0x000fe20000000015 */
[----:B------:R-:W3:Y:S01]  /*49c20*/  LDCU UR7, c[0x0][0x39c] ;  /* 0x00007380ff0777ac */ /* 0x000ee20008000800 */
[C---:B-1----:R-:W-:Y:S01]  /*49c30*/  LEA R22, P6, R20.reuse, R3, 0x1 ;  /* 0x0000000314167211 */ /* 0x042fe200078c08ff */
[----:B------:R-:W2:Y:S03]  /*49c40*/  LDL.LU R27, [R1+0x28] ;  /* 0x00002800011b7983 */ /* 0x000ea60000300800 */
[----:B------:R-:W-:-:S02]  /*49c50*/  LEA.HI.X.SX32 R23, R20, R2, 0x1, P6 ;  /* 0x0000000214177211 */ /* 0x000fc400030f0eff */
[----:B------:R-:W-:-:S03]  /*49c60*/  LEA R20, P6, R24, R3, 0x1 ;  /* 0x0000000318147211 */ /* 0x000fc600078c08ff */
[----:B------:R1:W-:Y:S01]  /*49c70*/  @P4 STG.E.U16 desc[UR8][R22.64], R21 ;  /* 0x0000001516004986 */ /* 0x0003e2000c101508 */
[----:B------:R-:W-:Y:S01]  /*49c80*/  ISETP.LT.AND P1, PT, R25, UR17, !P0 ;  /* 0x0000001119007c0c */ /* 0x000fe2000c721270 */
[C---:B------:R-:W-:Y:S01]  /*49c90*/  VIADD R25, R29.reuse, 0x42 ;  /* 0x000000421d197836 */ /* 0x040fe20000000000 */
[----:B------:R-:W0:Y:S01]  /*49ca0*/  LDCU UR17, c[0x0][0x39c] ;  /* 0x00007380ff1177ac */ /* 0x000e220008000800 */
[C---:B-1----:R-:W-:Y:S01]  /*49cb0*/  LEA.HI.X.SX32 R21, R24.reuse, R2, 0x1, P6 ;  /* 0x0000000218157211 */ /* 0x042fe200030f0eff */
[----:B------:R-:W-:Y:S02]  /*49cc0*/  VIADD R22, R24, UR59 ;  /* 0x0000003b18167c36 */ /* 0x000fe40008000000 */
[----:B------:R-:W-:Y:S02]  /*49cd0*/  VIADD R23, R29, 0x43 ;  /* 0x000000431d177836 */ /* 0x000fe40000000000 */
[----:B------:R1:W-:Y:S01]  /*49ce0*/  @P3 STG.E.U16 desc[UR8][R20.64], R28 ;  /* 0x0000001c14003986 */ /* 0x0003e2000c101508 */
[----:B------:R-:W-:-:S02]  /*49cf0*/  ISETP.LT.AND P4, PT, R25, UR14, !P0 ;  /* 0x0000000e19007c0c */ /* 0x000fc4000c781270 */
[----:B------:R-:W-:Y:S01]  /*49d00*/  ISETP.LT.AND P3, PT, R23, UR18, !P0 ;  /* 0x0000001217007c0c */ /* 0x000fe2000c761270 */
[----:B------:R-:W-:Y:S01]  /*49d10*/  VIADD R25, R29, 0x44 ;  /* 0x000000441d197836 */ /* 0x000fe20000000000 */
[----:B------:R-:W-:Y:S01]  /*49d20*/  PRMT R23, R28, 0x7632, R23 ;  /* 0x000076321c177816 */ /* 0x000fe20000000017 */
[C---:B------:R-:W-:Y:S01]  /*49d30*/  VIADD R24, R22.reuse, UR59 ;  /* 0x0000003b16187c36 */ /* 0x040fe20008000000 */
[----:B------:R-:W0:Y:S01]  /*49d40*/  LDCU UR14, c[0x0][0x39c] ;  /* 0x00007380ff0e77ac */ /* 0x000e220008000800 */
[----:B------:R-:W0:Y:S01]  /*49d50*/  LDCU UR18, c[0x0][0x39c] ;  /* 0x00007380ff1277ac */ /* 0x000e220008000800 */
[CC--:B-1----:R-:W-:Y:S01]  /*49d60*/  LEA R20, P6, R22.reuse, R3.reuse, 0x1 ;  /* 0x0000000316147211 */ /* 0x0c2fe200078c08ff */
[----:B------:R-:W2:Y:S03]  /*49d70*/  LDL.LU R28, [R1+0x2c] ;  /* 0x00002c00011c7983 */ /* 0x000ea60000300800 */
[----:B------:R-:W-:Y:S01]  /*49d80*/  LEA.HI.X.SX32 R21, R22, R2, 0x1, P6 ;  /* 0x0000000216157211 */ /* 0x000fe200030f0eff */
[----:B------:R-:W2:Y:S04]  /*49d90*/  LDL.LU R26, [R1+0x34] ;  /* 0x00003400011a7983 */ /* 0x000ea80000300800 */
[----:B------:R1:W-:Y:S01]  /*49da0*/  @P2 STG.E.U16 desc[UR8][R20.64], R23 ;  /* 0x0000001714002986 */ /* 0x0003e2000c101508 */
[----:B------:R-:W-:Y:S01]  /*49db0*/  ISETP.LT.AND P2, PT, R25, UR10, !P0 ;  /* 0x0000000a19007c0c */ /* 0x000fe2000c741270 */
        /* <DEDUP_REMOVED lines=8> */
[----:B----4-:R-:W-:Y:S01]  /*49e40*/  ISETP.LT.AND P1, PT, R24, UR12, !P0 ;  /* 0x0000000c18007c0c */ /* 0x010fe2000c721270 */
[C---:B------:R-:W-:Y:S01]  /*49e50*/  VIADD R24, R21.reuse, UR59 ;  /* 0x0000003b15187c36 */ /* 0x040fe20008000000 */
[----:B------:R-:W-:Y:S01]  /*49e60*/  LEA.HI.X.SX32 R21, R21, R2, 0x1, P6 ;  /* 0x0000000215157211 */ /* 0x000fe200030f0eff */
[----:B------:R-:W2:Y:S01]  /*49e70*/  LDCU UR12, c[0x0][0x39c] ;  /* 0x00007380ff0c77ac */ /* 0x000ea20008000800 */
[----:B-1----:R-:W-:Y:S01]  /*49e80*/  PRMT R23, R25, 0x7632, R23 ;  /* 0x0000763219177816 */ /* 0x002fe20000000017 */
[----:B------:R-:W-:-:S04]  /*49e90*/  VIADD R25, R29, 0x46 ;  /* 0x000000461d197836 */ /* 0x000fc80000000000 */
[----:B------:R1:W-:Y:S01]  /*49ea0*/  @P5 STG.E.U16 desc[UR8][R20.64], R23 ;  /* 0x0000001714005986 */ /* 0x0003e2000c101508 */
[----:B------:R-:W-:Y:S01]  /*49eb0*/  ISETP.LT.AND P5, PT, R25, UR19, !P0 ;  /* 0x0000001319007c0c */ /* 0x000fe2000c7a1270 */
        /* <DEDUP_REMOVED lines=14> */
[----:B------:R1:W-:Y:S02]  /*49fa0*/  @P3 STG.E.U16 desc[UR8][R20.64], R23 ;  /* 0x0000001714003986 */ /* 0x0003e4000c101508 */
[CC--:B-1----:R-:W-:Y:S01]  /*49fb0*/  LEA.HI.X.SX32 R23, R24.reuse, R2.reuse, 0x1, P6 ;  /* 0x0000000218177211 */ /* 0x0c2fe200030f0eff */
[----:B------:R-:W-:Y:S02]  /*49fc0*/  VIADD R20, R24, UR59 ;  /* 0x0000003b18147c36 */ /* 0x000fe40008000000 */
[----:B------:R-:W-:Y:S02]  /*49fd0*/  VIADD R21, R29, 0x49 ;  /* 0x000000491d157836 */ /* 0x000fe40000000000 */
[----:B------:R1:W-:Y:S01]  /*49fe0*/  @P2 STG.E.U16 desc[UR8][R22.64], R27 ;  /* 0x0000001b16002986 */ /* 0x0003e2000c101508 */
[C---:B------:R-:W-:Y:S02]  /*49ff0*/  VIADD R24, R20.reuse, UR59 ;  /* 0x0000003b14187c36 */ /* 0x040fe40008000000 */
[----:B------:R-:W-:Y:S01]  /*4a000*/  ISETP.LT.AND P2, PT, R21, UR20, !P0 ;  /* 0x0000001415007c0c */ /* 0x000fe2000c741270 */
[----:B------:R-:W-:Y:S01]  /*4a010*/  VIADD R25, R29, 0x48 ;  /* 0x000000481d197836 */ /* 0x000fe20000000000 */
[----:B------:R-:W-:Y:S01]  /*4a020*/  PRMT R21, R27, 0x7632, R21 ;  /* 0x000076321b157816 */ /* 0x000fe20000000015 */
[----:B------:R-:W0:Y:S01]  /*4a030*/  LDCU UR20, c[0x0][0x39c] ;  /* 0x00007380ff1477ac */ /* 0x000e220008000800 */
        /* <DEDUP_REMOVED lines=19> */
[C---:B-1----:R-:W-:Y:S01]  /*4a170*/  LEA R20, P6, R22.reuse, R3, 0x1 ;  /* 0x0000000316147211 */ /* 0x042fe200078c08ff */
[----:B------:R-:W2:Y:S03]  /*4a180*/  LDL.LU R28, [R1+0x3c] ;  /* 0x00003c00011c7983 */ /* 0x000ea60000300800 */
[----:B------:R-:W-:-:S05]  /*4a190*/  LEA.HI.X.SX32 R21, R22, R2, 0x1, P6 ;  /* 0x0000000216157211 */ /* 0x000fca00030f0eff */
[----:B------:R1:W-:Y:S01]  /*4a1a0*/  @P4 STG.E.U16 desc[UR8][R20.64], R23 ;  /* 0x0000001714004986 */ /* 0x0003e2000c101508 */
[----:B------:R-:W-:Y:S01]  /*4a1b0*/  ISETP.LT.AND P4, PT, R25, UR21, !P0 ;  /* 0x0000001519007c0c */ /* 0x000fe2000c781270 */
[----:B------:R-:W0:Y:S02]  /*4a1c0*/  LDCU UR21, c[0x0][0x39c] ;  /* 0x00007380ff1577ac */ /* 0x000e240008000800 */
[----:B------:R-:W2:Y:S01]  /*4a1d0*/  LDL.LU R25, [R1+0x30] ;  /* 0x0000300001197983 */ /* 0x000ea20000300800 */
[----:B------:R-:W-:-:S04]  /*4a1e0*/  LEA R22, P6, R24, R3, 0x1 ;  /* 0x0000000318167211 */ /* 0x000fc800078c08ff */
[C---:B-1----:R-:W-:Y:S01]  /*4a1f0*/  LEA.HI.X.SX32 R23, R24.reuse, R2, 0x1, P6 ;  /* 0x0000000218177211 */ /* 0x042fe200030f0eff */
[----:B------:R-:W-:Y:S02]  /*4a200*/  VIADD R21, R24, UR59 ;  /* 0x0000003b18157c36 */ /* 0x000fe40008000000 */
[----:B------:R-:W-:-:S03]  /*4a210*/  VIADD R24, R29, 0x4d ;  /* 0x0000004d1d187836 */ /* 0x000fc60000000000 */
[CC--:B------:R-:W-:Y:S01]  /*4a220*/  LEA R20, P6, R21.reuse, R3.reuse, 0x1 ;  /* 0x0000000315147211 */ /* 0x0c0fe200078c08ff */
[----:B--2---:R1:W-:Y:S01]  /*4a230*/  @P3 STG.E.U16 desc[UR8][R22.64], R25 ;  /* 0x0000001916003986 */ /* 0x0043e2000c101508 */
[----:B0-----:R-:W-:Y:S01]  /*4a240*/  ISETP.LT.AND P3, PT, R24, UR13, !P0 ;  /* 0x0000000d18007c0c */ /* 0x001fe2000c761270 */
[C---:B------:R-:W-:Y:S01]  /*4a250*/  VIADD R24, R21.reuse, UR59 ;  /* 0x0000003b15187c36 */ /* 0x040fe20008000000 */
[----:B------:R-:W-:Y:S01]  /*4a260*/  LEA.HI.X.SX32 R21, R21, R2, 0x1, P6 ;  /* 0x0000000215157211 */ /* 0x000fe200030f0eff */
[----:B------:R-:W0:Y:S01]  /*4a270*/  LDCU UR13, c[0x0][0x39c] ;  /* 0x00007380ff0d77ac */ /* 0x000e220008000800 */
[----:B-1----:R-:W-:Y:S02]  /*4a280*/  PRMT R23, R25, 0x7632, R23 ;  /* 0x0000763219177816 */ /* 0x002fe40000000017 */
[----:B------:R-:W-:-:S03]  /*4a290*/  LEA R22, P6, R24, R3, 0x1 ;  /* 0x0000000318167211 */ /* 0x000fc600078c08ff */
[----:B------:R1:W-:Y:S02]  /*4a2a0*/  @P2 STG.E.U16 desc[UR8][R20.64], R23 ;  /* 0x0000001714002986 */ /* 0x0003e4000c101508 */
[CC--:B-1----:R-:W-:Y:S01]  /*4a2b0*/  LEA.HI.X.SX32 R23, R24.reuse, R2.reuse, 0x1, P6 ;  /* 0x0000000218177211 */ /* 0x0c2fe200030f0eff */
        /* <DEDUP_REMOVED lines=8> */
[----:B------:R-:W2:Y:S01]  /*4a340*/  LDCU UR22, c[0x0][0x39c] ;  /* 0x00007380ff1677ac */ /* 0x000ea20008000800 */
[----:B-1----:R-:W-:-:S02]  /*4a350*/  PRMT R23, R26, 0x7632, R23 ;  /* 0x000076321a177816 */ /* 0x002fc40000000017 */
[----:B------:R-:W-:-:S03]  /*4a360*/  LEA R22, P6, R24, R3, 0x1 ;  /* 0x0000000318167211 */ /* 0x000fc600078c08ff */
[----:B------:R1:W-:Y:S01]  /*4a370*/  @P5 STG.E.U16 desc[UR8][R20.64], R23 ;  /* 0x0000001714005986 */ /* 0x0003e2000c101508 */
[----:B------:R-:W-:Y:S02]  /*4a380*/  ISETP.LT.AND P2, PT, R25, UR11, !P0 ;  /* 0x0000000b19007c0c */ /* 0x000fe4000c741270 */
[CC--:B-1----:R-:W-:Y:S01]  /*4a390*/  LEA.HI.X.SX32 R23, R24.reuse, R2.reuse, 0x1, P6 ;  /* 0x0000000218177211 */ /* 0x0c2fe200030f0eff */
[----:B------:R-:W-:Y:S01]  /*4a3a0*/  VIADD R20, R24, UR59 ;  /* 0x0000003b18147c36 */ /* 0x000fe20008000000 */
[----:B------:R-:W1:Y:S01]  /*4a3b0*/  LDCU UR11, c[0x0][0x39c] ;  /* 0x00007380ff0b77ac */ /* 0x000e620008000800 */
[----:B------:R-:W-:Y:S02]  /*4a3c0*/  VIADD R21, R29, 0x51 ;  /* 0x000000511d157836 */ /* 0x000fe40000000000 */
[----:B------:R0:W-:Y:S01]  /*4a3d0*/  @P4 STG.E.U16 desc[UR8][R22.64], R27 ;  /* 0x0000001b16004986 */ /* 0x0001e2000c101508 */
[C---:B------:R-:W-:Y:S02]  /*4a3e0*/  VIADD R24, R20.reuse, UR59 ;  /* 0x0000003b14187c36 */ /* 0x040fe40008000000 */
[----:B---3--:R-:W-:Y:S01]  /*4a3f0*/  ISETP.LT.AND P4, PT, R21, UR7, !P0 ;  /* 0x0000000715007c0c */ /* 0x008fe2000c781270 */
[----:B------:R-:W-:Y:S01]  /*4a400*/  VIADD R25, R29, 0x50 ;  /* 0x000000501d197836 */ /* 0x000fe20000000000 */
[----:B------:R-:W-:Y:S01]  /*4a410*/  PRMT R21, R27, 0x7632, R21 ;  /* 0x000076321b157816 */ /* 0x000fe20000000015 */
[----:B------:R-:W3:Y:S01]  /*4a420*/  LDCU UR7, c[0x0][0x39c] ;  /* 0x00007380ff0777ac */ /* 0x000ee20008000800 */
[C---:B0-----:R-:W-:Y:S01]  /*4a430*/  LEA R22, P6, R20.reuse, R3, 0x1 ;  /* 0x0000000314167211 */ /* 0x041fe200078c08ff */
[----:B------:R-:W2:Y:S03]  /*4a440*/  LDL.LU R27, [R1+0x48] ;  /* 0x00004800011b7983 */ /* 0x000ea60000300800 */
[----:B------:R-:W-:-:S02]  /*4a450*/  LEA.HI.X.SX32 R23, R20, R2, 0x1, P6 ;  /* 0x0000000214177211 */ /* 0x000fc400030f0eff */
[----:B------:R-:W-:-:S03]  /*4a460*/  LEA R20, P6, R24, R3, 0x1 ;  /* 0x0000000318147211 */ /* 0x000fc600078c08ff */
[----:B------:R0:W-:Y:S01]  /*4a470*/  @P3 STG.E.U16 desc[UR8][R22.64], R21 ;  /* 0x0000001516003986 */ /* 0x0001e2000c101508 */
[----:B------:R-:W-:Y:S01]  /*4a480*/  ISETP.LT.AND P5, PT, R25, UR17, !P0 ;  /* 0x0000001119007c0c */ /* 0x000fe2000c7a1270 */
[C---:B------:R-:W-:Y:S01]  /*4a490*/  VIADD R25, R29.reuse, 0x52 ;  /* 0x000000521d197836 */ /* 0x040fe20000000000 */
[----:B------:R-:W1:Y:S01]  /*4a4a0*/  LDCU UR17, c[0x0][0x39c] ;  /* 0x00007380ff1177ac */ /* 0x000e620008000800 */
[C---:B0-----:R-:W-:Y:S01]  /*4a4b0*/  LEA.HI.X.SX32 R21, R24.reuse, R2, 0x1, P6 ;  /* 0x0000000218157211 */ /* 0x041fe200030f0eff */
        /* <DEDUP_REMOVED lines=8> */
[----:B------:R-:W1:Y:S01]  /*4a540*/  LDCU UR14, c[0x0][0x39c] ;  /* 0x00007380ff0e77ac */ /* 0x000e620008000800 */
[----:B------:R-:W1:Y:S01]  /*4a550*/  LDCU UR23, c[0x0][0x39c] ;  /* 0x00007380ff1777ac */ /* 0x000e620008000800 */
[CC--:B0-----:R-:W-:Y:S01]  /*4a560*/  LEA R20, P6, R22.reuse, R3.reuse, 0x1 ;  /* 0x0000000316147211 */ /* 0x0c1fe200078c08ff */
[----:B------:R-:W2:Y:S03]  /*4a570*/  LDL.LU R28, [R1+0x4c] ;  /* 0x00004c00011c7983 */ /* 0x000ea60000300800 */
[----:B------:R-:W-:Y:S01]  /*4a580*/  LEA.HI.X.SX32 R21, R22, R2, 0x1, P6 ;  /* 0x0000000216157211 */ /* 0x000fe200030f0eff */
[----:B------:R-:W2:Y:S04]  /*4a590*/  LDL.LU R26, [R1+0x54] ;  /* 0x00005400011a7983 */ /* 0x000ea80000300800 */
[----:B------:R0:W-:Y:S01]  /*4a5a0*/  @P1 STG.E.U16 desc[UR8][R20.64], R23 ;  /* 0x0000001714001986 */ /* 0x0001e2000c101508 */
[----:B------:R-:W-:Y:S01]  /*4a5b0*/  ISETP.LT.AND P1, PT, R25, UR18, !P0 ;  /* 0x0000001219007c0c */ /* 0x000fe2000c721270 */
[----:B------:R-:W1:Y:S02]  /*4a5c0*/  LDCU UR18, c[0x0][0x39c] ;  /* 0x00007380ff1277ac */ /* 0x000e640008000800 */
[----:B------:R-:W2:Y:S01]  /*4a5d0*/  LDL.LU R25, [R1+0x40] ;  /* 0x0000400001197983 */ /* 0x000ea20000300800 */
        /* <DEDUP_REMOVED lines=33> */
[C---:B------:R-:W-:Y:S02]  /*4a7f0*/  VIADD R24, R20.reuse, UR59 ;  /* 0x0000003b14187c36 */ /* 0x040fe40008000000 */
[----:B----4-:R-:W-:Y:S01]  /*4a800*/  ISETP.LT.AND P1, PT, R21, UR19, !P0 ;  /* 0x0000001315007c0c */ /* 0x010fe2000c721270 */
        /* <DEDUP_REMOVED lines=179> */
[----:B------:R-:W0:Y:S01]  /*4b340*/  LDCU UR24, c[0x0][0x3b8] ;  /* 0x00007700ff1877ac */ /* 0x000e220008000800 */
        /* <DEDUP_REMOVED lines=10> */
[----:B------:R-:W-:Y:S01]  /*4b3f0*/  ISETP.LT.AND P2, PT, R21, UR49, !P0 ;  /* 0x0000003115007c0c */ /* 0x000fe2000c741270 */
[----:B------:R-:W-:Y:S01]  /*4b400*/  VIADD R25, R29, 0x70 ;  /* 0x000000701d197836 */ /* 0x000fe20000000000 */
[----:B------:R-:W-:Y:S01]  /*4b410*/  PRMT R21, R27, 0x7632, R21 ;  /* 0x000076321b157816 */ /* 0x000fe20000000015 */
[----:B------:R-:W1:Y:S01]  /*4b420*/  LDCU UR49, c[0x0][0x39c] ;  /* 0x00007380ff3177ac */ /* 0x000e620008000800 */
        /* <DEDUP_REMOVED lines=35> */
[----:B------:R-:W-:Y:S02]  /*4b660*/  LEA.HI.X.SX32 R21, R21, R2, 0x1, P6 ;  /* 0x0000000215157211 */ /* 0x000fe400030f0eff */
[----:B0-----:R-:W-:Y:S01]  /*4b670*/  PRMT R23, R25, 0x7632, R23 ;  /* 0x0000763219177816 */ /* 0x001fe20000000017 */
[----:B------:R-:W-:-:S04]  /*4b680*/  VIADD R25, R29, 0x76 ;  /* 0x000000761d197836 */ /* 0x000fc80000000000 */
[----:B------:R0:W-:Y:S01]  /*4b690*/  @P2 STG.E.U16 desc[UR8][R20.64], R23 ;  /* 0x0000001714002986 */ /* 0x0001e2000c101508 */
[----:B---3--:R-:W-:Y:S01]  /*4b6a0*/  ISETP.LT.AND P2, PT, R25, UR7, !P0 ;  /* 0x0000000719007c0c */ /* 0x008fe2000c741270 */
[----:B------:R-:W2:Y:S02]  /*4b6b0*/  LDCU UR7, c[0x0][0x3b8] ;  /* 0x00007700ff0777ac */ /* 0x000ea40008000800 */
[----:B------:R-:W3:Y:S01]  /*4b6c0*/  LDL.LU R25, [R1+0x84] ;  /* 0x0000840001197983 */ /* 0x000ee20000300800 */
[----:B------:R-:W-:-:S04]  /*4b6d0*/  LEA R22, P6, R24, R3, 0x1 ;  /* 0x0000000318167211 */ /* 0x000fc800078c08ff */
[C---:B0-----:R-:W-:Y:S01]  /*4b6e0*/  LEA.HI.X.SX32 R23, R24.reuse, R2, 0x1, P6 ;  /* 0x0000000218177211 */ /* 0x041fe200030f0eff */
[----:B------:R-:W-:Y:S02]  /*4b6f0*/  VIADD R21, R24, UR59 ;  /* 0x0000003b18157c36 */ /* 0x000fe40008000000 */
[----:B------:R-:W-:-:S03]  /*4b700*/  VIADD R24, R29, 0x77 ;  /* 0x000000771d187836 */ /* 0x000fc60000000000 */
[CC--:B------:R-:W-:Y:S01]  /*4b710*/  LEA R20, P6, R21.reuse, R3.reuse, 0x1 ;  /* 0x0000000315147211 */ /* 0x0c0fe200078c08ff */
[----:B---3--:R0:W-:Y:S01]  /*4b720*/  @P1 STG.E.U16 desc[UR8][R22.64], R25 ;  /* 0x0000001916001986 */ /* 0x0081e2000c101508 */
[----:B------:R-:W-:Y:S01]  /*4b730*/  ISETP.LT.AND P1, PT, R24, UR12, !P0 ;  /* 0x0000000c18007c0c */ /* 0x000fe2000c721270 */
[C---:B------:R-:W-:Y:S01]  /*4b740*/  VIADD R24, R21.reuse, UR59 ;  /* 0x0000003b15187c36 */ /* 0x040fe20008000000 */
[----:B------:R-:W-:Y:S01]  /*4b750*/  LEA.HI.X.SX32 R21, R21, R2, 0x1, P6 ;  /* 0x0000000215157211 */ /* 0x000fe200030f0eff */
[----:B------:R-:W3:Y:S01]  /*4b760*/  LDCU UR12, c[0x0][0x3b8] ;  /* 0x00007700ff0c77ac */ /* 0x000ee20008000800 */
        /* <DEDUP_REMOVED lines=64> */
[----:B----4-:R-:W-:Y:S02]  /*4bb70*/  ISETP.LT.AND P4, PT, R25, UR19, !P0 ;  /* 0x0000001319007c0c */ /* 0x010fe4000c781270 */
        /* <DEDUP_REMOVED lines=148> */
[----:B------:R-:W-:Y:S01]  /*4c4c0*/  VIADD R23, R29, 0x93 ;  /* 0x000000931d177836 */ /* 0x000fe20000000000 */
[----:B------:R-:W-:Y:S01]  /*4c4d0*/  ISETP.LT.AND P4, PT, R25, UR58, !P0 ;  /* 0x0000003a19007c0c */ /* 0x000fe2000c781270 */
[----:B------:R1:W-:Y:S01]  /*4c4e0*/  @P3 STG.E.U16 desc[UR8][R20.64], R28 ;  /* 0x0000001c14003986 */ /* 0x0003e2000c101508 */
[----:B------:R-:W-:Y:S01]  /*4c4f0*/  VIADD R25, R29, 0x94 ;  /* 0x000000941d197836 */ /* 0x000fe20000000000 */
[----:B------:R-:W0:Y:S01]  /*4c500*/  LDCU UR58, c[0x0][0x39c] ;  /* 0x00007380ff3a77ac */ /* 0x000e220008000800 */
[----:B------:R-:W-:-:S02]  /*4c510*/  ISETP.LT.AND P3, PT, R23, UR64, !P0 ;  /* 0x0000004017007c0c */ /* 0x000fc4000c761270 */
[----:B------:R-:W-:Y:S01]  /*4c520*/  PRMT R23, R28, 0x7632, R23 ;  /* 0x000076321c177816 */ /* 0x000fe20000000017 */
[----:B------:R-:W0:Y:S01]  /*4c530*/  LDCU UR59, c[0x0][0x3b8] ;  /* 0x00007700ff3b77ac */ /* 0x000e220008000800 */
[CC--:B-1----:R-:W-:Y:S01]  /*4c540*/  LEA R20, P6, R22.reuse, R3.reuse, 0x1 ;  /* 0x0000000316147211 */ /* 0x0c2fe200078c08ff */
[----:B------:R-:W2:Y:S03]  /*4c550*/  LDL.LU R28, [R1+0xcc] ;  /* 0x0000cc00011c7983 */ /* 0x000ea60000300800 */
[C---:B------:R-:W-:Y:S01]  /*4c560*/  LEA.HI.X.SX32 R21, R22.reuse, R2, 0x1, P6 ;  /* 0x0000000216157211 */ /* 0x040fe200030f0eff */
[----:B------:R-:W2:Y:S04]  /*4c570*/  LDL.LU R26, [R1+0xd4] ;  /* 0x0000d400011a7983 */ /* 0x000ea80000300800 */
[----:B------:R1:W-:Y:S01]  /*4c580*/  @P2 STG.E.U16 desc[UR8][R20.64], R23 ;  /* 0x0000001714002986 */ /* 0x0003e2000c101508 */
[----:B------:R-:W-:Y:S01]  /*4c590*/  ISETP.LT.AND P2, PT, R25, UR61, !P0 ;  /* 0x0000003d19007c0c */ /* 0x000fe2000c741270 */
[----:B------:R-:W-:Y:S01]  /*4c5a0*/  VIADD R24, R22, UR60 ;  /* 0x0000003c16187c36 */ /* 0x000fe20008000000 */
[----:B------:R-:W0:Y:S01]  /*4c5b0*/  LDCU UR60, c[0x0][0x39c] ;  /* 0x00007380ff3c77ac */ /* 0x000e220008000800 */
[----:B------:R-:W2:Y:S03]  /*4c5c0*/  LDL.LU R25, [R1+0xc0] ;  /* 0x0000c00001197983 */ /* 0x000ea60000300800 */
[C---:B------:R-:W-:Y:S01]  /*4c5d0*/  LEA R22, P6, R24.reuse, R3, 0x1 ;  /* 0x0000000318167211 */ /* 0x040fe200078c08ff */
[----:B------:R-:W0:Y:S01]  /*4c5e0*/  LDCU UR61, c[0x0][0x3b8] ;  /* 0x00007700ff3d77ac */ /* 0x000e220008000800 */
[----:B-1----:R-:W-:-:S02]  /*4c5f0*/  VIADD R21, R24, UR62 ;  /* 0x0000003e18157c36 */ /* 0x002fc40008000000 */
[-C--:B------:R-:W-:Y:S01]  /*4c600*/  LEA.HI.X.SX32 R23, R24, R2.reuse, 0x1, P6 ;  /* 0x0000000218177211 */ /* 0x080fe200030f0eff */
[----:B------:R-:W-:Y:S01]  /*4c610*/  VIADD R24, R29, 0x95 ;  /* 0x000000951d187836 */ /* 0x000fe20000000000 */
[----:B------:R-:W1:Y:S01]  /*4c620*/  LDCU UR62, c[0x0][0x39c] ;  /* 0x00007380ff3e77ac */ /* 0x000e620008000800 */
[C---:B------:R-:W-:Y:S02]  /*4c630*/  LEA R20, P6, R21.reuse, R3, 0x1 ;  /* 0x0000000315147211 */ /* 0x040fe400078c08ff */
[----:B--2---:R2:W-:Y:S01]  /*4c640*/  @P1 STG.E.U16 desc[UR8][R22.64], R25 ;  /* 0x0000001916001986 */ /* 0x0045e2000c101508 */
[----:B------:R-:W-:Y:S01]  /*4c650*/  ISETP.LT.AND P1, PT, R24, UR63, !P0 ;  /* 0x0000003f18007c0c */ /* 0x000fe2000c721270 */
[C---:B------:R-:W-:Y:S01]  /*4c660*/  VIADD R24, R21.reuse, UR54 ;  /* 0x0000003615187c36 */ /* 0x040fe20008000000 */
[----:B------:R-:W-:Y:S01]  /*4c670*/  LEA.HI.X.SX32 R21, R21, R2, 0x1, P6 ;  /* 0x0000000215157211 */ /* 0x000fe200030f0eff */
[----:B------:R-:W0:Y:S01]  /*4c680*/  LDCU UR54, c[0x0][0x3b8] ;  /* 0x00007700ff3677ac */ /* 0x000e220008000800 */
[----:B--2---:R-:W-:Y:S01]  /*4c690*/  PRMT R23, R25, 0x7632, R23 ;  /* 0x0000763219177816 */ /* 0x004fe20000000017 */
[----:B------:R-:W-:-:S04]  /*4c6a0*/  VIADD R25, R29, 0x96 ;  /* 0x000000961d197836 */ /* 0x000fc80000000000 */
[----:B------:R2:W-:Y:S01]  /*4c6b0*/  @P5 STG.E.U16 desc[UR8][R20.64], R23 ;  /* 0x0000001714005986 */ /* 0x0005e2000c101508 */
[----:B------:R-:W-:Y:S01]  /*4c6c0*/  ISETP.LT.AND P5, PT, R25, UR53, !P0 ;  /* 0x0000003519007c0c */ /* 0x000fe2000c7a1270 */
[----:B------:R-:W0:Y:S02]  /*4c6d0*/  LDCU UR53, c[0x0][0x39c] ;  /* 0x00007380ff3577ac */ /* 0x000e240008000800 */
[----:B------:R-:W3:Y:S01]  /*4c6e0*/  LDL.LU R25, [R1+0xc4] ;  /* 0x0000c40001197983 */ /* 0x000ee20000300800 */
[----:B------:R-:W-:-:S04]  /*4c6f0*/  LEA R22, P6, R24, R3, 0x1 ;  /* 0x0000000318167211 */ /* 0x000fc800078c08ff */
[C---:B--2---:R-:W-:Y:S01]  /*4c700*/  LEA.HI.X.SX32 R23, R24.reuse, R2, 0x1, P6 ;  /* 0x0000000218177211 */ /* 0x044fe200030f0eff */
[----:B------:R-:W-:Y:S01]  /*4c710*/  VIADD R21, R24, UR51 ;  /* 0x0000003318157c36 */ /* 0x000fe20008000000 */
[----:B------:R-:W2:Y:S01]  /*4c720*/  LDCU UR51, c[0x0][0x3b8] ;  /* 0x00007700ff3377ac */ /* 0x000ea20008000800 */
[----:B------:R-:W-:-:S03]  /*4c730*/  VIADD R24, R29, 0x97 ;  /* 0x000000971d187836 */ /* 0x000fc60000000000 */
[CC--:B------:R-:W-:Y:S01]  /*4c740*/  LEA R20, P6, R21.reuse, R3.reuse, 0x1 ;  /* 0x0000000315147211 */ /* 0x0c0fe200078c08ff */
[----:B---3--:R3:W-:Y:S01]  /*4c750*/  @P4 STG.E.U16 desc[UR8][R22.64], R25 ;  /* 0x0000001916004986 */ /* 0x0087e2000c101508 */
[----:B------:R-:W-:Y:S01]  /*4c760*/  ISETP.LT.AND P4, PT, R24, UR52, !P0 ;  /* 0x0000003418007c0c */ /* 0x000fe2000c781270 */
[C---:B------:R-:W-:Y:S01]  /*4c770*/  VIADD R24, R21.reuse, UR50 ;  /* 0x0000003215187c36 */ /* 0x040fe20008000000 */
[----:B------:R-:W-:Y:S01]  /*4c780*/  LEA.HI.X.SX32 R21, R21, R2, 0x1, P6 ;  /* 0x0000000215157211 */ /* 0x000fe200030f0eff */
[----:B------:R-:W0:Y:S01]  /*4c790*/  LDCU UR50, c[0x0][0x39c] ;  /* 0x00007380ff3277ac */ /* 0x000e220008000800 */
[----:B---3--:R-:W-:Y:S02]  /*4c7a0*/  PRMT R23, R25, 0x7632, R23 ;  /* 0x0000763219177816 */ /* 0x008fe40000000017 */
[----:B------:R-:W-:-:S03]  /*4c7b0*/  LEA R22, P6, R24, R3, 0x1 ;  /* 0x0000000318167211 */ /* 0x000fc600078c08ff */
[----:B------:R3:W-:Y:S02]  /*4c7c0*/  @P3 STG.E.U16 desc[UR8][R20.64], R23 ;  /* 0x0000001714003986 */ /* 0x0007e4000c101508 */
[C---:B---3--:R-:W-:Y:S01]  /*4c7d0*/  LEA.HI.X.SX32 R23, R24.reuse, R2, 0x1, P6 ;  /* 0x0000000218177211 */ /* 0x048fe200030f0eff */
[----:B------:R-:W-:Y:S01]  /*4c7e0*/  VIADD R20, R24, UR47 ;  /* 0x0000002f18147c36 */ /* 0x000fe20008000000 */
[----:B------:R-:W3:Y:S01]  /*4c7f0*/  LDCU UR47, c[0x0][0x39c] ;  /* 0x00007380ff2f77ac */ /* 0x000ee20008000800 */
[----:B------:R-:W-:Y:S02]  /*4c800*/  VIADD R21, R29, 0x99 ;  /* 0x000000991d157836 */ /* 0x000fe40000000000 */
[----:B------:R0:W-:Y:S01]  /*4c810*/  @P2 STG.E.U16 desc[UR8][R22.64], R27 ;  /* 0x0000001b16002986 */ /* 0x0001e2000c101508 */
[----:B------:R-:W-:Y:S01]  /*4c820*/  VIADD R24, R20, UR46 ;  /* 0x0000002e14187c36 */ /* 0x000fe20008000000 */
[----:B------:R-:W1:Y:S01]  /*4c830*/  LDCU UR46, c[0x0][0x3b8] ;  /* 0x00007700ff2e77ac */ /* 0x000e620008000800 */
[----:B------:R-:W-:-:S02]  /*4c840*/  ISETP.LT.AND P2, PT, R21, UR48, !P0 ;  /* 0x0000003015007c0c */ /* 0x000fc4000c741270 */
[----:B------:R-:W-:Y:S01]  /*4c850*/  PRMT R21, R27, 0x7632, R21 ;  /* 0x000076321b157816 */ /* 0x000fe20000000015 */
[----:B------:R-:W-:Y:S01]  /*4c860*/  VIADD R25, R29, 0x98 ;  /* 0x000000981d197836 */ /* 0x000fe20000000000 */
[----:B------:R-:W1:Y:S01]  /*4c870*/  LDCU UR48, c[0x0][0x39c] ;  /* 0x00007380ff3077ac */ /* 0x000e620008000800 */
[CC--:B0-----:R-:W-:Y:S01]  /*4c880*/  LEA R22, P6, R20.reuse, R3.reuse, 0x1 ;  /* 0x0000000314167211 */ /* 0x0c1fe200078c08ff */
[----:B------:R-:W2:Y:S03]  /*4c890*/  LDL.LU R27, [R1+0xd8] ;  /* 0x0000d800011b7983 */ /* 0x000ea60000300800 */
[----:B------:R-:W-:Y:S02]  /*4c8a0*/  LEA.HI.X.SX32 R23, R20, R2, 0x1, P6 ;  /* 0x0000000214177211 */ /* 0x000fe400030f0eff */
[----:B------:R-:W-:-:S03]  /*4c8b0*/  LEA R20, P6, R24, R3, 0x1 ;  /* 0x0000000318147211 */ /* 0x000fc600078c08ff */
[----:B------:R0:W-:Y:S01]  /*4c8c0*/  @P1 STG.E.U16 desc[UR8][R22.64], R21 ;  /* 0x0000001516001986 */ /* 0x0001e2000c101508 */
[----:B------:R-:W-:Y:S01]  /*4c8d0*/  ISETP.LT.AND P3, PT, R25, UR49, !P0 ;  /* 0x0000003119007c0c */ /* 0x000fe2000c761270 */
[C---:B------:R-:W-:Y:S01]  /*4c8e0*/  VIADD R25, R29.reuse, 0x9a ;  /* 0x0000009a1d197836 */ /* 0x040fe20000000000 */
[----:B------:R-:W1:Y:S01]  /*4c8f0*/  LDCU UR49, c[0x0][0x3b8] ;  /* 0x00007700ff3177ac */ /* 0x000e620008000800 */
[C---:B0-----:R-:W-:Y:S01]  /*4c900*/  LEA.HI.X.SX32 R21, R24.reuse, R2, 0x1, P6 ;  /* 0x0000000218157211 */ /* 0x041fe200030f0eff */
[----:B------:R-:W-:Y:S02]  /*4c910*/  VIADD R22, R24, UR5 ;  /* 0x0000000518167c36 */ /* 0x000fe40008000000 */
[----:B------:R-:W-:Y:S01]  /*4c920*/  VIADD R23, R29, 0x9b ;  /* 0x0000009b1d177836 */ /* 0x000fe20000000000 */
[----:B------:R-:W-:Y:S01]  /*4c930*/  ISETP.LT.AND P1, PT, R25, UR11, !P0 ;  /* 0x0000000b19007c0c */ /* 0x000fe2000c721270 */
[----:B------:R0:W-:Y:S01]  /*4c940*/  @P5 STG.E.U16 desc[UR8][R20.64], R28 ;  /* 0x0000001c14005986 */ /* 0x0001e2000c101508 */
[----:B------:R-:W-:Y:S01]  /*4c950*/  VIADD R25, R29, 0x9c ;  /* 0x0000009c1d197836 */ /* 0x000fe20000000000 */
[----:B------:R-:W1:Y:S01]  /*4c960*/  LDCU UR11, c[0x0][0x39c] ;  /* 0x00007380ff0b77ac */ /* 0x000e620008000800 */
[----:B------:R-:W-:-:S02]  /*4c970*/  ISETP.LT.AND P5, PT, R23, UR13, !P0 ;  /* 0x0000000d17007c0c */ /* 0x000fc4000c7a1270 */
[----:B------:R-:W-:Y:S01]  /*4c980*/  PRMT R23, R28, 0x7632, R23 ;  /* 0x000076321c177816 */ /* 0x000fe20000000017 */
[C---:B------:R-:W-:Y:S01]  /*4c990*/  VIADD R24, R22.reuse, UR6 ;  /* 0x0000000616187c36 */ /* 0x040fe20008000000 */
[----:B------:R-:W1:Y:S01]  /*4c9a0*/  LDCU UR6, c[0x0][0x39c] ;  /* 0x00007380ff0677ac */ /* 0x000e620008000800 */
[----:B------:R-:W1:Y:S01]  /*4c9b0*/  LDCU UR5, c[0x0][0x3b8] ;  /* 0x00007700ff0577ac */ /* 0x000e620008000800 */
[C---:B0-----:R-:W-:Y:S01]  /*4c9c0*/  LEA R20, P6, R22.reuse, R3, 0x1 ;  /* 0x0000000316147211 */ /* 0x041fe200078c08ff */
[----:B------:R-:W2:Y:S01]  /*4c9d0*/  LDL.LU R28, [R1+0xdc] ;  /* 0x0000dc00011c7983 */ /* 0x000ea20000300800 */
[----:B------:R-:W0:Y:S02]  /*4c9e0*/  LDCU UR13, c[0x0][0x3b8] ;  /* 0x00007700ff0d77ac */ /* 0x000e240008000800 */
[----:B------:R-:W-:-:S05]  /*4c9f0*/  LEA.HI.X.SX32 R21, R22, R2, 0x1, P6 ;  /* 0x0000000216157211 */ /* 0x000fca00030f0eff */
[----:B------:R0:W-:Y:S01]  /*4ca00*/  @P4 STG.E.U16 desc[UR8][R20.64], R23 ;  /* 0x0000001714004986 */ /* 0x0001e2000c101508 */
[----:B------:R-:W-:Y:S01]  /*4ca10*/  ISETP.LT.AND P4, PT, R25, UR15, !P0 ;  /* 0x0000000f19007c0c */ /* 0x000fe2000c781270 */
[----:B------:R-:W1:Y:S02]  /*4ca20*/  LDCU UR15, c[0x0][0x39c] ;  /* 0x00007380ff0f77ac */ /* 0x000e640008000800 */
[----:B------:R-:W2:Y:S01]  /*4ca30*/  LDL.LU R25, [R1+0xd0] ;  /* 0x0000d00001197983 */ /* 0x000ea20000300800 */
[----:B------:R-:W-:-:S04]  /*4ca40*/  LEA R22, P6, R24, R3, 0x1 ;  /* 0x0000000318167211 */ /* 0x000fc800078c08ff */
[C---:B0-----:R-:W-:Y:S01]  /*4ca50*/  LEA.HI.X.SX32 R23, R24.reuse, R2, 0x1, P6 ;  /* 0x0000000218177211 */ /* 0x041fe200030f0eff */
[----:B------:R-:W-:Y:S01]  /*4ca60*/  VIADD R21, R24, UR7 ;  /* 0x0000000718157c36 */ /* 0x000fe20008000000 */
[----:B------:R-:W0:Y:S01]  /*4ca70*/  LDCU UR7, c[0x0][0x39c] ;  /* 0x00007380ff0777ac */ /* 0x000e220008000800 */
[----:B------:R-:W-:-:S03]  /*4ca80*/  VIADD R24, R29, 0x9d ;  /* 0x0000009d1d187836 */ /* 0x000fc60000000000 */
[CC--:B------:R-:W-:Y:S01]  /*4ca90*/  LEA R20, P6, R21.reuse, R3.reuse, 0x1 ;  /* 0x0000000315147211 */ /* 0x0c0fe200078c08ff */
[----:B--2---:R2:W-:Y:S01]  /*4caa0*/  @P3 STG.E.U16 desc[UR8][R22.64], R25 ;  /* 0x0000001916003986 */ /* 0x0045e2000c101508 */
[----:B------:R-:W-:Y:S01]  /*4cab0*/  ISETP.LT.AND P3, PT, R24, UR17, !P0 ;  /* 0x0000001118007c0c */ /* 0x000fe2000c761270 */
[C---:B------:R-:W-:Y:S01]  /*4cac0*/  VIADD R24, R21.reuse, UR10 ;  /* 0x0000000a15187c36 */ /* 0x040fe20008000000 */
[----:B------:R-:W-:Y:S01]  /*4cad0*/  LEA.HI.X.SX32 R21, R21, R2, 0x1, P6 ;  /* 0x0000000215157211 */ /* 0x000fe200030f0eff */
[----:B------:R-:W0:Y:S01]  /*4cae0*/  LDCU UR10, c[0x0][0x3b8] ;  /* 0x00007700ff0a77ac */ /* 0x000e220008000800 */
[----:B------:R-:W0:Y:S01]  /*4caf0*/  LDCU UR17, c[0x0][0x3b8] ;  /* 0x00007700ff1177ac */ /* 0x000e220008000800 */
[----:B--2---:R-:W-:Y:S02]  /*4cb00*/  PRMT R23, R25, 0x7632, R23 ;  /* 0x0000763219177816 */ /* 0x004fe40000000017 */
[----:B------:R-:W-:-:S03]  /*4cb10*/  LEA R22, P6, R24, R3, 0x1 ;  /* 0x0000000318167211 */ /* 0x000fc600078c08ff */
[----:B------:R2:W-:Y:S02]  /*4cb20*/  @P2 STG.E.U16 desc[UR8][R20.64], R23 ;  /* 0x0000001714002986 */ /* 0x0005e4000c101508 */
[CC--:B--2---:R-:W-:Y:S01]  /*4cb30*/  LEA.HI.X.SX32 R23, R24.reuse, R2.reuse, 0x1, P6 ;  /* 0x0000000218177211 */ /* 0x0c4fe200030f0eff */
[----:B------:R-:W-:Y:S01]  /*4cb40*/  VIADD R21, R24, UR12 ;  /* 0x0000000c18157c36 */ /* 0x000fe20008000000 */
[----:B------:R-:W2:Y:S01]  /*4cb50*/  LDCU UR12, c[0x0][0x3b8] ;  /* 0x00007700ff0c77ac */ /* 0x000ea20008000800 */
        /* <DEDUP_REMOVED lines=8> */
[----:B------:R-:W1:Y:S01]  /*4cbe0*/  LDCU UR21, c[0x0][0x39c] ;  /* 0x00007380ff1577ac */ /* 0x000e620008000800 */
[----:B0-----:R-:W-:-:S02]  /*4cbf0*/  PRMT R23, R26, 0x7632, R23 ;  /* 0x000076321a177816 */ /* 0x001fc40000000017 */
[----:B------:R-:W-:-:S03]  /*4cc00*/  LEA R22, P6, R24, R3, 0x1 ;  /* 0x0000000318167211 */ /* 0x000fc600078c08ff */
[----:B------:R0:W-:Y:S01]  /*4cc10*/  @P5 STG.E.U16 desc[UR8][R20.64], R23 ;  /* 0x0000001714005986 */ /* 0x0001e2000c101508 */
[----:B------:R-:W-:Y:S02]  /*4cc20*/  ISETP.LT.AND P2, PT, R25, UR19, !P0 ;  /* 0x0000001319007c0c */ /* 0x000fe4000c741270 */
[C---:B0-----:R-:W-:Y:S01]  /*4cc30*/  LEA.HI.X.SX32 R23, R24.reuse, R2, 0x1, P6 ;  /* 0x0000000218177211 */ /* 0x041fe200030f0eff */
[----:B------:R-:W-:Y:S01]  /*4cc40*/  VIADD R20, R24, UR16 ;  /* 0x0000001018147c36 */ /* 0x000fe20008000000 */
[----:B------:R-:W0:Y:S01]  /*4cc50*/  LDCU UR19, c[0x0][0x39c] ;  /* 0x00007380ff1377ac */ /* 0x000e220008000800 */
[----:B------:R-:W-:Y:S02]  /*4cc60*/  VIADD R21, R29, 0xa1 ;  /* 0x000000a11d157836 */ /* 0x000fe40000000000 */
[----:B------:R1:W-:Y:S01]  /*4cc70*/  @P4 STG.E.U16 desc[UR8][R22.64], R27 ;  /* 0x0000001b16004986 */ /* 0x0003e2000c101508 */
[----:B------:R-:W-:Y:S01]  /*4cc80*/  VIADD R24, R20, UR18 ;  /* 0x0000001214187c36 */ /* 0x000fe20008000000 */
[----:B------:R-:W0:Y:S01]  /*4cc90*/  LDCU UR16, c[0x0][0x39c] ;  /* 0x00007380ff1077ac */ /* 0x000e220008000800 */
[----:B------:R-:W-:-:S02]  /*4cca0*/  ISETP.LT.AND P4, PT, R21, UR25, !P0 ;  /* 0x0000001915007c0c */ /* 0x000fc4000c781270 */
[----:B------:R-:W-:Y:S01]  /*4ccb0*/  PRMT R21, R27, 0x7632, R21 ;  /* 0x000076321b157816 */ /* 0x000fe20000000015 */
[----:B------:R-:W-:Y:S01]  /*4ccc0*/  VIADD R25, R29, 0xa0 ;  /* 0x000000a01d197836 */ /* 0x000fe20000000000 */
[----:B------:R-:W0:Y:S01]  /*4ccd0*/  LDCU UR25, c[0x0][0x39c] ;  /* 0x00007380ff1977ac */ /* 0x000e220008000800 */
[CC--:B-1----:R-:W-:Y:S01]  /*4cce0*/  LEA R22, P6, R20.reuse, R3.reuse, 0x1 ;  /* 0x0000000314167211 */ /* 0x0c2fe200078c08ff */
[----:B------:R-:W2:Y:S01]  /*4ccf0*/  LDL.LU R27, [R1+0xe8] ;  /* 0x0000e800011b7983 */ /* 0x000ea20000300800 */
[----:B------:R-:W1:Y:S02]  /*4cd00*/  LDCU UR18, c[0x0][0x3b8] ;  /* 0x00007700ff1277ac */ /* 0x000e640008000800 */
        /* <DEDUP_REMOVED lines=18> */
[CC--:B0-----:R-:W-:Y:S01]  /*4ce30*/  LEA R20, P6, R22.reuse, R3.reuse, 0x1 ;  /* 0x0000000316147211 */ /* 0x0c1fe200078c08ff */
[----:B------:R-:W2:Y:S01]  /*4ce40*/  LDL.LU R28, [R1+0xec] ;  /* 0x0000ec00011c7983 */ /* 0x000ea20000300800 */
[----:B------:R-:W0:Y:S02]  /*4ce50*/  LDCU UR27, c[0x0][0x3b8] ;  /* 0x00007700ff1b77ac */ /* 0x000e240008000800 */
        /* <DEDUP_REMOVED lines=8> */
[-C--:B------:R-:W-:Y:S01]  /*4cee0*/  LEA.HI.X.SX32 R23, R24, R2.reuse, 0x1, P6 ;  /* 0x0000000218177211 */ /* 0x080fe200030f0eff */
[----:B------:R-:W-:Y:S01]  /*4cef0*/  VIADD R24, R29, 0xa5 ;  /* 0x000000a51d187836 */ /* 0x000fe20000000000 */
[----:B------:R-:W0:Y:S01]  /*4cf00*/  LDCU UR24, c[0x0][0x3b8] ;  /* 0x00007700ff1877ac */ /* 0x000e220008000800 */
[C---:B------:R-:W-:Y:S02]  /*4cf10*/  LEA R20, P6, R21.reuse, R3, 0x1 ;  /* 0x0000000315147211 */ /* 0x040fe400078c08ff */
[----:B--2---:R2:W-:Y:S01]  /*4cf20*/  @P5 STG.E.U16 desc[UR8][R22.64], R25 ;  /* 0x0000001916005986 */ /* 0x0045e2000c101508 */
[----:B------:R-:W-:Y:S01]  /*4cf30*/  ISETP.LT.AND P5, PT, R24, UR33, !P0 ;  /* 0x0000002118007c0c */ /* 0x000fe2000c7a1270 */
[C---:B------:R-:W-:Y:S01]  /*4cf40*/  VIADD R24, R21.reuse, UR26 ;  /* 0x0000001a15187c36 */ /* 0x040fe20008000000 */
[----:B------:R-:W-:Y:S01]  /*4cf50*/  LEA.HI.X.SX32 R21, R21, R2, 0x1, P6 ;  /* 0x0000000215157211 */ /* 0x000fe200030f0eff */
[----:B------:R-:W0:Y:S01]  /*4cf60*/  LDCU UR26, c[0x0][0x39c] ;  /* 0x00007380ff1a77ac */ /* 0x000e220008000800 */
[----:B------:R-:W0:Y:S01]  /*4cf70*/  LDCU UR33, c[0x0][0x39c] ;  /* 0x00007380ff2177ac */ /* 0x000e220008000800 */
[----:B--2---:R-:W-:Y:S01]  /*4cf80*/  PRMT R23, R25, 0x7632, R23 ;  /* 0x0000763219177816 */ /* 0x004fe20000000017 */
[----:B------:R-:W-:-:S04]  /*4cf90*/  VIADD R25, R29, 0xa6 ;  /* 0x000000a61d197836 */ /* 0x000fc80000000000 */
[----:B------:R2:W-:Y:S01]  /*4cfa0*/  @P4 STG.E.U16 desc[UR8][R20.64], R23 ;  /* 0x0000001714004986 */ /* 0x0005e2000c101508 */
[----:B----4-:R-:W-:Y:S01]  /*4cfb0*/  ISETP.LT.AND P4, PT, R25, UR35, !P0 ;  /* 0x0000002319007c0c */ /* 0x010fe2000c781270 */
[----:B------:R-:W4:Y:S02]  /*4cfc0*/  LDCU UR35, c[0x0][0x39c] ;  /* 0x00007380ff2377ac */ /* 0x000f240008000800 */
        /* <DEDUP_REMOVED lines=52> */
[----:B------:R-:W-:-:S03]  /*4d310*/  ISETP.LT.AND P3, PT, R25, UR57, !P0 ;  /* 0x0000003919007c0c */ /* 0x000fc6000c761270 */
        /* <DEDUP_REMOVED lines=23> */
[----:B------:R-:W-:-:S02]  /*4d490*/  LEA.HI.X.SX32 R21, R21, R2, 0x1, P6 ;  /* 0x0000000215157211 */ /* 0x000fc400030f0eff */
[----:B0-----:R-:W-:Y:S02]  /*4d4a0*/  PRMT R23, R26, 0x7632, R23 ;  /* 0x000076321a177816 */ /* 0x001fe40000000017 */
[----:B------:R-:W-:-:S03]  /*4d4b0*/  LEA R22, P6, R24, R3, 0x1 ;  /* 0x0000000318167211 */ /* 0x000fc600078c08ff */
[----:B------:R0:W-:Y:S01]  /*4d4c0*/  @P4 STG.E.U16 desc[UR8][R20.64], R23 ;  /* 0x0000001714004986 */ /* 0x0001e2000c101508 */
[C---:B------:R-:W-:Y:S01]  /*4d4d0*/  VIADD R25, R29.reuse, 0xae ;  /* 0x000000ae1d197836 */ /* 0x040fe20000000000 */
[C---:B0-----:R-:W-:Y:S01]  /*4d4e0*/  LEA.HI.X.SX32 R23, R24.reuse, R2, 0x1, P6 ;  /* 0x0000000218177211 */ /* 0x041fe200030f0eff */
[----:B------:R-:W-:Y:S02]  /*4d4f0*/  VIADD R20, R24, UR56 ;  /* 0x0000003818147c36 */ /* 0x000fe40008000000 */
[----:B------:R-:W-:Y:S02]  /*4d500*/  VIADD R21, R29, 0xb1 ;  /* 0x000000b11d157836 */ /* 0x000fe40000000000 */
[----:B------:R0:W-:Y:S01]  /*4d510*/  @P3 STG.E.U16 desc[UR8][R22.64], R27 ;  /* 0x0000001b16003986 */ /* 0x0001e2000c101508 */
[----:B------:R-:W-:Y:S01]  /*4d520*/  VIADD R24, R20, UR59 ;  /* 0x0000003b14187c36 */ /* 0x000fe20008000000 */
[----:B------:R-:W-:Y:S02]  /*4d530*/  ISETP.LT.AND P1, PT, R25, UR60, !P0 ;  /* 0x0000003c19007c0c */ /* 0x000fe4000c721270 */
[----:B------:R-:W-:-:S02]  /*4d540*/  ISETP.LT.AND P3, PT, R21, UR50, !P0 ;  /* 0x0000003215007c0c */ /* 0x000fc4000c761270 */
[----:B------:R-:W-:Y:S02]  /*4d550*/  PRMT R21, R27, 0x7632, R21 ;  /* 0x000076321b157816 */ /* 0x000fe40000000015 */
[CC--:B0-----:R-:W-:Y:S01]  /*4d560*/  LEA R22, P6, R20.reuse, R3.reuse, 0x1 ;  /* 0x0000000314167211 */ /* 0x0c1fe200078c08ff */
[----:B------:R-:W-:Y:S01]  /*4d570*/  VIADD R25, R29, 0xb0 ;  /* 0x000000b01d197836 */ /* 0x000fe20000000000 */
[----:B------:R-:W2:Y:S02]  /*4d580*/  LDL.LU R27, [R1+0x108] ;  /* 0x00010800011b7983 */ /* 0x000ea40000300800 */
[----:B------:R-:W-:Y:S02]  /*4d590*/  LEA.HI.X.SX32 R23, R20, R2, 0x1, P6 ;  /* 0x0000000214177211 */ /* 0x000fe400030f0eff */
[----:B------:R-:W-:-:S03]  /*4d5a0*/  LEA R20, P6, R24, R3, 0x1 ;  /* 0x0000000318147211 */ /* 0x000fc600078c08ff */
[----:B------:R0:W-:Y:S01]  /*4d5b0*/  @P2 STG.E.U16 desc[UR8][R22.64], R21 ;  /* 0x0000001516002986 */ /* 0x0001e2000c101508 */
[----:B------:R-:W-:Y:S01]  /*4d5c0*/  ISETP.LT.AND P4, PT, R25, UR53, !P0 ;  /* 0x0000003519007c0c */ /* 0x000fe2000c781270 */
[C---:B------:R-:W-:Y:S01]  /*4d5d0*/  VIADD R25, R29.reuse, 0xb2 ;  /* 0x000000b21d197836 */ /* 0x040fe20000000000 */
[CC--:B0-----:R-:W-:Y:S01]  /*4d5e0*/  LEA.HI.X.SX32 R21, R24.reuse, R2.reuse, 0x1, P6 ;  /* 0x0000000218157211 */ /* 0x0c1fe200030f0eff */
[----:B------:R-:W-:Y:S02]  /*4d5f0*/  VIADD R22, R24, UR61 ;  /* 0x0000003d18167c36 */ /* 0x000fe40008000000 */
[----:B------:R-:W-:Y:S02]  /*4d600*/  VIADD R23, R29, 0xb3 ;  /* 0x000000b31d177836 */ /* 0x000fe40000000000 */
[----:B------:R0:W-:Y:S01]  /*4d610*/  @P1 STG.E.U16 desc[UR8][R20.64], R28 ;  /* 0x0000001c14001986 */ /* 0x0001e2000c101508 */
[----:B------:R-:W-:Y:S02]  /*4d620*/  ISETP.LT.AND P2, PT, R25, UR47, !P0 ;  /* 0x0000002f19007c0c */ /* 0x000fe4000c741270 */
        /* <DEDUP_REMOVED lines=24> */
[----:B------:R-:W1:Y:S01]  /*4d7b0*/  LDCU UR7, c[0x0][0x3b8] ;  /* 0x00007700ff0777ac */ /* 0x000e620008000800 */
        /* <DEDUP_REMOVED lines=21> */
[C---:B--2---:R-:W-:Y:S01]  /*4d910*/  LEA.HI.X.SX32 R23, R24.reuse, R2, 0x1, P6 ;  /* 0x0000000218177211 */ /* 0x044fe200030f0eff */
[----:B------:R-:W-:Y:S01]  /*4d920*/  VIADD R20, R24, UR13 ;  /* 0x0000000d18147c36 */ /* 0x000fe20008000000 */
[----:B------:R-:W2:Y:S01]  /*4d930*/  LDCU UR13, c[0x0][0x3b8] ;  /* 0x00007700ff0d77ac */ /* 0x000ea20008000800 */
        /* <DEDUP_REMOVED lines=34> */
[----:B------:R-:W2:Y:S02]  /*4db60*/  LDCU UR26, c[0x0][0x39c] ;  /* 0x00007380ff1a77ac */ /* 0x000ea40008000800 */
[----:B------:R-:W2:Y:S01]  /*4db70*/  LDL.LU R25, [R1+0x110] ;  /* 0x0001100001197983 */ /* 0x000ea20000300800 */
[----:B------:R-:W-:-:S04]  /*4db80*/  LEA R22, P6, R24, R3, 0x1 ;  /* 0x0000000318167211 */ /* 0x000fc800078c08ff */
[C---:B0-----:R-:W-:Y:S01]  /*4db90*/  LEA.HI.X.SX32 R23, R24.reuse, R2, 0x1, P6 ;  /* 0x0000000218177211 */ /* 0x041fe200030f0eff */
[----:B-1----:R-:W-:Y:S01]  /*4dba0*/  VIADD R21, R24, UR18 ;  /* 0x0000001218157c36 */ /* 0x002fe20008000000 */
[----:B------:R-:W0:Y:S01]  /*4dbb0*/  LDCU UR18, c[0x0][0x3b8] ;  /* 0x00007700ff1277ac */ /* 0x000e220008000800 */
[----:B------:R-:W-:-:S03]  /*4dbc0*/  VIADD R24, R29, 0xbd ;  /* 0x000000bd1d187836 */ /* 0x000fc60000000000 */
[CC--:B------:R-:W-:Y:S01]  /*4dbd0*/  LEA R20, P6, R21.reuse, R3.reuse, 0x1 ;  /* 0x0000000315147211 */ /* 0x0c0fe200078c08ff */
[----:B--2---:R1:W-:Y:S01]  /*4dbe0*/  @P1 STG.E.U16 desc[UR8][R22.64], R25 ;  /* 0x0000001916001986 */ /* 0x0043e2000c101508 */
[----:B------:R-:W-:Y:S01]  /*4dbf0*/  ISETP.LT.AND P1, PT, R24, UR29, !P0 ;  /* 0x0000001d18007c0c */ /* 0x000fe2000c721270 */
[C---:B------:R-:W-:Y:S01]  /*4dc00*/  VIADD R24, R21.reuse, UR20 ;  /* 0x0000001415187c36 */ /* 0x040fe20008000000 */
[----:B------:R-:W-:Y:S01]  /*4dc10*/  LEA.HI.X.SX32 R21, R21, R2, 0x1, P6 ;  /* 0x0000000215157211 */ /* 0x000fe200030f0eff */
[----:B------:R-:W2:Y:S01]  /*4dc20*/  LDCU UR29, c[0x0][0x39c] ;  /* 0x00007380ff1d77ac */ /* 0x000ea20008000800 */
[----:B------:R-:W0:Y:S01]  /*4dc30*/  LDCU UR20, c[0x0][0x3b8] ;  /* 0x00007700ff1477ac */ /* 0x000e220008000800 */
[----:B-1----:R-:W-:Y:S02]  /*4dc40*/  PRMT R23, R25, 0x7632, R23 ;  /* 0x0000763219177816 */ /* 0x002fe40000000017 */
[----:B------:R-:W-:-:S03]  /*4dc50*/  LEA R22, P6, R24, R3, 0x1 ;  /* 0x0000000318167211 */ /* 0x000fc600078c08ff */
[----:B------:R1:W-:Y:S02]  /*4dc60*/  @P5 STG.E.U16 desc[UR8][R20.64], R23 ;  /* 0x0000001714005986 */ /* 0x0003e4000c101508 */
[CC--:B-1----:R-:W-:Y:S01]  /*4dc70*/  LEA.HI.X.SX32 R23, R24.reuse, R2.reuse, 0x1, P6 ;  /* 0x0000000218177211 */ /* 0x0c2fe200030f0eff */
[----:B------:R-:W-:Y:S01]  /*4dc80*/  VIADD R21, R24, UR22 ;  /* 0x0000001618157c36 */ /* 0x000fe20008000000 */
[----:B------:R-:W1:Y:S01]  /*4dc90*/  LDCU UR22, c[0x0][0x3b8] ;  /* 0x00007700ff1677ac */ /* 0x000e620008000800 */
        /* <DEDUP_REMOVED lines=25> */
[----:B------:R-:W2:Y:S03]  /*4de30*/  LDL.LU R27, [R1+0x178] ;  /* 0x00017800011b7983 */ /* 0x000ea60000300800 */
[----:B------:R-:W-:Y:S02]  /*4de40*/  LEA.HI.X.SX32 R23, R20, R2, 0x1, P6 ;  /* 0x0000000214177211 */ /* 0x000fe400030f0eff */
[----:B------:R-:W-:-:S03]  /*4de50*/  LEA R20, P6, R24, R3, 0x1 ;  /* 0x0000000318147211 */ /* 0x000fc600078c08ff */
[----:B------:R1:W-:Y:S01]  /*4de60*/  @P1 STG.E.U16 desc[UR8][R22.64], R21 ;  /* 0x0000001516001986 */ /* 0x0003e2000c101508 */
[----:B----4-:R-:W-:Y:S01]  /*4de70*/  ISETP.LT.AND P3, PT, R25, UR35, !P0 ;  /* 0x0000002319007c0c */ /* 0x010fe2000c761270 */
[C---:B------:R-:W-:Y:S01]  /*4de80*/  VIADD R25, R29.reuse, 0xc2 ;  /* 0x000000c21d197836 */ /* 0x040fe20000000000 */
[----:B------:R-:W4:Y:S01]  /*4de90*/  LDCU UR35, c[0x0][0x39c] ;  /* 0x00007380ff2377ac */ /* 0x000f220008000800 */
        /* <DEDUP_REMOVED lines=8> */
[----:B------:R-:W-:Y:S02]  /*4df20*/  PRMT R23, R28, 0x7632, R23 ;  /* 0x000076321c177816 */ /* 0x000fe40000000017 */
[C---:B-1----:R-:W-:Y:S01]  /*4df30*/  LEA R20, P6, R22.reuse, R3, 0x1 ;  /* 0x0000000316147211 */ /* 0x042fe200078c08ff */
[----:B------:R-:W2:Y:S03]  /*4df40*/  LDL.LU R28, [R1+0x17c] ;  /* 0x00017c00011c7983 */ /* 0x000ea60000300800 */
[----:B------:R-:W-:Y:S01]  /*4df50*/  LEA.HI.X.SX32 R21, R22, R2, 0x1, P6 ;  /* 0x0000000216157211 */ /* 0x000fe200030f0eff */
[----:B------:R-:W2:Y:S04]  /*4df60*/  LDL.LU R26, [R1+0x184] ;  /* 0x00018400011a7983 */ /* 0x000ea80000300800 */
[----:B------:R3:W-:Y:S01]  /*4df70*/  @P4 STG.E.U16 desc[UR8][R20.64], R23 ;  /* 0x0000001714004986 */ /* 0x0007e2000c101508 */
[----:B------:R-:W-:-:S03]  /*4df80*/  ISETP.LT.AND P4, PT, R25, UR42, !P0 ;  /* 0x0000002a19007c0c */ /* 0x000fc6000c781270 */
[----:B------:R-:W2:Y:S01]  /*4df90*/  LDL.LU R25, [R1+0x170] ;  /* 0x0001700001197983 */ /* 0x000ea20000300800 */
[----:B------:R-:W-:Y:S01]  /*4dfa0*/  VIADD R24, R22, UR31 ;  /* 0x0000001f16187c36 */ /* 0x000fe20008000000 */
[----:B------:R-:W1:Y:S04]  /*4dfb0*/  LDCU UR31, c[0x0][0x39c] ;  /* 0x00007380ff1f77ac */ /* 0x000e680008000800 */
[CC--:B------:R-:W-:Y:S01]  /*4dfc0*/  LEA R22, P6, R24.reuse, R3.reuse, 0x1 ;  /* 0x0000000318167211 */ /* 0x0c0fe200078c08ff */
[C---:B---3--:R-:W-:Y:S01]  /*4dfd0*/  VIADD R21, R24.reuse, UR32 ;  /* 0x0000002018157c36 */ /* 0x048fe20008000000 */
[----:B------:R-:W3:Y:S02]  /*4dfe0*/  LDCU UR32, c[0x0][0x39c] ;  /* 0x00007380ff2077ac */ /* 0x000ee40008000800 */
[----:B------:R-:W-:Y:S01]  /*4dff0*/  LEA.HI.X.SX32 R23, R24, R2, 0x1, P6 ;  /* 0x0000000218177211 */ /* 0x000fe200030f0eff */
[----:B------:R-:W-:Y:S01]  /*4e000*/  VIADD R24, R29, 0xc5 ;  /* 0x000000c51d187836 */ /* 0x000fe20000000000 */
[----:B------:R-:W-:-:S03]  /*4e010*/  LEA R20, P6, R21, R3, 0x1 ;  /* 0x0000000315147211 */ /* 0x000fc600078c08ff */
        /* <DEDUP_REMOVED lines=8> */
[----:B------:R-:W-:-:S03]  /*4e0a0*/  ISETP.LT.AND P2, PT, R25, UR44, !P0 ;  /* 0x0000002c19007c0c */ /* 0x000fc6000c741270 */
        /* <DEDUP_REMOVED lines=10> */
[----:B------:R-:W-:Y:S02]  /*4e150*/  LEA.HI.X.SX32 R21, R21, R2, 0x1, P6 ;  /* 0x0000000215157211 */ /* 0x000fe400030f0eff */
[----:B---3--:R-:W-:Y:S02]  /*4e160*/  PRMT R23, R25, 0x7632, R23 ;  /* 0x0000763219177816 */ /* 0x008fe40000000017 */
[----:B------:R-:W-:-:S03]  /*4e170*/  LEA R22, P6, R24, R3, 0x1 ;  /* 0x0000000318167211 */ /* 0x000fc600078c08ff */
[----:B------:R3:W-:Y:S02]  /*4e180*/  @P5 STG.E.U16 desc[UR8][R20.64], R23 ;  /* 0x0000001714005986 */ /* 0x0007e4000c101508 */
[C---:B---3--:R-:W-:Y:S01]  /*4e190*/  LEA.HI.X.SX32 R23, R24.reuse, R2, 0x1, P6 ;  /* 0x0000000218177211 */ /* 0x048fe200030f0eff */
[----:B------:R-:W-:Y:S02]  /*4e1a0*/  VIADD R20, R24, UR40 ;  /* 0x0000002818147c36 */ /* 0x000fe40008000000 */
[----:B------:R-:W-:Y:S02]  /*4e1b0*/  VIADD R21, R29, 0xc9 ;  /* 0x000000c91d157836 */ /* 0x000fe40000000000 */
[----:B------:R3:W-:Y:S01]  /*4e1c0*/  @P4 STG.E.U16 desc[UR8][R22.64], R27 ;  /* 0x0000001b16004986 */ /* 0x0007e2000c101508 */
[----:B------:R-:W-:Y:S01]  /*4e1d0*/  VIADD R24, R20, UR11 ;  /* 0x0000000b14187c36 */ /* 0x000fe20008000000 */
[----:B------:R-:W0:Y:S01]  /*4e1e0*/  LDCU UR11, c[0x0][0x3b8] ;  /* 0x00007700ff0b77ac */ /* 0x000e220008000800 */
[----:B------:R-:W-:-:S02]  /*4e1f0*/  ISETP.LT.AND P4, PT, R21, UR46, !P0 ;  /* 0x0000002e15007c0c */ /* 0x000fc4000c781270 */
[----:B------:R-:W-:Y:S02]  /*4e200*/  PRMT R21, R27, 0x7632, R21 ;  /* 0x000076321b157816 */ /* 0x000fe40000000015 */
[CC--:B---3--:R-:W-:Y:S01]  /*4e210*/  LEA R22, P6, R20.reuse, R3.reuse, 0x1 ;  /* 0x0000000314167211 */ /* 0x0c8fe200078c08ff */
[----:B------:R-:W-:Y:S01]  /*4e220*/  VIADD R25, R29, 0xc8 ;  /* 0x000000c81d197836 */ /* 0x000fe20000000000 */
[----:B------:R-:W3:Y:S02]  /*4e230*/  LDL.LU R27, [R1+0x188] ;  /* 0x00018800011b7983 */ /* 0x000ee40000300800 */
[----:B------:R-:W-:Y:S02]  /*4e240*/  LEA.HI.X.SX32 R23, R20, R2, 0x1, P6 ;  /* 0x0000000214177211 */ /* 0x000fe400030f0eff */
[----:B------:R-:W-:-:S03]  /*4e250*/  LEA R20, P6, R24, R3, 0x1 ;  /* 0x0000000318147211 */ /* 0x000fc600078c08ff */
[----:B------:R0:W-:Y:S01]  /*4e260*/  @P3 STG.E.U16 desc[UR8][R22.64], R21 ;  /* 0x0000001516003986 */ /* 0x0001e2000c101508 */
[----:B------:R-:W-:Y:S01]  /*4e270*/  ISETP.LT.AND P5, PT, R25, UR47, !P0 ;  /* 0x0000002f19007c0c */ /* 0x000fe2000c7a1270 */
[C---:B------:R-:W-:Y:S01]  /*4e280*/  VIADD R25, R29.reuse, 0xca ;  /* 0x000000ca1d197836 */ /* 0x040fe20000000000 */
        /* <DEDUP_REMOVED lines=8> */
[----:B------:R-:W-:Y:S02]  /*4e310*/  PRMT R23, R28, 0x7632, R23 ;  /* 0x000076321c177816 */ /* 0x000fe40000000017 */
[C---:B0-----:R-:W-:Y:S01]  /*4e320*/  LEA R20, P6, R22.reuse, R3, 0x1 ;  /* 0x0000000316147211 */ /* 0x041fe200078c08ff */
[----:B------:R-:W2:Y:S03]  /*4e330*/  LDL.LU R28, [R1+0x18c] ;  /* 0x00018c00011c7983 */ /* 0x000ea60000300800 */
[----:B------:R-:W-:-:S05]  /*4e340*/  LEA.HI.X.SX32 R21, R22, R2, 0x1, P6 ;  /* 0x0000000216157211 */ /* 0x000fca00030f0eff */
[----:B------:R0:W-:Y:S01]  /*4e350*/  @P1 STG.E.U16 desc[UR8][R20.64], R23 ;  /* 0x0000001714001986 */ /* 0x0001e2000c101508 */
[----:B------:R-:W-:Y:S01]  /*4e360*/  ISETP.LT.AND P1, PT, R25, UR25, !P0 ;  /* 0x0000001919007c0c */ /* 0x000fe2000c721270 */
[----:B------:R-:W-:Y:S01]  /*4e370*/  VIADD R24, R22, UR7 ;  /* 0x0000000716187c36 */ /* 0x000fe20008000000 */
[----:B------:R-:W1:Y:S01]  /*4e380*/  LDCU UR25, c[0x0][0x39c] ;  /* 0x00007380ff1977ac */ /* 0x000e620008000800 */
[----:B------:R-:W2:Y:S03]  /*4e390*/  LDL.LU R25, [R1+0x180] ;  /* 0x0001800001197983 */ /* 0x000ea60000300800 */
[C---:B------:R-:W-:Y:S01]  /*4e3a0*/  LEA R22, P6, R24.reuse, R3, 0x1 ;  /* 0x0000000318167211 */ /* 0x040fe200078c08ff */
[----:B------:R-:W1:Y:S03]  /*4e3b0*/  LDCU UR7, c[0x0][0x3b8] ;  /* 0x00007700ff0777ac */ /* 0x000e660008000800 */
        /* <DEDUP_REMOVED lines=11> */
[----:B--2---:R-:W-:Y:S01]  /*4e470*/  PRMT R23, R25, 0x7632, R23 ;  /* 0x0000763219177816 */ /* 0x004fe20000000017 */
[----:B------:R-:W-:Y:S01]  /*4e480*/  VIADD R25, R29, 0xce ;  /* 0x000000ce1d197836 */ /* 0x000fe20000000000 */
[----:B------:R-:W-:-:S03]  /*4e490*/  LEA R22, P6, R24, R3, 0x1 ;  /* 0x0000000318167211 */ /* 0x000fc600078c08ff */
[----:B------:R2:W-:Y:S01]  /*4e4a0*/  @P4 STG.E.U16 desc[UR8][R20.64], R23 ;  /* 0x0000001714004986 */ /* 0x0005e2000c101508 */
[----:B------:R-:W-:Y:S01]  /*4e4b0*/  ISETP.LT.AND P4, PT, R25, UR29, !P0 ;  /* 0x0000001d19007c0c */ /* 0x000fe2000c781270 */
[----:B------:R-:W-:Y:S01]  /*4e4c0*/  VIADD R25, R29, 0xcf ;  /* 0x000000cf1d197836 */ /* 0x000fe20000000000 */
[----:B------:R-:W0:Y:S01]  /*4e4d0*/  LDCU UR29, c[0x0][0x39c] ;  /* 0x00007380ff1d77ac */ /* 0x000e220008000800 */
[C---:B--2---:R-:W-:Y:S01]  /*4e4e0*/  LEA.HI.X.SX32 R23, R24.reuse, R2, 0x1, P6 ;  /* 0x0000000218177211 */ /* 0x044fe200030f0eff */
[----:B------:R-:W-:Y:S01]  /*4e4f0*/  VIADD R24, R24, UR10 ;  /* 0x0000000a18187c36 */ /* 0x000fe20008000000 */
[----:B------:R-:W2:Y:S03]  /*4e500*/  LDCU UR10, c[0x0][0x3b8] ;  /* 0x00007700ff0a77ac */ /* 0x000ea60008000800 */
[----:B------:R0:W-:Y:S01]  /*4e510*/  @P3 STG.E.U16 desc[UR8][R22.64], R26 ;  /* 0x0000001a16003986 */ /* 0x0001e2000c101508 */
[----:B------:R-:W-:-:S02]  /*4e520*/  LEA R20, P6, R24, R3, 0x1 ;  /* 0x0000000318147211 */ /* 0x000fc400078c08ff */
[----:B------:R-:W-:Y:S01]  /*4e530*/  ISETP.LT.AND P3, PT, R25, UR30, !P0 ;  /* 0x0000001e19007c0c */ /* 0x000fe2000c761270 */
[C---:B------:R-:W-:Y:S01]  /*4e540*/  VIADD R25, R24.reuse, UR12 ;  /* 0x0000000c18197c36 */ /* 0x040fe20008000000 */
[----:B------:R-:W-:Y:S01]  /*4e550*/  LEA.HI.X.SX32 R21, R24, R2, 0x1, P6 ;  /* 0x0000000218157211 */ /* 0x000fe200030f0eff */
[----:B------:R-:W-:Y:S01]  /*4e560*/  VIADD R24, R29, 0xd0 ;  /* 0x000000d01d187836 */ /* 0x000fe20000000000 */
[----:B------:R-:W1:Y:S01]  /*4e570*/  LDCU UR12, c[0x0][0x3b8] ;  /* 0x00007700ff0c77ac */ /* 0x000e620008000800 */
[----:B------:R-:W1:Y:S01]  /*4e580*/  LDCU UR30, c[0x0][0x39c] ;  /* 0x00007380ff1e77ac */ /* 0x000e620008000800 */
[----:B0-----:R-:W-:Y:S02]  /*4e590*/  PRMT R23, R26, 0x7632, R23 ;  /* 0x000076321a177816 */ /* 0x001fe40000000017 */
[----:B------:R-:W-:-:S03]  /*4e5a0*/  LEA R22, P6, R25, R3, 0x1 ;  /* 0x0000000319167211 */ /* 0x000fc600078c08ff */
[----:B------:R0:W-:Y:S01]  /*4e5b0*/  @P2 STG.E.U16 desc[UR8][R20.64], R23 ;  /* 0x0000001714002986 */ /* 0x0001e2000c101508 */
[----:B------:R-:W-:Y:S01]  /*4e5c0*/  ISETP.LT.AND P2, PT, R24, UR24, !P0 ;  /* 0x0000001818007c0c */ /* 0x000fe2000c741270 */
[----:B------:R-:W-:Y:S01]  /*4e5d0*/  VIADD R24, R29, 0xd1 ;  /* 0x000000d11d187836 */ /* 0x000fe20000000000 */
[----:B------:R-:W1:Y:S01]  /*4e5e0*/  LDCU UR24, c[0x0][0x39c] ;  /* 0x00007380ff1877ac */ /* 0x000e620008000800 */
[C---:B0-----:R-:W-:Y:S01]  /*4e5f0*/  LEA.HI.X.SX32 R23, R25.reuse, R2, 0x1, P6 ;  /* 0x0000000219177211 */ /* 0x041fe200030f0eff */
[----:B------:R-:W-:Y:S01]  /*4e600*/  VIADD R25, R25, UR13 ;  /* 0x0000000d19197c36 */ /* 0x000fe20008000000 */
[----:B---3--:R-:W-:Y:S01]  /*4e610*/  PRMT R21, R27, 0x7632, R21 ;  /* 0x000076321b157816 */ /* 0x008fe20000000015 */
[----:B------:R-:W-:Y:S01]  /*4e620*/  VIADD R26, R29, 0xd3 ;  /* 0x000000d31d1a7836 */ /* 0x000fe20000000000 */
[----:B------:R-:W0:Y:S01]  /*4e630*/  LDCU UR13, c[0x0][0x3b8] ;  /* 0x00007700ff0d77ac */ /* 0x000e220008000800 */
[----:B------:R3:W-:Y:S01]  /*4e640*/  @P1 STG.E.U16 desc[UR8][R22.64], R27 ;  /* 0x0000001b16001986 */ /* 0x0007e2000c101508 */
[----:B------:R-:W-:Y:S01]  /*4e650*/  ISETP.LT.AND P1, PT, R24, UR27, !P0 ;  /* 0x0000001b18007c0c */ /* 0x000fe2000c721270 */
[C---:B------:R-:W-:Y:S01]  /*4e660*/  VIADD R24, R25.reuse, UR15 ;  /* 0x0000000f19187c36 */ /* 0x040fe20008000000 */
[----:B------:R-:W0:Y:S01]  /*4e670*/  LDCU UR27, c[0x0][0x39c] ;  /* 0x00007380ff1b77ac */ /* 0x000e220008000800 */
[----:B------:R-:W0:Y:S01]  /*4e680*/  LDCU UR15, c[0x0][0x3b8] ;  /* 0x00007700ff0f77ac */ /* 0x000e220008000800 */
[----:B---3--:R-:W-:-:S04]  /*4e690*/  LEA R22, P6, R25, R3, 0x1 ;  /* 0x0000000319167211 */ /* 0x008fc800078c08ff */
[----:B------:R-:W-:Y:S01]  /*4e6a0*/  LEA.HI.X.SX32 R23, R25, R2, 0x1, P6 ;  /* 0x0000000219177211 */ /* 0x000fe200030f0eff */
[----:B------:R-:W-:Y:S01]  /*4e6b0*/  VIADD R25, R29, 0xd2 ;  /* 0x000000d21d197836 */ /* 0x000fe20000000000 */
[----:B------:R-:W-:-:S03]  /*4e6c0*/  LEA R20, P6, R24, R3, 0x1 ;  /* 0x0000000318147211 */ /* 0x000fc600078c08ff */
[----:B------:R3:W-:Y:S01]  /*4e6d0*/  @P5 STG.E.U16 desc[UR8][R22.64], R21 ;  /* 0x0000001516005986 */ /* 0x0007e2000c101508 */
[----:B------:R-:W-:Y:S01]  /*4e6e0*/  ISETP.LT.AND P5, PT, R25, UR28, !P0 ;  /* 0x0000001c19007c0c */ /* 0x000fe2000c7a1270 */
[C---:B------:R-:W-:Y:S01]  /*4e6f0*/  VIADD R25, R24.reuse, UR16 ;  /* 0x0000001018197c36 */ /* 0x040fe20008000000 */
[----:B------:R-:W0:Y:S01]  /*4e700*/  LDCU UR28, c[0x0][0x39c] ;  /* 0x00007380ff1c77ac */ /* 0x000e220008000800 */
[----:B------:R-:W-:Y:S01]  /*4e710*/  VIADD R27, R29, 0xd4 ;  /* 0x000000d41d1b7836 */ /* 0x000fe20000000000 */
[----:B------:R-:W0:Y:S01]  /*4e720*/  LDCU UR16, c[0x0][0x3b8] ;  /* 0x00007700ff1077ac */ /* 0x000e220008000800 */
[----:B---3--:R-:W-:Y:S02]  /*4e730*/  LEA.HI.X.SX32 R21, R24, R2, 0x1, P6 ;  /* 0x0000000218157211 */ /* 0x008fe400030f0eff */
[----:B------:R-:W-:-:S03]  /*4e740*/  LEA R24, P6, R25, R3, 0x1 ;  /* 0x0000000319187211 */ /* 0x000fc600078c08ff */
[----:B------:R3:W-:Y:S01]  /*4e750*/  @P4 STG.E.U16 desc[UR8][R20.64], R28 ;  /* 0x0000001c14004986 */ /* 0x0007e2000c101508 */
[----:B-1----:R-:W-:Y:S01]  /*4e760*/  ISETP.LT.AND P4, PT, R26, UR31, !P0 ;  /* 0x0000001f1a007c0c */ /* 0x002fe2000c781270 */
[C---:B------:R-:W-:Y:S01]  /*4e770*/  VIADD R26, R25.reuse, UR17 ;  /* 0x00000011191a7c36 */ /* 0x040fe20008000000 */
[-C--:B------:R-:W-:Y:S01]  /*4e780*/  LEA.HI.X.SX32 R25, R25, R2.reuse, 0x1, P6 ;  /* 0x0000000219197211 */ /* 0x080fe200030f0eff */
[----:B------:R-:W1:Y:S01]  /*4e790*/  LDCU UR31, c[0x0][0x39c] ;  /* 0x00007380ff1f77ac */ /* 0x000e620008000800 */
[----:B------:R-:W-:Y:S02]  /*4e7a0*/  PRMT R23, R28, 0x7632, R23 ;  /* 0x000076321c177816 */ /* 0x000fe40000000017 */
[CC--:B------:R-:W-:Y:S01]  /*4e7b0*/  LEA R22, P6, R26.reuse, R3.reuse, 0x1 ;  /* 0x000000031a167211 */ /* 0x0c0fe200078c08ff */
[----:B------:R-:W0:Y:S02]  /*4e7c0*/  LDCU UR17, c[0x0][0x3b8] ;  /* 0x00007700ff1177ac */ /* 0x000e240008000800 */
[----:B------:R1:W-:Y:S01]  /*4e7d0*/  @P3 STG.E.U16 desc[UR8][R24.64], R23 ;  /* 0x0000001718003986 */ /* 0x0003e2000c101508 */
[----:B------:R-:W-:Y:S01]  /*4e7e0*/  ISETP.LT.AND P3, PT, R27, UR32, !P0 ;  /* 0x000000201b007c0c */ /* 0x000fe2000c761270 */
[----:B---3--:R-:W-:Y:S01]  /*4e7f0*/  VIADD R21, R29, 0xd5 ;  /* 0x000000d51d157836 */ /* 0x008fe20000000000 */
[CC--:B-1----:R-:W-:Y:S01]  /*4e800*/  LEA.HI.X.SX32 R23, R26.reuse, R2.reuse, 0x1, P6 ;  /* 0x000000021a177211 */ /* 0x0c2fe200030f0eff */
[----:B------:R-:W-:Y:S01]  /*4e810*/  VIADD R26, R26, UR18 ;  /* 0x000000121a1a7c36 */ /* 0x000fe20008000000 */
[----:B------:R-:W1:Y:S03]  /*4e820*/  LDCU UR18, c[0x0][0x3b8] ;  /* 0x00007700ff1277ac */ /* 0x000e660008000800 */
[C---:B------:R-:W-:Y:S01]  /*4e830*/  VIADD R27, R26.reuse, UR19 ;  /* 0x000000131a1b7c36 */ /* 0x040fe20008000000 */
[C---:B------:R-:W-:Y:S01]  /*4e840*/  LEA R20, P6, R26.reuse, R3, 0x1 ;  /* 0x000000031a147211 */ /* 0x040fe200078c08ff */
[----:B------:R3:W-:Y:S01]  /*4e850*/  @P2 STG.E.U16 desc[UR8][R22.64], R4 ;  /* 0x0000000416002986 */ /* 0x0007e2000c101508 */
[----:B------:R-:W-:Y:S01]  /*4e860*/  ISETP.LT.AND P2, PT, R21, UR33, !P0 ;  /* 0x0000002115007c0c */ /* 0x000fe2000c741270 */
[----:B------:R-:W0:Y:S01]  /*4e870*/  LDCU UR19, c[0x0][0x3b8] ;  /* 0x00007700ff1377ac */ /* 0x000e220008000800 */
[----:B------:R-:W-:-:S02]  /*4e880*/  LEA.HI.X.SX32 R21, R26, R2, 0x1, P6 ;  /* 0x000000021a157211 */ /* 0x000fc400030f0eff */
[----:B------:R-:W-:-:S04]  /*4e890*/  LEA R24, P6, R27, R3, 0x1 ;  /* 0x000000031b187211 */ /* 0x000fc800078c08ff */
[CC--:B------:R-:W-:Y:S01]  /*4e8a0*/  LEA.HI.X.SX32 R25, R27.reuse, R2.reuse, 0x1, P6 ;  /* 0x000000021b197211 */ /* 0x0c0fe200030f0eff */
[----:B------:R-:W-:Y:S01]  /*4e8b0*/  VIADD R27, R27, UR20 ;  /* 0x000000141b1b7c36 */ /* 0x000fe20008000000 */
[----:B------:R-:W0:Y:S01]  /*4e8c0*/  LDCU UR20, c[0x0][0x39c] ;  /* 0x00007380ff1477ac */ /* 0x000e220008000800 */
[----:B---3--:R-:W-:Y:S01]  /*4e8d0*/  PRMT R23, R4, 0x7632, R23 ;  /* 0x0000763204177816 */ /* 0x008fe20000000017 */
[----:B------:R-:W-:Y:S02]  /*4e8e0*/  VIADD R4, R29, 0xd7 ;  /* 0x000000d71d047836 */ /* 0x000fe40000000000 */
[C---:B------:R-:W-:Y:S02]  /*4e8f0*/  LEA R22, P6, R27.reuse, R3, 0x1 ;  /* 0x000000031b167211 */ /* 0x040fe400078c08ff */
[----:B------:R3:W-:Y:S04]  /*4e900*/  @P1 STG.E.U16 desc[UR8][R20.64], R23 ;  /* 0x0000001714001986 */ /* 0x0007e8000c101508 */
[----:B------:R0:W-:Y:S01]  /*4e910*/  @P5 STG.E.U16 desc[UR8][R24.64], R5 ;  /* 0x0000000518005986 */ /* 0x0001e2000c101508 */
[----:B----4-:R-:W-:Y:S01]  /*4e920*/  ISETP.LT.AND P5, PT, R4, UR35, !P0 ;  /* 0x0000002304007c0c */ /* 0x010fe2000c7a1270 */
[C---:B------:R-:W-:Y:S01]  /*4e930*/  VIADD R4, R27.reuse, UR21 ;  /* 0x000000151b047c36 */ /* 0x040fe20008000000 */
[----:B------:R-:W4:Y:S01]  /*4e940*/  LDCU UR21, c[0x0][0x39c] ;  /* 0x00007380ff1577ac */ /* 0x000f220008000800 */
[----:B---3--:R-:W-:-:S02]  /*4e950*/  LEA.HI.X.SX32 R23, R27, R2, 0x1, P6 ;  /* 0x000000021b177211 */ /* 0x008fc400030f0eff */
[----:B------:R-:W-:Y:S02]  /*4e960*/  PRMT R21, R5, 0x7632, R21 ;  /* 0x0000763205157816 */ /* 0x000fe40000000015 */
[CC--:B------:R-:W-:Y:S01]  /*4e970*/  LEA R20, P6, R4.reuse, R3.reuse, 0x1 ;  /* 0x0000000304147211 */ /* 0x0c0fe200078c08ff */
[C---:B0-----:R-:W-:Y:S02]  /*4e980*/  VIADD R24, R29.reuse, 0xd9 ;  /* 0x000000d91d187836 */ /* 0x041fe40000000000 */
[----:B------:R0:W-:Y:S01]  /*4e990*/  @P4 STG.E.U16 desc[UR8][R22.64], R21 ;  /* 0x0000001516004986 */ /* 0x0001e2000c101508 */
[C---:B------:R-:W-:Y:S01]  /*4e9a0*/  VIADD R5, R4.reuse, UR22 ;  /* 0x0000001604057c36 */ /* 0x040fe20008000000 */
[----:B------:R-:W3:Y:S01]  /*4e9b0*/  LDCU UR22, c[0x0][0x39c] ;  /* 0x00007380ff1677ac */ /* 0x000ee20008000800 */
[----:B------:R-:W-:Y:S01]  /*4e9c0*/  VIADD R26, R29, 0xd6 ;  /* 0x000000d61d1a7836 */ /* 0x000fe20000000000 */
[----:B0-----:R-:W-:Y:S02]  /*4e9d0*/  LEA.HI.X.SX32 R21, R4, R2, 0x1, P6 ;  /* 0x0000000204157211 */ /* 0x001fe400030f0eff */
[----:B------:R-:W-:-:S03]  /*4e9e0*/  LEA R4, P6, R5, R3, 0x1 ;  /* 0x0000000305047211 */ /* 0x000fc600078c08ff */
[----:B------:R0:W-:Y:S01]  /*4e9f0*/  @P3 STG.E.U16 desc[UR8][R20.64], R6 ;  /* 0x0000000614003986 */ /* 0x0001e2000c101508 */
[----:B------:R-:W-:Y:S01]  /*4ea00*/  ISETP.LT.AND P3, PT, R24, UR25, !P0 ;  /* 0x0000001918007c0c */ /* 0x000fe2000c761270 */
[----:B------:R-:W-:Y:S01]  /*4ea10*/  VIADD R24, R5, UR23 ;  /* 0x0000001705187c36 */ /* 0x000fe20008000000 */
[----:B------:R-:W-:Y:S01]  /*4ea20*/  ISETP.LT.AND P1, PT, R26, UR34, !P0 ;  /* 0x000000221a007c0c */ /* 0x000fe2000c721270 */
[----:B------:R-:W-:Y:S01]  /*4ea30*/  VIADD R25, R29, 0xda ;  /* 0x000000da1d197836 */ /* 0x000fe20000000000 */
[-C--:B------:R-:W-:Y:S01]  /*4ea40*/  LEA.HI.X.SX32 R5, R5, R2.reuse, 0x1, P6 ;  /* 0x0000000205057211 */ /* 0x080fe200030f0eff */
[----:B------:R-:W1:Y:S01]  /*4ea50*/  LDCU UR25, c[0x0][0x39c] ;  /* 0x00007380ff1977ac */ /* 0x000e620008000800 */
[C---:B------:R-:W-:Y:S01]  /*4ea60*/  LEA R22, P6, R24.reuse, R3, 0x1 ;  /* 0x0000000318167211 */ /* 0x040fe200078c08ff */
[----:B------:R-:W-:Y:S01]  /*4ea70*/  VIADD R26, R29, 0xd8 ;  /* 0x000000d81d1a7836 */ /* 0x000fe20000000000 */
[----:B------:R-:W1:Y:S02]  /*4ea80*/  LDCU UR23, c[0x0][0x39c] ;  /* 0x00007380ff1777ac */ /* 0x000e640008000800 */
[----:B------:R-:W-:-:S02]  /*4ea90*/  LEA.HI.X.SX32 R23, R24, R2, 0x1, P6 ;  /* 0x0000000218177211 */ /* 0x000fc400030f0eff */
[----:B0-----:R-:W-:Y:S01]  /*4eaa0*/  PRMT R21, R6, 0x7632, R21 ;  /* 0x0000763206157816 */ /* 0x001fe20000000015 */
[----:B------:R-:W-:Y:S01]  /*4eab0*/  VIADD R24, R24, UR11 ;  /* 0x0000000b18187c36 */ /* 0x000fe20008000000 */
[----:B------:R-:W-:Y:S01]  /*4eac0*/  ISETP.LT.AND P4, PT, R26, UR36, !P0 ;  /* 0x000000241a007c0c */ /* 0x000fe2000c781270 */
[----:B------:R-:W-:Y:S01]  /*4ead0*/  VIADD R6, R29, 0xdb ;  /* 0x000000db1d067836 */ /* 0x000fe20000000000 */
[----:B------:R-:W0:Y:S01]  /*4eae0*/  LDCU UR11, c[0x0][0x3b8] ;  /* 0x00007700ff0b77ac */ /* 0x000e220008000800 */
[----:B------:R1:W-:Y:S01]  /*4eaf0*/  @P2 STG.E.U16 desc[UR8][R4.64], R21 ;  /* 0x0000001504002986 */ /* 0x0003e2000c101508 */
[----:B------:R-:W-:-:S03]  /*4eb00*/  LEA R20, P6, R24, R3, 0x1 ;  /* 0x0000000318147211 */ /* 0x000fc600078c08ff */
[----:B------:R0:W-:Y:S01]  /*4eb10*/  @P1 STG.E.U16 desc[UR8][R22.64], R7 ;  /* 0x0000000716001986 */ /* 0x0001e2000c101508 */
[----:B------:R-:W-:Y:S01]  /*4eb20*/  ISETP.LT.AND P1, PT, R6, UR29, !P0 ;  /* 0x0000001d06007c0c */ /* 0x000fe2000c721270 */
[C---:B------:R-:W-:Y:S01]  /*4eb30*/  VIADD R6, R24.reuse, UR6 ;  /* 0x0000000618067c36 */ /* 0x040fe20008000000 */
[----:B-1----:R-:W-:Y:S01]  /*4eb40*/  PRMT R5, R7, 0x7632, R5 ;  /* 0x0000763207057816 */ /* 0x002fe20000000005 */
[----:B------:R-:W1:Y:S01]  /*4eb50*/  LDCU UR6, c[0x0][0x3b8] ;  /* 0x00007700ff0677ac */ /* 0x000e620008000800 */
[----:B------:R-:W-:Y:S02]  /*4eb60*/  LEA.HI.X.SX32 R21, R24, R2, 0x1, P6 ;  /* 0x0000000218157211 */ /* 0x000fe400030f0eff */
[C---:B------:R-:W-:Y:S01]  /*4eb70*/  LEA R4, P6, R6.reuse, R3, 0x1 ;  /* 0x0000000306047211 */ /* 0x040fe200078c08ff */
[----:B0-----:R-:W-:Y:S01]  /*4eb80*/  VIADD R7, R6, UR7 ;  /* 0x0000000706077c36 */ /* 0x001fe20008000000 */
[----:B------:R-:W-:Y:S01]  /*4eb90*/  ISETP.LT.AND P2, PT, R25, UR26, !P0 ;  /* 0x0000001a19007c0c */ /* 0x000fe2000c741270 */
[----:B------:R0:W-:Y:S01]  /*4eba0*/  @P5 STG.E.U16 desc[UR8][R20.64], R5 ;  /* 0x0000000514005986 */ /* 0x0001e2000c101508 */
[C---:B------:R-:W-:Y:S01]  /*4ebb0*/  VIADD R22, R29.reuse, 0xdd ;  /* 0x000000dd1d167836 */ /* 0x040fe20000000000 */
[----:B------:R-:W1:Y:S01]  /*4ebc0*/  LDCU UR26, c[0x0][0x39c] ;  /* 0x00007380ff1a77ac */ /* 0x000e620008000800 */
[----:B------:R-:W-:-:S02]  /*4ebd0*/  VIADD R24, R29, 0xdc ;  /* 0x000000dc1d187836 */ /* 0x000fc40000000000 */
[----:B------:R-:W-:Y:S01]  /*4ebe0*/  VIADD R23, R29, 0xde ;  /* 0x000000de1d177836 */ /* 0x000fe20000000000 */
[----:B------:R-:W1:Y:S01]  /*4ebf0*/  LDCU UR7, c[0x0][0x3b8] ;  /* 0x00007700ff0777ac */ /* 0x000e620008000800 */
[----:B0-----:R-:W-:Y:S02]  /*4ec00*/  LEA.HI.X.SX32 R5, R6, R2, 0x1, P6 ;  /* 0x0000000206057211 */ /* 0x001fe400030f0eff */
[----:B------:R-:W-:-:S03]  /*4ec10*/  LEA R6, P6, R7, R3, 0x1 ;  /* 0x0000000307067211 */ /* 0x000fc600078c08ff */
[----:B------:R0:W-:Y:S01]  /*4ec20*/  @P4 STG.E.U16 desc[UR8][R4.64], R8 ;  /* 0x0000000804004986 */ /* 0x0001e2000c101508 */
[----:B------:R-:W-:Y:S01]  /*4ec30*/  ISETP.LT.AND P4, PT, R22, UR27, !P0 ;  /* 0x0000001b16007c0c */ /* 0x000fe2000c781270 */
[C---:B------:R-:W-:Y:S01]  /*4ec40*/  VIADD R22, R7.reuse, UR5 ;  /* 0x0000000507167c36 */ /* 0x040fe20008000000 */
[----:B------:R-:W-:Y:S01]  /*4ec50*/  LEA.HI.X.SX32 R7, R7, R2, 0x1, P6 ;  /* 0x0000000207077211 */ /* 0x000fe200030f0eff */
[----:B------:R-:W1:Y:S01]  /*4ec60*/  LDCU UR5, c[0x0][0x3b8] ;  /* 0x00007700ff0577ac */ /* 0x000e620008000800 */
[----:B------:R-:W-:Y:S02]  /*4ec70*/  PRMT R21, R8, 0x7632, R21 ;  /* 0x0000763208157816 */ /* 0x000fe40000000015 */
[----:B------:R-:W-:-:S03]  /*4ec80*/  LEA R20, P6, R22, R3, 0x1 ;  /* 0x0000000316147211 */ /* 0x000fc600078c08ff */
[----:B------:R1:W-:Y:S01]  /*4ec90*/  @P3 STG.E.U16 desc[UR8][R6.64], R21 ;  /* 0x0000001506003986 */ /* 0x0003e2000c101508 */
[----:B0-----:R-:W-:Y:S01]  /*4eca0*/  VIADD R5, R29, 0xdf ;  /* 0x000000df1d057836 */ /* 0x001fe20000000000 */
[----:B------:R-:W-:Y:S01]  /*4ecb0*/  ISETP.LT.AND P5, PT, R24, UR24, !P0 ;  /* 0x0000001818007c0c */ /* 0x000fe2000c7a1270 */
[----:B------:R-:W0:Y:S01]  /*4ecc0*/  LDCU UR24, c[0x0][0x39c] ;  /* 0x00007380ff1877ac */ /* 0x000e220008000800 */
[CC--:B-1----:R-:W-:Y:S01]  /*4ecd0*/  LEA.HI.X.SX32 R21, R22.reuse, R2.reuse, 0x1, P6 ;  /* 0x0000000216157211 */ /* 0x0c2fe200030f0eff */
[----:B--2---:R-:W-:Y:S01]  /*4ece0*/  VIADD R22, R22, UR10 ;  /* 0x0000000a16167c36 */ /* 0x004fe20008000000 */
[----:B------:R-:W-:Y:S01]  /*4ecf0*/  PRMT R7, R9, 0x7632, R7 ;  /* 0x0000763209077816 */ /* 0x000fe20000000007 */
[----:B------:R-:W1:Y:S02]  /*4ed00*/  LDCU UR10, c[0x0][0x3b8] ;  /* 0x00007700ff0a77ac */ /* 0x000e640008000800 */
[C---:B------:R-:W-:Y:S01]  /*4ed10*/  VIADD R8, R22.reuse, UR12 ;  /* 0x0000000c16087c36 */ /* 0x040fe20008000000 */
[C---:B------:R-:W-:Y:S01]  /*4ed20*/  LEA R4, P6, R22.reuse, R3, 0x1 ;  /* 0x0000000316047211 */ /* 0x040fe200078c08ff */
[----:B------:R2:W-:Y:S01]  /*4ed30*/  @P2 STG.E.U16 desc[UR8][R20.64], R9 ;  /* 0x0000000914002986 */ /* 0x0005e2000c101508 */
[----:B------:R-:W-:Y:S01]  /*4ed40*/  ISETP.LT.AND P2, PT, R5, UR30, !P0 ;  /* 0x0000001e05007c0c */ /* 0x000fe2000c741270 */
[----:B------:R-:W0:Y:S01]  /*4ed50*/  LDCU UR12, c[0x0][0x3b8] ;  /* 0x00007700ff0c77ac */ /* 0x000e220008000800 */
[----:B------:R-:W-:-:S02]  /*4ed60*/  LEA.HI.X.SX32 R5, R22, R2, 0x1, P6 ;  /* 0x0000000216057211 */ /* 0x000fc400030f0eff */
[----:B------:R-:W-:-:S03]  /*4ed70*/  LEA R6, P6, R8, R3, 0x1 ;  /* 0x0000000308067211 */ /* 0x000fc600078c08ff */
[----:B------:R0:W-:Y:S01]  /*4ed80*/  @P1 STG.E.U16 desc[UR8][R4.64], R7 ;  /* 0x0000000704001986 */ /* 0x0001e2000c101508 */
[C---:B--2---:R-:W-:Y:S01]  /*4ed90*/  VIADD R9, R8.reuse, UR13 ;  /* 0x0000000d08097c36 */ /* 0x044fe20008000000 */
[----:B------:R-:W-:Y:S01]  /*4eda0*/  ISETP.LT.AND P3, PT, R23, UR28, !P0 ;  /* 0x0000001c17007c0c */ /* 0x000fe2000c761270 */
[----:B------:R-:W-:Y:S01]  /*4edb0*/  VIADD R20, R29, 0xe1 ;  /* 0x000000e11d147836 */ /* 0x000fe20000000000 */
[----:B------:R-:W2:Y:S01]  /*4edc0*/  LDCU UR13, c[0x0][0x3b8] ;  /* 0x00007700ff0d77ac */ /* 0x000ea20008000800 */
[----:B0-----:R-:W-:Y:S02]  /*4edd0*/  LEA.HI.X.SX32 R7, R8, R2, 0x1, P6 ;  /* 0x0000000208077211 */ /* 0x001fe400030f0eff */
[----:B------:R-:W-:-:S03]  /*4ede0*/  LEA R8, P6, R9, R3, 0x1 ;  /* 0x0000000309087211 */ /* 0x000fc600078c08ff */
[----:B------:R0:W-:Y:S01]  /*4edf0*/  @P5 STG.E.U16 desc[UR8][R6.64], R10 ;  /* 0x0000000a06005986 */ /* 0x0001e2000c101508 */
[----:B------:R-:W-:Y:S01]  /*4ee00*/  ISETP.LT.AND P5, PT, R20, UR20, !P0 ;  /* 0x0000001414007c0c */ /* 0x000fe2000c7a1270 */
[C---:B------:R-:W-:Y:S01]  /*4ee10*/  VIADD R20, R9.reuse, UR14 ;  /* 0x0000000e09147c36 */ /* 0x040fe20008000000 */
[-C--:B------:R-:W-:Y:S01]  /*4ee20*/  LEA.HI.X.SX32 R9, R9, R2.reuse, 0x1, P6 ;  /* 0x0000000209097211 */ /* 0x080fe200030f0eff */
[C---:B------:R-:W-:Y:S01]  /*4ee30*/  VIADD R22, R29.reuse, 0xe0 ;  /* 0x000000e01d167836 */ /* 0x040fe20000000000 */
[----:B------:R-:W-:Y:S01]  /*4ee40*/  PRMT R5, R10, 0x7632, R5 ;  /* 0x000076320a057816 */ /* 0x000fe20000000005 */
[C---:B------:R-:W-:Y:S01]  /*4ee50*/  VIADD R21, R29.reuse, 0xe2 ;  /* 0x000000e21d157836 */ /* 0x040fe20000000000 */
[CC--:B------:R-:W-:Y:S01]  /*4ee60*/  LEA R4, P6, R20.reuse, R3.reuse, 0x1 ;  /* 0x0000000314047211 */ /* 0x0c0fe200078c08ff */
[----:B------:R-:W1:Y:S02]  /*4ee70*/  LDCU UR20, c[0x0][0x39c] ;  /* 0x00007380ff1477ac */ /* 0x000e640008000800 */
[----:B------:R2:W-:Y:S01]  /*4ee80*/  @P4 STG.E.U16 desc[UR8][R8.64], R5 ;  /* 0x0000000508004986 */ /* 0x0005e2000c101508 */
[----:B0-----:R-:W-:Y:S01]  /*4ee90*/  VIADD R7, R29, 0xe3 ;  /* 0x000000e31d077836 */ /* 0x001fe20000000000 */
[----:B------:R-:W0:Y:S01]  /*4eea0*/  LDCU UR14, c[0x0][0x3b8] ;  /* 0x00007700ff0e77ac */ /* 0x000e220008000800 */
[CC--:B--2---:R-:W-:Y:S01]  /*4eeb0*/  LEA.HI.X.SX32 R5, R20.reuse, R2.reuse, 0x1, P6 ;  /* 0x0000000214057211 */ /* 0x0c4fe200030f0eff */
[----:B------:R-:W-:Y:S01]  /*4eec0*/  VIADD R20, R20, UR15 ;  /* 0x0000000f14147c36 */ /* 0x000fe20008000000 */
[----:B------:R-:W-:Y:S01]  /*4eed0*/  PRMT R9, R11, 0x7632, R9 ;  /* 0x000076320b097816 */ /* 0x000fe20000000009 */
[----:B------:R-:W2:Y:S02]  /*4eee0*/  LDCU UR15, c[0x0][0x3b8] ;  /* 0x00007700ff0f77ac */ /* 0x000ea40008000800 */
[C---:B------:R-:W-:Y:S01]  /*4eef0*/  VIADD R10, R20.reuse, UR16 ;  /* 0x00000010140a7c36 */ /* 0x040fe20008000000 */
[C---:B------:R-:W-:Y:S01]  /*4ef00*/  LEA R6, P6, R20.reuse, R3, 0x1 ;  /* 0x0000000314067211 */ /* 0x040fe200078c08ff */
[----:B------:R0:W-:Y:S01]  /*4ef10*/  @P3 STG.E.U16 desc[UR8][R4.64], R11 ;  /* 0x0000000b04003986 */ /* 0x0001e2000c101508 */
[----:B---3--:R-:W-:Y:S01]  /*4ef20*/  ISETP.LT.AND P3, PT, R7, UR22, !P0 ;  /* 0x0000001607007c0c */ /* 0x008fe2000c761270 */
[----:B------:R-:W3:Y:S01]  /*4ef30*/  LDCU UR22, c[0x0][0x39c] ;  /* 0x00007380ff1677ac */ /* 0x000ee20008000800 */
[----:B------:R-:W-:-:S02]  /*4ef40*/  LEA.HI.X.SX32 R7, R20, R2, 0x1, P6 ;  /* 0x0000000214077211 */ /* 0x000fc400030f0eff */
[----:B------:R-:W-:Y:S01]  /*4ef50*/  ISETP.LT.AND P1, PT, R22, UR31, !P0 ;  /* 0x0000001f16007c0c */ /* 0x000fe2000c721270 */
[----:B------:R-:W1:Y:S01]  /*4ef60*/  LDCU UR16, c[0x0][0x3b8] ;  /* 0x00007700ff1077ac */ /* 0x000e620008000800 */
[CC--:B------:R-:W-:Y:S01]  /*4ef70*/  LEA R8, P6, R10.reuse, R3.reuse, 0x1 ;  /* 0x000000030a087211 */ /* 0x0c0fe200078c08ff */
[----:B------:R2:W-:Y:S01]  /*4ef80*/  @P2 STG.E.U16 desc[UR8][R6.64], R9 ;  /* 0x0000000906002986 */ /* 0x0005e2000c101508 */
[----:B0-----:R-:W-:Y:S02]  /*4ef90*/  VIADD R5, R29, 0xe5 ;  /* 0x000000e51d057836 */ /* 0x001fe40000000000 */
[CC--:B--2---:R-:W-:Y:S01]  /*4efa0*/  LEA.HI.X.SX32 R9, R10.reuse, R2.reuse, 0x1, P6 ;  /* 0x000000020a097211 */ /* 0x0c4fe200030f0eff */
[----:B------:R-:W-:Y:S01]  /*4efb0*/  VIADD R10, R10, UR17 ;  /* 0x000000110a0a7c36 */ /* 0x000fe20008000000 */
[----:B------:R-:W-:Y:S02]  /*4efc0*/  PRMT R7, R12, 0x7632, R7 ;  /* 0x000076320c077816 */ /* 0x000fe40000000007 */
[----:B----4-:R-:W-:Y:S01]  /*4efd0*/  ISETP.LT.AND P4, PT, R21, UR21, !P0 ;  /* 0x0000001515007c0c */ /* 0x010fe2000c781270 */
[C---:B------:R-:W-:Y:S01]  /*4efe0*/  VIADD R11, R10.reuse, UR18 ;  /* 0x000000120a0b7c36 */ /* 0x040fe20008000000 */
[CC--:B------:R-:W-:Y:S01]  /*4eff0*/  LEA R4, P6, R10.reuse, R3.reuse, 0x1 ;  /* 0x000000030a047211 */ /* 0x0c0fe200078c08ff */
[----:B------:R0:W-:Y:S01]  /*4f000*/  @P1 STG.E.U16 desc[UR8][R8.64], R12 ;  /* 0x0000000c08001986 */ /* 0x0001e2000c101508 */
[----:B------:R-:W-:Y:S01]  /*4f010*/  ISETP.LT.AND P1, PT, R5, UR24, !P0 ;  /* 0x0000001805007c0c */ /* 0x000fe2000c721270 */
[----:B------:R-:W-:Y:S01]  /*4f020*/  VIADD R20, R29, 0xe4 ;  /* 0x000000e41d147836 */ /* 0x000fe20000000000 */
[----:B------:R-:W-:Y:S01]  /*4f030*/  LEA.HI.X.SX32 R5, R10, R2, 0x1, P6 ;  /* 0x000000020a057211 */ /* 0x000fe200030f0eff */
[----:B------:R-:W2:Y:S01]  /*4f040*/  LDCU UR21, c[0x0][0x39c] ;  /* 0x00007380ff1577ac */ /* 0x000ea20008000800 */
[----:B------:R-:W-:Y:S01]  /*4f050*/  LEA R6, P6, R11, R3, 0x1 ;  /* 0x000000030b067211 */ /* 0x000fe200078c08ff */
[----:B------:R-:W-:-:S02]  /*4f060*/  VIADD R10, R29, 0xe6 ;  /* 0x000000e61d0a7836 */ /* 0x000fc40000000000 */
[----:B------:R4:W-:Y:S01]  /*4f070*/  @P5 STG.E.U16 desc[UR8][R4.64], R7 ;  /* 0x0000000704005986 */ /* 0x0009e2000c101508 */
[----:B------:R-:W1:Y:S01]  /*4f080*/  LDCU UR17, c[0x0][0x39c] ;  /* 0x00007380ff1177ac */ /* 0x000e620008000800 */
[----:B0-----:R-:W-:Y:S01]  /*4f090*/  VIADD R9, R29, 0xe7 ;  /* 0x000000e71d097836 */ /* 0x001fe20000000000 */
[----:B------:R-:W-:Y:S01]  /*4f0a0*/  ISETP.LT.AND P5, PT, R10, UR25, !P0 ;  /* 0x000000190a007c0c */ /* 0x000fe2000c7a1270 */
[----:B------:R-:W0:Y:S01]  /*4f0b0*/  LDCU UR18, c[0x0][0x39c] ;  /* 0x00007380ff1277ac */ /* 0x000e220008000800 */
[CC--:B----4-:R-:W-:Y:S01]  /*4f0c0*/  LEA.HI.X.SX32 R7, R11.reuse, R2.reuse, 0x1, P6 ;  /* 0x000000020b077211 */ /* 0x0d0fe200030f0eff */
[----:B------:R-:W-:Y:S01]  /*4f0d0*/  VIADD R11, R11, UR19 ;  /* 0x000000130b0b7c36 */ /* 0x000fe20008000000 */
[----:B------:R-:W-:Y:S01]  /*4f0e0*/  PRMT R5, R13, 0x7632, R5 ;  /* 0x000076320d057816 */ /* 0x000fe20000000005 */
[----:B------:R-:W4:Y:S02]  /*4f0f0*/  LDCU UR19, c[0x0][0x39c] ;  /* 0x00007380ff1377ac */ /* 0x000f240008000800 */
[C---:B------:R-:W-:Y:S01]  /*4f100*/  VIADD R10, R11.reuse, UR11 ;  /* 0x0000000b0b0a7c36 */ /* 0x040fe20008000000 */
[----:B------:R-:W-:Y:S01]  /*4f110*/  LEA R8, P6, R11, R3, 0x1 ;  /* 0x000000030b087211 */ /* 0x000fe200078c08ff */
[----:B------:R0:W-:Y:S01]  /*4f120*/  @P4 STG.E.U16 desc[UR8][R6.64], R13 ;  /* 0x0000000d06004986 */ /* 0x0001e2000c101508 */
[----:B------:R-:W-:Y:S01]  /*4f130*/  ISETP.LT.AND P4, PT, R9, UR26, !P0 ;  /* 0x0000001a09007c0c */ /* 0x000fe2000c781270 */
[----:B------:R-:W2:Y:S01]  /*4f140*/  LDCU UR11, c[0x0][0x3b8] ;  /* 0x00007700ff0b77ac */ /* 0x000ea20008000800 */
[----:B------:R-:W-:-:S02]  /*4f150*/  LEA.HI.X.SX32 R9, R11, R2, 0x1, P6 ;  /* 0x000000020b097211 */ /* 0x000fc400030f0eff */
[----:B------:R-:W-:Y:S02]  /*4f160*/  ISETP.LT.AND P2, PT, R20, UR23, !P0 ;  /* 0x0000001714007c0c */ /* 0x000fe4000c741270 */
[----:B------:R-:W-:Y:S01]  /*4f170*/  LEA R4, P6, R10, R3, 0x1 ;  /* 0x000000030a047211 */ /* 0x000fe200078c08ff */
[----:B------:R2:W-:Y:S01]  /*4f180*/  @P3 STG.E.U16 desc[UR8][R8.64], R5 ;  /* 0x0000000508003986 */ /* 0x0005e2000c101508 */
[C---:B------:R-:W-:Y:S02]  /*4f190*/  VIADD R11, R29.reuse, 0xe8 ;  /* 0x000000e81d0b7836 */ /* 0x040fe40000000000 */
[----:B0-----:R-:W-:-:S03]  /*4f1a0*/  VIADD R7, R29, 0xe9 ;  /* 0x000000e91d077836 */ /* 0x001fc60000000000 */
[----:B-1----:R-:W-:Y:S01]  /*4f1b0*/  ISETP.LT.AND P3, PT, R11, UR20, !P0 ;  /* 0x000000140b007c0c */ /* 0x002fe2000c761270 */
[----:B------:R-:W0:Y:S01]  /*4f1c0*/  LDCU UR20, c[0x0][0x39c] ;  /* 0x00007380ff1477ac */ /* 0x000e220008000800 */
[CC--:B--2---:R-:W-:Y:S01]  /*4f1d0*/  LEA.HI.X.SX32 R5, R10.reuse, R2.reuse, 0x1, P6 ;  /* 0x000000020a057211 */ /* 0x0c4fe200030f0eff */
[----:B------:R-:W-:Y:S01]  /*4f1e0*/  VIADD R10, R10, UR6 ;  /* 0x000000060a0a7c36 */ /* 0x000fe20008000000 */
        /* <DEDUP_REMOVED lines=8> */
[-C--:B------:R-:W-:Y:S01]  /*4f270*/  LEA R8, P6, R11, R3.reuse, 0x1 ;  /* 0x000000030b087211 */ /* 0x080fe200078c08ff */
[C---:B------:R-:W-:Y:S01]  /*4f280*/  VIADD R10, R29.reuse, 0xea ;  /* 0x000000ea1d0a7836 */ /* 0x040fe20000000000 */
[----:B------:R-:W0:Y:S01]  /*4f290*/  LDCU UR5, c[0x0][0x3b8] ;  /* 0x00007700ff0577ac */ /* 0x000e220008000800 */
[----:B------:R1:W-:Y:S01]  /*4f2a0*/  @P1 STG.E.U16 desc[UR8][R6.64], R9 ;  /* 0x0000000906001986 */ /* 0x0003e2000c101508 */
[----:B--2---:R-:W-:Y:S02]  /*4f2b0*/  VIADD R5, R29, 0xeb ;  /* 0x000000eb1d057836 */ /* 0x004fe40000000000 */
[----:B---3--:R-:W-:Y:S02]  /*4f2c0*/  ISETP.LT.AND P1, PT, R10, UR22, !P0 ;  /* 0x000000160a007c0c */ /* 0x008fe4000c721270 */
[CC--:B-1----:R-:W-:Y:S01]  /*4f2d0*/  LEA.HI.X.SX32 R9, R11.reuse, R2.reuse, 0x1, P6 ;  /* 0x000000020b097211 */ /* 0x0c2fe200030f0eff */
[----:B------:R-:W-:Y:S01]  /*4f2e0*/  VIADD R11, R11, UR7 ;  /* 0x000000070b0b7c36 */ /* 0x000fe20008000000 */
[----:B------:R-:W-:Y:S01]  /*4f2f0*/  PRMT R7, R15, 0x7632, R7 ;  /* 0x000076320f077816 */ /* 0x000fe20000000007 */
[----:B------:R-:W-:Y:S01]  /*4f300*/  VIADD R14, R29, 0xf1 ;  /* 0x000000f11d0e7836 */ /* 0x000fe20000000000 */
[----:B------:R-:W1:Y:S01]  /*4f310*/  LDCU UR7, c[0x0][0x3b8] ;  /* 0x00007700ff0777ac */ /* 0x000e620008000800 */
[C---:B------:R-:W-:Y:S01]  /*4f320*/  VIADD R10, R11.reuse, UR10 ;  /* 0x0000000a0b0a7c36 */ /* 0x040fe20008000000 */
[----:B------:R-:W-:Y:S01]  /*4f330*/  LEA R4, P6, R11, R3, 0x1 ;  /* 0x000000030b047211 */ /* 0x000fe200078c08ff */
[----:B------:R2:W-:Y:S01]  /*4f340*/  @P5 STG.E.U16 desc[UR8][R8.64], R15 ;  /* 0x0000000f08005986 */ /* 0x0005e2000c101508 */
[----:B------:R-:W-:Y:S01]  /*4f350*/  ISETP.LT.AND P5, PT, R5, UR17, !P0 ;  /* 0x0000001105007c0c */ /* 0x000fe2000c7a1270 */
[----:B------:R-:W3:Y:S01]  /*4f360*/  LDCU UR17, c[0x0][0x39c] ;  /* 0x00007380ff1177ac */ /* 0x000ee20008000800 */
[----:B------:R-:W-:-:S02]  /*4f370*/  LEA.HI.X.SX32 R5, R11, R2, 0x1, P6 ;  /* 0x000000020b057211 */ /* 0x000fc400030f0eff */
[CC--:B------:R-:W-:Y:S01]  /*4f380*/  LEA R6, P6, R10.reuse, R3.reuse, 0x1 ;  /* 0x000000030a067211 */ /* 0x0c0fe200078c08ff */
[C---:B------:R-:W-:Y:S01]  /*4f390*/  VIADD R11, R29.reuse, 0xec ;  /* 0x000000ec1d0b7836 */ /* 0x040fe20000000000 */
[----:B------:R-:W0:Y:S01]  /*4f3a0*/  LDCU UR10, c[0x0][0x3b8] ;  /* 0x00007700ff0a77ac */ /* 0x000e220008000800 */
[----:B------:R1:W-:Y:S01]  /*4f3b0*/  @P4 STG.E.U16 desc[UR8][R4.64], R7 ;  /* 0x0000000704004986 */ /* 0x0003e2000c101508 */
[----:B--2---:R-:W-:Y:S02]  /*4f3c0*/  VIADD R9, R29, 0xed ;  /* 0x000000ed1d097836 */ /* 0x004fe40000000000 */
[----:B------:R-:W-:Y:S01]  /*4f3d0*/  ISETP.LT.AND P4, PT, R11, UR18, !P0 ;  /* 0x000000120b007c0c */ /* 0x000fe2000c781270 */
[----:B------:R-:W2:Y:S01]  /*4f3e0*/  LDCU UR18, c[0x0][0x39c] ;  /* 0x00007380ff1277ac */ /* 0x000ea20008000800 */
[CC--:B-1----:R-:W-:Y:S01]  /*4f3f0*/  LEA.HI.X.SX32 R7, R10.reuse, R2.reuse, 0x1, P6 ;  /* 0x000000020a077211 */ /* 0x0c2fe200030f0eff */
[----:B------:R-:W-:Y:S01]  /*4f400*/  VIADD R10, R10, UR12 ;  /* 0x0000000c0a0a7c36 */ /* 0x000fe20008000000 */
[----:B-----5:R-:W-:Y:S01]  /*4f410*/  PRMT R5, R16, 0x7632, R5 ;  /* 0x0000763210057816 */ /* 0x020fe20000000005 */
[----:B------:R-:W-:Y:S01]  /*4f420*/  VIADD R15, R29, 0xf2 ;  /* 0x000000f21d0f7836 */ /* 0x000fe20000000000 */
[----:B------:R-:W1:Y:S01]  /*4f430*/  LDCU UR12, c[0x0][0x3b8] ;  /* 0x00007700ff0c77ac */ /* 0x000e620008000800 */
[C---:B------:R-:W-:Y:S01]  /*4f440*/  VIADD R11, R10.reuse, UR13 ;  /* 0x0000000d0a0b7c36 */ /* 0x040fe20008000000 */
[C---:B------:R-:W-:Y:S01]  /*4f450*/  LEA R8, P6, R10.reuse, R3, 0x1 ;  /* 0x000000030a087211 */ /* 0x040fe200078c08ff */
[----:B------:R5:W-:Y:S01]  /*4f460*/  @P3 STG.E.U16 desc[UR8][R6.64], R16 ;  /* 0x0000001006003986 */ /* 0x000be2000c101508 */
[----:B----4-:R-:W-:Y:S01]  /*4f470*/  ISETP.LT.AND P3, PT, R9, UR19, !P0 ;  /* 0x0000001309007c0c */ /* 0x010fe2000c761270 */
[----:B------:R-:W4:Y:S01]  /*4f480*/  LDCU UR19, c[0x0][0x39c] ;  /* 0x00007380ff1377ac */ /* 0x000f220008000800 */
[----:B------:R-:W-:-:S02]  /*4f490*/  LEA.HI.X.SX32 R9, R10, R2, 0x1, P6 ;  /* 0x000000020a097211 */ /* 0x000fc400030f0eff */
[-C--:B------:R-:W-:Y:S01]  /*4f4a0*/  LEA R4, P6, R11, R3.reuse, 0x1 ;  /* 0x000000030b047211 */ /* 0x080fe200078c08ff */
[C---:B------:R-:W-:Y:S01]  /*4f4b0*/  VIADD R10, R29.reuse, 0xee ;  /* 0x000000ee1d0a7836 */ /* 0x040fe20000000000 */
[----:B------:R-:W1:Y:S01]  /*4f4c0*/  LDCU UR13, c[0x0][0x3b8] ;  /* 0x00007700ff0d77ac */ /* 0x000e620008000800 */
[----:B------:R2:W-:Y:S03]  /*4f4d0*/  @P2 STG.E.U16 desc[UR8][R8.64], R5 ;  /* 0x0000000508002986 */ /* 0x0005e6000c101508 */
[----:B0-----:R-:W-:Y:S01]  /*4f4e0*/  ISETP.LT.AND P2, PT, R10, UR20, !P0 ;  /* 0x000000140a007c0c */ /* 0x001fe2000c741270 */
[----:B-----5:R-:W-:Y:S01]  /*4f4f0*/  VIADD R6, R29, 0xef ;  /* 0x000000ef1d067836 */ /* 0x020fe20000000000 */
[CC--:B--2---:R-:W-:Y:S01]  /*4f500*/  LEA.HI.X.SX32 R5, R11.reuse, R2.reuse, 0x1, P6 ;  /* 0x000000020b057211 */ /* 0x0c4fe200030f0eff */
[----:B------:R-:W-:Y:S01]  /*4f510*/  VIADD R11, R11, UR14 ;  /* 0x0000000e0b0b7c36 */ /* 0x000fe20008000000 */
[----:B------:R-:W-:Y:S01]  /*4f520*/  PRMT R9, R17, 0x7632, R9 ;  /* 0x0000763211097816 */ /* 0x000fe20000000009 */
[----:B------:R-:W0:Y:S03]  /*4f530*/  LDCU UR14, c[0x0][0x39c] ;  /* 0x00007380ff0e77ac */ /* 0x000e260008000800 */
[CC--:B------:R-:W-:Y:S01]  /*4f540*/  LEA R10, P6, R11.reuse, R3.reuse, 0x1 ;  /* 0x000000030b0a7211 */ /* 0x0c0fe200078c08ff */
[----:B------:R-:W-:Y:S01]  /*4f550*/  VIADD R12, R11, UR15 ;  /* 0x0000000f0b0c7c36 */ /* 0x000fe20008000000 */
[----:B------:R-:W-:Y:S01]  /*4f560*/  @P1 STG.E.U16 desc[UR8][R4.64], R17 ;  /* 0x0000001104001986 */ /* 0x000fe2000c101508 */
[----:B------:R-:W-:Y:S01]  /*4f570*/  ISETP.LT.AND P1, PT, R6, UR21, !P0 ;  /* 0x0000001506007c0c */ /* 0x000fe2000c721270 */
[----:B------:R-:W-:Y:S01]  /*4f580*/  VIADD R6, R29, 0xf0 ;  /* 0x000000f01d067836 */ /* 0x000fe20000000000 */
[----:B------:R-:W-:Y:S01]  /*4f590*/  LEA.HI.X.SX32 R11, R11, R2, 0x1, P6 ;  /* 0x000000020b0b7211 */ /* 0x000fe200030f0eff */
[----:B------:R-:W2:Y:S01]  /*4f5a0*/  LDCU UR15, c[0x0][0x39c] ;  /* 0x00007380ff0f77ac */ /* 0x000ea20008000800 */
[----:B------:R-:W-:-:S03]  /*4f5b0*/  LEA R8, P6, R12, R3, 0x1 ;  /* 0x000000030c087211 */ /* 0x000fc600078c08ff */
[----:B------:R5:W-:Y:S01]  /*4f5c0*/  @P5 STG.E.U16 desc[UR8][R10.64], R9 ;  /* 0x000000090a005986 */ /* 0x000be2000c101508 */
[----:B---3--:R-:W-:Y:S01]  /*4f5d0*/  ISETP.LT.AND P5, PT, R6, UR17, !P0 ;  /* 0x0000001106007c0c */ /* 0x008fe2000c7a1270 */
[C---:B------:R-:W-:Y:S01]  /*4f5e0*/  VIADD R13, R12.reuse, UR16 ;  /* 0x000000100c0d7c36 */ /* 0x040fe20008000000 */
[----:B------:R-:W3:Y:S01]  /*4f5f0*/  LDCU UR16, c[0x0][0x39c] ;  /* 0x00007380ff1077ac */ /* 0x000ee20008000800 */
[----:B------:R-:W0:Y:S01]  /*4f600*/  LDS.128 R4, [R0] ;  /* 0x0000000000047984 */ /* 0x000e220000000c00 */
[----:B-----5:R-:W-:Y:S02]  /*4f610*/  LEA.HI.X.SX32 R9, R12, R2, 0x1, P6 ;  /* 0x000000020c097211 */ /* 0x020fe400030f0eff */
[----:B------:R-:W-:-:S03]  /*4f620*/  LEA R12, P6, R13, R3, 0x1 ;  /* 0x000000030d0c7211 */ /* 0x000fc600078c08ff */
[----:B------:R5:W-:Y:S01]  /*4f630*/  @P4 STG.E.U16 desc[UR8][R8.64], R18 ;  /* 0x0000001208004986 */ /* 0x000be2000c101508 */
[----:B------:R-:W-:Y:S01]  /*4f640*/  ISETP.LT.AND P4, PT, R14, UR18, !P0 ;  /* 0x000000120e007c0c */ /* 0x000fe2000c781270 */
[C---:B------:R-:W-:Y:S01]  /*4f650*/  VIADD R14, R13.reuse, UR11 ;  /* 0x0000000b0d0e7c36 */ /* 0x040fe20008000000 */
[----:B------:R-:W-:Y:S01]  /*4f660*/  LEA.HI.X.SX32 R13, R13, R2, 0x1, P6 ;  /* 0x000000020d0d7211 */ /* 0x000fe200030f0eff */
[----:B------:R-:W0:Y:S01]  /*4f670*/  LDCU UR11, c[0x0][0x3b8] ;  /* 0x00007700ff0b77ac */ /* 0x000e220008000800 */
[----:B------:R-:W-:Y:S02]  /*4f680*/  PRMT R11, R18, 0x7632, R11 ;  /* 0x00007632120b7816 */ /* 0x000fe4000000000b */
[----:B------:R-:W-:-:S03]  /*4f690*/  LEA R10, P6, R14, R3, 0x1 ;  /* 0x000000030e0a7211 */ /* 0x000fc600078c08ff */
[----:B------:R1:W-:Y:S01]  /*4f6a0*/  @P3 STG.E.U16 desc[UR8][R12.64], R11 ;  /* 0x0000000b0c003986 */ /* 0x0003e2000c101508 */
[----:B-----5:R-:W-:Y:S01]  /*4f6b0*/  VIADD R9, R29, 0xf3 ;  /* 0x000000f31d097836 */ /* 0x020fe20000000000 */
[----:B----4-:R-:W-:Y:S02]  /*4f6c0*/  ISETP.LT.AND P3, PT, R15, UR19, !P0 ;  /* 0x000000130f007c0c */ /* 0x010fe4000c761270 */
[CC--:B-1----:R-:W-:Y:S01]  /*4f6d0*/  LEA.HI.X.SX32 R11, R14.reuse, R2.reuse, 0x1, P6 ;  /* 0x000000020e0b7211 */ /* 0x0c2fe200030f0eff */
[----:B------:R-:W-:Y:S01]  /*4f6e0*/  VIADD R14, R14, UR5 ;  /* 0x000000050e0e7c36 */ /* 0x000fe20008000000 */
[----:B------:R-:W-:Y:S01]  /*4f6f0*/  PRMT R13, R19, 0x7632, R13 ;  /* 0x00007632130d7816 */ /* 0x000fe2000000000d */
[----:B------:R-:W1:Y:S02]  /*4f700*/  LDCU UR5, c[0x0][0x3b8] ;  /* 0x00007700ff0577ac */ /* 0x000e640008000800 */
[C---:B------:R-:W-:Y:S01]  /*4f710*/  VIADD R15, R14.reuse, UR6 ;  /* 0x000000060e0f7c36 */ /* 0x040fe20008000000 */
[C---:B------:R-:W-:Y:S01]  /*4f720*/  LEA R8, P6, R14.reuse, R3, 0x1 ;  /* 0x000000030e087211 */ /* 0x040fe200078c08ff */
[----:B------:R4:W-:Y:S01]  /*4f730*/  @P2 STG.E.U16 desc[UR8][R10.64], R19 ;  /* 0x000000130a002986 */ /* 0x0009e2000c101508 */
[----:B0-----:R-:W-:Y:S01]  /*4f740*/  ISETP.LT.AND P2, PT, R9, UR14, !P0 ;  /* 0x0000000e09007c0c */ /* 0x001fe2000c741270 */
[----:B------:R-:W0:Y:S01]  /*4f750*/  LDCU UR14, c[0x0][0x39c] ;  /* 0x00007380ff0e77ac */ /* 0x000e220008000800 */
[----:B------:R-:W-:-:S02]  /*4f760*/  LEA.HI.X.SX32 R9, R14, R2, 0x1, P6 ;  /* 0x000000020e097211 */ /* 0x000fc400030f0eff */
[-C--:B------:R-:W-:Y:S01]  /*4f770*/  LEA R12, P6, R15, R3.reuse, 0x1 ;  /* 0x000000030f0c7211 */ /* 0x080fe200078c08ff */
[C---:B------:R-:W-:Y:S01]  /*4f780*/  VIADD R14, R29.reuse, 0xf4 ;  /* 0x000000f41d0e7836 */ /* 0x040fe20000000000 */
[----:B------:R-:W5:Y:S01]  /*4f790*/  LDCU UR6, c[0x0][0x3b8] ;  /* 0x00007700ff0677ac */ /* 0x000f620008000800 */
[----:B------:R0:W-:Y:S03]  /*4f7a0*/  @P1 STG.E.U16 desc[UR8][R8.64], R13 ;  /* 0x0000000d08001986 */ /* 0x0001e6000c101508 */
[----:B--2---:R-:W-:Y:S01]  /*4f7b0*/  ISETP.LT.AND P1, PT, R14, UR15, !P0 ;  /* 0x0000000f0e007c0c */ /* 0x004fe2000c721270 */
[----:B------:R-:W2:Y:S01]  /*4f7c0*/  LDCU UR15, c[0x0][0x39c] ;  /* 0x00007380ff0f77ac */ /* 0x000ea20008000800 */
[----:B----4-:R-:W-:Y:S01]  /*4f7d0*/  VIADD R11, R29, 0xf5 ;  /* 0x000000f51d0b7836 */ /* 0x010fe20000000000 */
[CC--:B0-----:R-:W-:Y:S01]  /*4f7e0*/  LEA.HI.X.SX32 R13, R15.reuse, R2.reuse, 0x1, P6 ;  /* 0x000000020f0d7211 */ /* 0x0c1fe200030f0eff */
[----:B------:R-:W-:Y:S01]  /*4f7f0*/  VIADD R15, R15, UR7 ;  /* 0x000000070f0f7c36 */ /* 0x000fe20008000000 */
[----:B------:R-:W-:Y:S01]  /*4f800*/  PRMT R9, R4, 0x7632, R9 ;  /* 0x0000763204097816 */ /* 0x000fe20000000009 */
[----:B------:R-:W-:Y:S01]  /*4f810*/  VIADD R16, R29, 0xf9 ;  /* 0x000000f91d107836 */ /* 0x000fe20000000000 */
[----:B------:R-:W0:Y:S01]  /*4f820*/  LDCU UR7, c[0x0][0x3b8] ;  /* 0x00007700ff0777ac */ /* 0x000e220008000800 */
[C---:B------:R-:W-:Y:S01]  /*4f830*/  VIADD R14, R15.reuse, UR10 ;  /* 0x0000000a0f0e7c36 */ /* 0x040fe20008000000 */
[----:B------:R-:W-:Y:S01]  /*4f840*/  LEA R10, P6, R15, R3, 0x1 ;  /* 0x000000030f0a7211 */ /* 0x000fe200078c08ff */
[----:B------:R4:W-:Y:S01]  /*4f850*/  @P5 STG.E.U16 desc[UR8][R12.64], R4 ;  /* 0x000000040c005986 */ /* 0x0009e2000c101508 */
[----:B---3--:R-:W-:Y:S01]  /*4f860*/  ISETP.LT.AND P5, PT, R11, UR16, !P0 ;  /* 0x000000100b007c0c */ /* 0x008fe2000c7a1270 */
[----:B------:R-:W3:Y:S01]  /*4f870*/  LDCU UR16, c[0x0][0x39c] ;  /* 0x00007380ff1077ac */ /* 0x000ee20008000800 */
[----:B------:R-:W-:-:S02]  /*4f880*/  LEA.HI.X.SX32 R11, R15, R2, 0x1, P6 ;  /* 0x000000020f0b7211 */ /* 0x000fc400030f0eff */
[CC--:B------:R-:W-:Y:S01]  /*4f890*/  LEA R8, P6, R14.reuse, R3.reuse, 0x1 ;  /* 0x000000030e087211 */ /* 0x0c0fe200078c08ff */
[----:B------:R-:W0:Y:S02]  /*4f8a0*/  LDCU UR10, c[0x0][0x3b8] ;  /* 0x00007700ff0a77ac */ /* 0x000e240008000800 */
[----:B------:R1:W-:Y:S01]  /*4f8b0*/  @P4 STG.E.U16 desc[UR8][R10.64], R9 ;  /* 0x000000090a004986 */ /* 0x0003e2000c101508 */
[C---:B------:R-:W-:Y:S02]  /*4f8c0*/  VIADD R15, R29.reuse, 0xf6 ;  /* 0x000000f61d0f7836 */ /* 0x040fe40000000000 */
[----:B----4-:R-:W-:Y:S01]  /*4f8d0*/  VIADD R4, R29, 0xf7 ;  /* 0x000000f71d047836 */ /* 0x010fe20000000000 */
[C---:B-1----:R-:W-:Y:S01]  /*4f8e0*/  LEA.HI.X.SX32 R9, R14.reuse, R2, 0x1, P6 ;  /* 0x000000020e097211 */ /* 0x042fe200030f0eff */
[----:B------:R-:W-:Y:S01]  /*4f8f0*/  VIADD R14, R14, UR12 ;  /* 0x0000000c0e0e7c36 */ /* 0x000fe20008000000 */
[----:B------:R-:W1:Y:S03]  /*4f900*/  LDCU UR12, c[0x0][0x39c] ;  /* 0x00007380ff0c77ac */ /* 0x000e660008000800 */
[----:B------:R4:W-:Y:S01]  /*4f910*/  @P3 STG.E.U16 desc[UR8][R8.64], R5 ;  /* 0x0000000508003986 */ /* 0x0009e2000c101508 */
[----:B------:R-:W-:-:S02]  /*4f920*/  LEA R12, P6, R14, R3, 0x1 ;  /* 0x000000030e0c7211 */ /* 0x000fc400078c08ff */
[----:B--2---:R-:W-:Y:S01]  /*4f930*/  ISETP.LT.AND P3, PT, R4, UR15, !P0 ;  /* 0x0000000f04007c0c */ /* 0x004fe2000c761270 */
[C---:B------:R-:W-:Y:S01]  /*4f940*/  VIADD R4, R14.reuse, UR13 ;  /* 0x0000000d0e047c36 */ /* 0x040fe20008000000 */
[----:B------:R-:W-:Y:S01]  /*4f950*/  ISETP.LT.AND P4, PT, R15, UR14, !P0 ;  /* 0x0000000e0f007c0c */ /* 0x000fe2000c781270 */
[----:B------:R-:W2:Y:S01]  /*4f960*/  LDCU UR13, c[0x0][0x39c] ;  /* 0x00007380ff0d77ac */ /* 0x000ea20008000800 */
[----:B------:R-:W-:Y:S02]  /*4f970*/  LEA.HI.X.SX32 R13, R14, R2, 0x1, P6 ;  /* 0x000000020e0d7211 */ /* 0x000fe400030f0eff */
[----:B------:R-:W-:Y:S02]  /*4f980*/  PRMT R15, R5, 0x7632, R15 ;  /* 0x00007632050f7816 */ /* 0x000fe4000000000f */
[C---:B------:R-:W-:Y:S01]  /*4f990*/  LEA R14, P6, R4.reuse, R3, 0x1 ;  /* 0x00000003040e7211 */ /* 0x040fe200078c08ff */
[----:B------:R-:W-:Y:S02]  /*4f9a0*/  VIADD R10, R29, 0xf8 ;  /* 0x000000f81d0a7836 */ /* 0x000fe40000000000 */
[----:B------:R0:W-:Y:S01]  /*4f9b0*/  @P2 STG.E.U16 desc[UR8][R12.64], R15 ;  /* 0x0000000f0c002986 */ /* 0x0001e2000c101508 */
[----:B----4-:R-:W-:Y:S01]  /*4f9c0*/  VIADD R5, R4, UR11 ;  /* 0x0000000b04057c36 */ /* 0x010fe20008000000 */
[----:B------:R-:W4:Y:S01]  /*4f9d0*/  LDCU UR11, c[0x0][0x39c] ;  /* 0x00007380ff0b77ac */ /* 0x000f220008000800 */
[----:B---3--:R-:W-:-:S02]  /*4f9e0*/  ISETP.LT.AND P2, PT, R10, UR16, !P0 ;  /* 0x000000100a007c0c */ /* 0x008fc4000c741270 */
[----:B------:R3:W4:Y:S01]  /*4f9f0*/  LDS.128 R8, [R0+0x400] ;  /* 0x0004000000087984 */ /* 0x0007220000000c00 */
[----:B0-----:R-:W-:Y:S02]  /*4fa00*/  LEA.HI.X.SX32 R15, R4, R2, 0x1, P6 ;  /* 0x00000002040f7211 */ /* 0x001fe400030f0eff */
[----:B------:R-:W-:-:S03]  /*4fa10*/  LEA R4, P6, R5, R3, 0x1 ;  /* 0x0000000305047211 */ /* 0x000fc600078c08ff */
[----:B------:R-:W-:Y:S01]  /*4fa20*/  @P1 STG.E.U16 desc[UR8][R14.64], R6 ;  /* 0x000000060e001986 */ /* 0x000fe2000c101508 */
[----:B-1----:R-:W-:Y:S01]  /*4fa30*/  ISETP.LT.AND P1, PT, R16, UR12, !P0 ;  /* 0x0000000c10007c0c */ /* 0x002fe2000c721270 */
[C---:B------:R-:W-:Y:S01]  /*4fa40*/  VIADD R16, R5.reuse, UR5 ;  /* 0x0000000505107c36 */ /* 0x040fe20008000000 */
[----:B------:R-:W-:Y:S01]  /*4fa50*/  LEA.HI.X.SX32 R5, R5, R2, 0x1, P6 ;  /* 0x0000000205057211 */ /* 0x000fe200030f0eff */
[----:B---3--:R-:W-:Y:S01]  /*4fa60*/  VIADD R0, R29, 0xfa ;  /* 0x000000fa1d007836 */ /* 0x008fe20000000000 */
[----:B------:R-:W-:Y:S01]  /*4fa70*/  PRMT R13, R6, 0x7632, R13 ;  /* 0x00007632060d7816 */ /* 0x000fe2000000000d */
[----:B------:R-:W0:Y:S01]  /*4fa80*/  LDCU UR12, c[0x0][0x39c] ;  /* 0x00007380ff0c77ac */ /* 0x000e220008000800 */
[----:B------:R-:W-:-:S03]  /*4fa90*/  LEA R12, P6, R16, R3, 0x1 ;  /* 0x00000003100c7211 */ /* 0x000fc600078c08ff */
[----:B------:R1:W-:Y:S01]  /*4faa0*/  @P5 STG.E.U16 desc[UR8][R4.64], R13 ;  /* 0x0000000d04005986 */ /* 0x0003e2000c101508 */
[----:B--2---:R-:W-:Y:S01]  /*4fab0*/  ISETP.LT.AND P5, PT, R0, UR13, !P0 ;  /* 0x0000000d00007c0c */ /* 0x004fe2000c7a1270 */
[C---:B------:R-:W-:Y:S01]  /*4fac0*/  VIADD R0, R29.reuse, 0xfb ;  /* 0x000000fb1d007836 */ /* 0x040fe20000000000 */
[----:B------:R-:W2:Y:S01]  /*4fad0*/  LDCU UR5, c[0x0][0x3b8] ;  /* 0x00007700ff0577ac */ /* 0x000ea20008000800 */
[----:B------:R-:W3:Y:S01]  /*4fae0*/  LDCU UR13, c[0x0][0x39c] ;  /* 0x00007380ff0d77ac */ /* 0x000ee20008000800 */
[CC--:B-1----:R-:W-:Y:S01]  /*4faf0*/  LEA.HI.X.SX32 R13, R16.reuse, R2.reuse, 0x1, P6 ;  /* 0x00000002100d7211 */ /* 0x0c2fe200030f0eff */
[----:B-----5:R-:W-:Y:S01]  /*4fb00*/  VIADD R16, R16, UR6 ;  /* 0x0000000610107c36 */ /* 0x020fe20008000000 */
[----:B------:R-:W1:Y:S03]  /*4fb10*/  LDCU UR6, c[0x0][0x3b8] ;  /* 0x00007700ff0677ac */ /* 0x000e660008000800 */
[----:B------:R5:W-:Y:S01]  /*4fb20*/  @P4 STG.E.U16 desc[UR8][R12.64], R7 ;  /* 0x000000070c004986 */ /* 0x000be2000c101508 */
[----:B----4-:R-:W-:Y:S01]  /*4fb30*/  ISETP.LT.AND P4, PT, R0, UR11, !P0 ;  /* 0x0000000b00007c0c */ /* 0x010fe2000c781270 */
[C---:B------:R-:W-:Y:S01]  /*4fb40*/  VIADD R0, R16.reuse, UR7 ;  /* 0x0000000710007c36 */ /* 0x040fe20008000000 */
[CC--:B------:R-:W-:Y:S01]  /*4fb50*/  LEA R14, P6, R16.reuse, R3.reuse, 0x1 ;  /* 0x00000003100e7211 */ /* 0x0c0fe200078c08ff */
[----:B------:R-:W4:Y:S03]  /*4fb60*/  LDCU UR7, c[0x0][0x3b8] ;  /* 0x00007700ff0777ac */ /* 0x000f260008000800 */
[----:B------:R-:W-:Y:S01]  /*4fb70*/  LEA.HI.X.SX32 R15, R16, R2, 0x1, P6 ;  /* 0x00000002100f7211 */ /* 0x000fe200030f0eff */
[----:B------:R-:W-:Y:S01]  /*4fb80*/  VIADD R6, R29, 0xfc ;  /* 0x000000fc1d067836 */ /* 0x000fe20000000000 */
[----:B------:R-:W-:Y:S01]  /*4fb90*/  LEA R4, P6, R0, R3, 0x1 ;  /* 0x0000000300047211 */ /* 0x000fe200078c08ff */
[----:B------:R-:W4:Y:S01]  /*4fba0*/  LDCU UR11, c[0x0][0x3b8] ;  /* 0x00007700ff0b77ac */ /* 0x000f220008000800 */
[----:B-----5:R-:W-:-:S02]  /*4fbb0*/  PRMT R13, R7, 0x7632, R13 ;  /* 0x00007632070d7816 */ /* 0x020fc4000000000d */
[CC--:B------:R-:W-:Y:S01]  /*4fbc0*/  LEA.HI.X.SX32 R5, R0.reuse, R2.reuse, 0x1, P6 ;  /* 0x0000000200057211 */ /* 0x0c0fe200030f0eff */
[----:B------:R-:W-:Y:S01]  /*4fbd0*/  VIADD R0, R0, UR10 ;  /* 0x0000000a00007c36 */ /* 0x000fe20008000000 */
[----:B------:R-:W5:Y:S01]  /*4fbe0*/  LDCU UR10, c[0x0][0x3b8] ;  /* 0x00007700ff0a77ac */ /* 0x000f620008000800 */
[----:B------:R-:W-:Y:S01]  /*4fbf0*/  @P3 STG.E.U16 desc[UR8][R14.64], R13 ;  /* 0x0000000d0e003986 */ /* 0x000fe2000c101508 */
[----:B0-----:R-:W-:Y:S01]  /*4fc00*/  ISETP.LT.AND P3, PT, R6, UR12, !P0 ;  /* 0x0000000c06007c0c */ /* 0x001fe2000c761270 */
[C---:B--2---:R-:W-:Y:S01]  /*4fc10*/  VIADD R6, R0.reuse, UR5 ;  /* 0x0000000500067c36 */ /* 0x044fe20008000000 */
[C---:B------:R-:W-:Y:S01]  /*4fc20*/  LEA R18, P6, R0.reuse, R3, 0x1 ;  /* 0x0000000300127211 */ /* 0x040fe200078c08ff */
[----:B------:R-:W-:Y:S01]  /*4fc30*/  VIADD R7, R29, 0xfd ;  /* 0x000000fd1d077836 */ /* 0x000fe20000000000 */
[----:B------:R-:W0:Y:S02]  /*4fc40*/  LDCU UR5, c[0x0][0x3b8] ;  /* 0x00007700ff0577ac */ /* 0x000e240008000800 */
[----:B------:R-:W-:Y:S01]  /*4fc50*/  LEA.HI.X.SX32 R19, R0, R2, 0x1, P6 ;  /* 0x0000000200137211 */ /* 0x000fe200030f0eff */
[----:B-1----:R-:W-:Y:S01]  /*4fc60*/  VIADD R0, R6, UR6 ;  /* 0x0000000606007c36 */ /* 0x002fe20008000000 */
[----:B------:R1:W-:Y:S01]  /*4fc70*/  @P2 STG.E.U16 desc[UR8][R4.64], R8 ;  /* 0x0000000804002986 */ /* 0x0003e2000c101508 */
[----:B---3--:R-:W-:Y:S01]  /*4fc80*/  ISETP.LT.AND P2, PT, R7, UR13, !P0 ;  /* 0x0000000d07007c0c */ /* 0x008fe2000c741270 */
[----:B------:R-:W2:Y:S01]  /*4fc90*/  LDCU UR6, c[0x0][0x39c] ;  /* 0x00007380ff0677ac */ /* 0x000ea20008000800 */
[----:B----4-:R-:W-:Y:S01]  /*4fca0*/  VIADD R7, R0, UR7 ;  /* 0x0000000700077c36 */ /* 0x010fe20008000000 */
[----:B-1----:R-:W-:-:S03]  /*4fcb0*/  PRMT R5, R8, 0x7632, R5 ;  /* 0x0000763208057816 */ /* 0x002fc60000000005 */
[----:B------:R-:W-:Y:S01]  /*4fcc0*/  VIADD R8, R7, UR11 ;  /* 0x0000000b07087c36 */ /* 0x000fe20008000000 */
[-C--:B------:R-:W-:Y:S01]  /*4fcd0*/  LEA R4, P6, R6, R3.reuse, 0x1 ;  /* 0x0000000306047211 */ /* 0x080fe200078c08ff */
[----:B------:R1:W-:Y:S01]  /*4fce0*/  @P1 STG.E.U16 desc[UR8][R18.64], R5 ;  /* 0x0000000512001986 */ /* 0x0003e2000c101508 */
[----:B------:R-:W-:Y:S01]  /*4fcf0*/  LEA R12, P1, R0, R3, 0x1 ;  /* 0x00000003000c7211 */ /* 0x000fe200078208ff */
[----:B-----5:R-:W-:-:S03]  /*4fd00*/  VIADD R15, R8, UR10 ;  /* 0x0000000a080f7c36 */ /* 0x020fc60008000000 */
[-C--:B------:R-:W-:Y:S01]  /*4fd10*/  LEA.HI.X.SX32 R13, R0, R2.reuse, 0x1, P1 ;  /* 0x00000002000d7211 */ /* 0x080fe200008f0eff */
[----:B0-----:R-:W-:Y:S01]  /*4fd20*/  VIADD R0, R15, UR5 ;  /* 0x000000050f007c36 */ /* 0x001fe20008000000 */
[-C--:B-1----:R-:W-:Y:S02]  /*4fd30*/  LEA.HI.X.SX32 R5, R6, R2.reuse, 0x1, P6 ;  /* 0x0000000206057211 */ /* 0x082fe400030f0eff */
[-C--:B------:R-:W-:Y:S01]  /*4fd40*/  LEA R6, P6, R7, R3.reuse, 0x1 ;  /* 0x0000000307067211 */ /* 0x080fe200078c08ff */
[----:B------:R-:W-:Y:S01]  /*4fd50*/  VIADD R19, R29, 0xfe ;  /* 0x000000fe1d137836 */ /* 0x000fe20000000000 */
[-C--:B------:R-:W-:Y:S02]  /*4fd60*/  LEA R14, P1, R15, R3.reuse, 0x1 ;  /* 0x000000030f0e7211 */ /* 0x080fe400078208ff */
[----:B------:R-:W-:Y:S01]  /*4fd70*/  LEA.HI.X.SX32 R7, R7, R2, 0x1, P6 ;  /* 0x0000000207077211 */ /* 0x000fe200030f0eff */
[----:B------:R-:W-:Y:S01]  /*4fd80*/  VIADD R20, R29, 0xff ;  /* 0x000000ff1d147836 */ /* 0x000fe20000000000 */
[----:B------:R-:W-:-:S02]  /*4fd90*/  LEA R16, P6, R8, R3, 0x1 ;  /* 0x0000000308107211 */ /* 0x000fc400078c08ff */
[-C--:B------:R-:W-:Y:S02]  /*4fda0*/  LEA.HI.X.SX32 R15, R15, R2.reuse, 0x1, P1 ;  /* 0x000000020f0f7211 */ /* 0x080fe400008f0eff */
[-C--:B------:R-:W-:Y:S02]  /*4fdb0*/  LEA.HI.X.SX32 R17, R8, R2.reuse, 0x1, P6 ;  /* 0x0000000208117211 */ /* 0x080fe400030f0eff */
[----:B------:R-:W-:Y:S02]  /*4fdc0*/  LEA R18, P6, R0, R3, 0x1 ;  /* 0x0000000300127211 */ /* 0x000fe400078c08ff */
[----:B--2---:R-:W-:Y:S02]  /*4fdd0*/  ISETP.LT.AND P1, PT, R19, UR6, !P0 ;  /* 0x0000000613007c0c */ /* 0x004fe4000c721270 */
[----:B------:R-:W-:Y:S02]  /*4fde0*/  ISETP.LT.AND P0, PT, R20, UR4, !P0 ;  /* 0x0000000414007c0c */ /* 0x000fe4000c701270 */
[----:B------:R-:W-:-:S02]  /*4fdf0*/  LEA.HI.X.SX32 R19, R0, R2, 0x1, P6 ;  /* 0x0000000200137211 */ /* 0x000fc400030f0eff */
[----:B------:R-:W-:Y:S02]  /*4fe00*/  PRMT R0, R9, 0x7632, R0 ;  /* 0x0000763209007816 */ /* 0x000fe40000000000 */
[----:B------:R-:W-:Y:S01]  /*4fe10*/  PRMT R8, R10, 0x7632, R8 ;  /* 0x000076320a087816 */ /* 0x000fe20000000008 */
[----:B------:R0:W-:Y:S04]  /*4fe20*/  @P5 STG.E.U16 desc[UR8][R4.64], R9 ;  /* 0x0000000904005986 */ /* 0x0001e8000c101508 */
[----:B------:R0:W-:Y:S04]  /*4fe30*/  @P4 STG.E.U16 desc[UR8][R12.64], R0 ;  /* 0x000000000c004986 */ /* 0x0001e8000c101508 */
[----:B------:R0:W-:Y:S04]  /*4fe40*/  @P3 STG.E.U16 desc[UR8][R6.64], R10 ;  /* 0x0000000a06003986 */ /* 0x0001e8000c101508 */
[----:B------:R0:W-:Y:S04]  /*4fe50*/  @P2 STG.E.U16 desc[UR8][R16.64], R8 ;  /* 0x0000000810002986 */ /* 0x0001e8000c101508 */
[----:B------:R0:W-:Y:S01]  /*4fe60*/  @P1 STG.E.U16 desc[UR8][R14.64], R11 ;  /* 0x0000000b0e001986 */ /* 0x0001e2000c101508 */
[----:B------:R-:W-:Y:S05]  /*4fe70*/  @!P0 EXIT ;  /* 0x000000000000894d */ /* 0x000fea0003800000 */
[----:B0-----:R-:W-:-:S05]  /*4fe80*/  PRMT R9, R11, 0x7632, R9 ;  /* 0x000076320b097816 */ /* 0x001fca0000000009 */
[----:B------:R-:W-:Y:S01]  /*4fe90*/  STG.E.U16 desc[UR8][R18.64], R9 ;  /* 0x0000000912007986 */ /* 0x000fe2000c101508 */
[----:B------:R-:W-:Y:S05]  /*4fea0*/  EXIT ;  /* 0x000000000000794d */ /* 0x000fea0003800000 */
.L_x_3:
[----:B------:R-:W-:-:S00]  /*4feb0*/  BRA `(.L_x_3) ;  /* 0xfffffffc00fc7947 */ /* 0x000fc0000383ffff */
[----:B------:R-:W-:-:S00]  /*4fec0*/  NOP ;  /* 0x0000000000007918 */ /* 0x000fc00000000000 */
        /* <DEDUP_REMOVED lines=11> */
.L_x_4:


//--------------------- .nv.shared.matmul_kernel  --------------------------
	.section	.nv.shared.matmul_kernel,"aw",@nobits
	.sectionflags	@""
	.align	16
	.zero		1024


//--------------------- .nv.shared.reserved.0     --------------------------
	.section	.nv.shared.reserved.0,"aw",@nobits
	.weak		__nv_reservedSMEM_offset_0_alias
	.size		__nv_reservedSMEM_offset_0_alias, 0, 64
	.other		__nv_reservedSMEM_offset_0_alias,@"STO_CUDA_RESERVED_SHARED STV_DEFAULT"
__nv_reservedSMEM_offset_0_alias:
	.zero		0
	.zero		64


//--------------------- .nv.constant0.matmul_kernel --------------------------
	.section	.nv.constant0.matmul_kernel,"a",@progbits
	.sectionflags	@""
	.align	4
.nv.constant0.matmul_kernel:
	.zero		976


//--------------------- SYMBOLS --------------------------

	.type		.nv.reservedSmem.offset0,@object
	.size		.nv.reservedSmem.offset0,0x4
	.type		.nv.reservedSmem.cap,@object
	.size		.nv.reservedSmem.cap,0x4
